	.target	sm_100a

	.elftype	@"ET_EXEC"


//--------------------- .note.nv.tkinfo           --------------------------
	.section	.note.nv.tkinfo,"",@"SHT_NOTE"
	.sectionflags	@"SHF_NOTE_NV_TKINFO"
	.tkinfo
        /*0018*/ 	.word	0x00000002
        /*0030*/ 	.string	""
        /*0030*/ 	.string	"ptxas"
        /*0030*/ 	.string	"Cuda compilation tools, release 13.0, V13.0.88"
        /*0030*/ 	.string	"Build cuda_13.0.r13.0/compiler.36424714_0"
        /*0030*/ 	.string	"-arch sm_100a -m 64 "



//--------------------- .note.nv.cuinfo           --------------------------
	.section	.note.nv.cuinfo,"",@"SHT_NOTE"
	.sectionflags	@"SHF_NOTE_NV_CUINFO"
        /*0018*/ 	.short	0x0002
        /*001a*/ 	.short	0x0064
        /*001c*/ 	.short	0x0082
	.zero		2


//--------------------- .nv.info                  --------------------------
	.section	.nv.info,"",@"SHT_CUDA_INFO"
	.align	4


	//----- nvinfo : EIATTR_REGCOUNT
	.align		4
        /*0000*/ 	.byte	0x04, 0x2f
        /*0002*/ 	.short	(.L_20 - .L_19)
	.align		4
.L_19:
        /*0004*/ 	.word	index@(_ZN7cutlass13device_kernelINS_4gemm6kernel13GemmUniversalIN4cute5tupleIJiiiiEEENS1_10collective13CollectiveMmaINS1_35MainloopSm100TmaUmmaWarpSpecializedILi22ELi2ELi2ENS5_IJNS4_1CILi2EEENSA_ILi1EEESC_EEEEENS5_IJNSA_ILi256EEESF_NSA_ILi32EEEEEENS_12float_e5m2_tENS5_IJlSC_lEEESI_SJ_NS4_8TiledMMAINS4_8MMA_AtomIJNS4_10MMA_TraitsINS4_25SM100_MMA_F8F6F4_2x1SM_SSEJSI_SI_fSF_SF_NS4_17integral_constantINS4_4UMMA5MajorELSQ_0EEESR_NSO_INSP_7ScaleInELSS_0EEEST_EEEEEENS4_6LayoutINS5_IJSC_SC_SC_EEENS5_IJNSA_ILi0EEESY_SY_EEEEENS5_IJNS4_10UnderscoreES11_S11_EEEEENS4_18SM100_TMA_2SM_LOADENS4_14ComposedLayoutINS4_7SwizzleILi1ELi4ELi3EEENS4_18smem_ptr_flag_bitsILi8EEENSW_INS5_IJNSA_ILi8EEESG_EEENS5_IJSG_SC_EEEEEEEvNS4_8identityES14_S1E_vS1F_EENS_8epilogue10collective18CollectiveEpilogueINS1H_23Sm100TmaWarpSpecializedILi4ELi2ELi64ELb0ELb0EEEJNS5_IJNSA_ILi128EEESF_SG_EEENS5_IJNSW_IS1M_SC_EENSW_INSA_ILi64EEESC_EEEEESI_SJ_SI_SJ_NS1H_6fusion15FusionCallbacksIS1L_NS1S_17LinearCombinationISI_fSI_fLNS_15FloatRoundStyleE2EEES1N_S1R_JEEENS4_5SM1004TMEM4LOAD26SM100_TMEM_LOAD_32dp32b64xENS4_13SM90_TMA_LOADENS15_INS16_ILi2ELi4ELi3EEES19_NSW_INS5_IJS1A_S1P_EEENS5_IJS1P_SC_EEEEEEENS4_39AutoVectorizingCopyWithAssumedAlignmentILi128EEENS4_14SM90_TMA_STOREES27_S29_S29_EEEvvEEEEvNT_6ParamsE)
        /*0008*/ 	.word	0x000000de


	//----- nvinfo : EIATTR_FRAME_SIZE
	.align		4
.L_20:
        /*000c*/ 	.byte	0x04, 0x11
        /*000e*/ 	.short	(.L_22 - .L_21)
	.align		4
.L_21:
        /*0010*/ 	.word	index@($__internal_2_$__cuda_sm10x_tcgen05_guardrail_trap_unallocated_columns_being_dealloced)
        /*0014*/ 	.word	0x00000000


	//----- nvinfo : EIATTR_FRAME_SIZE
	.align		4
.L_22:
        /*0018*/ 	.byte	0x04, 0x11
        /*001a*/ 	.short	(.L_24 - .L_23)
	.align		4
.L_23:
        /*001c*/ 	.word	index@($__internal_1_$__cuda_sm10x_tcgen05_guardrail_trap_phase_invalid_during_alloc)
        /*0020*/ 	.word	0x00000000


	//----- nvinfo : EIATTR_FRAME_SIZE
	.align		4
.L_24:
        /*0024*/ 	.byte	0x04, 0x11
        /*0026*/ 	.short	(.L_26 - .L_25)
	.align		4
.L_25:
        /*0028*/ 	.word	index@($__internal_0_$__cuda_sm10x_tcgen05_guardrail_trap_col_being_dealloced_not_returned_by_alloc)
        /*002c*/ 	.word	0x00000000


	//----- nvinfo : EIATTR_FRAME_SIZE
	.align		4
.L_26:
        /*0030*/ 	.byte	0x04, 0x11
        /*0032*/ 	.short	(.L_28 - .L_27)
	.align		4
.L_27:
        /*0034*/ 	.word	index@(_ZN7cutlass13device_kernelINS_4gemm6kernel13GemmUniversalIN4cute5tupleIJiiiiEEENS1_10collective13CollectiveMmaINS1_35MainloopSm100TmaUmmaWarpSpecializedILi22ELi2ELi2ENS5_IJNS4_1CILi2EEENSA_ILi1EEESC_EEEEENS5_IJNSA_ILi256EEESF_NSA_ILi32EEEEEENS_12float_e5m2_tENS5_IJlSC_lEEESI_SJ_NS4_8TiledMMAINS4_8MMA_AtomIJNS4_10MMA_TraitsINS4_25SM100_MMA_F8F6F4_2x1SM_SSEJSI_SI_fSF_SF_NS4_17integral_constantINS4_4UMMA5MajorELSQ_0EEESR_NSO_INSP_7ScaleInELSS_0EEEST_EEEEEENS4_6LayoutINS5_IJSC_SC_SC_EEENS5_IJNSA_ILi0EEESY_SY_EEEEENS5_IJNS4_10UnderscoreES11_S11_EEEEENS4_18SM100_TMA_2SM_LOADENS4_14ComposedLayoutINS4_7SwizzleILi1ELi4ELi3EEENS4_18smem_ptr_flag_bitsILi8EEENSW_INS5_IJNSA_ILi8EEESG_EEENS5_IJSG_SC_EEEEEEEvNS4_8identityES14_S1E_vS1F_EENS_8epilogue10collective18CollectiveEpilogueINS1H_23Sm100TmaWarpSpecializedILi4ELi2ELi64ELb0ELb0EEEJNS5_IJNSA_ILi128EEESF_SG_EEENS5_IJNSW_IS1M_SC_EENSW_INSA_ILi64EEESC_EEEEESI_SJ_SI_SJ_NS1H_6fusion15FusionCallbacksIS1L_NS1S_17LinearCombinationISI_fSI_fLNS_15FloatRoundStyleE2EEES1N_S1R_JEEENS4_5SM1004TMEM4LOAD26SM100_TMEM_LOAD_32dp32b64xENS4_13SM90_TMA_LOADENS15_INS16_ILi2ELi4ELi3EEES19_NSW_INS5_IJS1A_S1P_EEENS5_IJS1P_SC_EEEEEEENS4_39AutoVectorizingCopyWithAssumedAlignmentILi128EEENS4_14SM90_TMA_STOREES27_S29_S29_EEEvvEEEEvNT_6ParamsE)
        /*0038*/ 	.word	0x00000000


	//----- nvinfo : EIATTR_MIN_STACK_SIZE
	.align		4
.L_28:
        /*003c*/ 	.byte	0x04, 0x12
        /*003e*/ 	.short	(.L_30 - .L_29)
	.align		4
.L_29:
        /*0040*/ 	.word	index@(_ZN7cutlass13device_kernelINS_4gemm6kernel13GemmUniversalIN4cute5tupleIJiiiiEEENS1_10collective13CollectiveMmaINS1_35MainloopSm100TmaUmmaWarpSpecializedILi22ELi2ELi2ENS5_IJNS4_1CILi2EEENSA_ILi1EEESC_EEEEENS5_IJNSA_ILi256EEESF_NSA_ILi32EEEEEENS_12float_e5m2_tENS5_IJlSC_lEEESI_SJ_NS4_8TiledMMAINS4_8MMA_AtomIJNS4_10MMA_TraitsINS4_25SM100_MMA_F8F6F4_2x1SM_SSEJSI_SI_fSF_SF_NS4_17integral_constantINS4_4UMMA5MajorELSQ_0EEESR_NSO_INSP_7ScaleInELSS_0EEEST_EEEEEENS4_6LayoutINS5_IJSC_SC_SC_EEENS5_IJNSA_ILi0EEESY_SY_EEEEENS5_IJNS4_10UnderscoreES11_S11_EEEEENS4_18SM100_TMA_2SM_LOADENS4_14ComposedLayoutINS4_7SwizzleILi1ELi4ELi3EEENS4_18smem_ptr_flag_bitsILi8EEENSW_INS5_IJNSA_ILi8EEESG_EEENS5_IJSG_SC_EEEEEEEvNS4_8identityES14_S1E_vS1F_EENS_8epilogue10collective18CollectiveEpilogueINS1H_23Sm100TmaWarpSpecializedILi4ELi2ELi64ELb0ELb0EEEJNS5_IJNSA_ILi128EEESF_SG_EEENS5_IJNSW_IS1M_SC_EENSW_INSA_ILi64EEESC_EEEEESI_SJ_SI_SJ_NS1H_6fusion15FusionCallbacksIS1L_NS1S_17LinearCombinationISI_fSI_fLNS_15FloatRoundStyleE2EEES1N_S1R_JEEENS4_5SM1004TMEM4LOAD26SM100_TMEM_LOAD_32dp32b64xENS4_13SM90_TMA_LOADENS15_INS16_ILi2ELi4ELi3EEES19_NSW_INS5_IJS1A_S1P_EEENS5_IJS1P_SC_EEEEEEENS4_39AutoVectorizingCopyWithAssumedAlignmentILi128EEENS4_14SM90_TMA_STOREES27_S29_S29_EEEvvEEEEvNT_6ParamsE)
        /*0044*/ 	.word	0x00000000
.L_30:


//--------------------- .nv.compat                --------------------------
	.section	.nv.compat,"",@"SHT_CUDA_COMPAT_INFO"
	.align	4
        /*0000*/ 	.byte	0x02, 0x09, 0x01, 0x00, 0x02, 0x02, 0x02, 0x00, 0x02, 0x05, 0x05, 0x00, 0x03, 0x07, 0x01, 0x01
        /*0010*/ 	.byte	0x02, 0x03, 0x01, 0x00, 0x02, 0x06, 0x01, 0x00, 0x04, 0x0b, 0x08, 0x00, 0x09, 0x00, 0x00, 0x00
        /*0020*/ 	.byte	0x00, 0x00, 0x00, 0x00


//--------------------- .nv.info._ZN7cutlass13device_kernelINS_4gemm6kernel13GemmUniversalIN4cute5tupleIJiiiiEEENS1_10collective13CollectiveMmaINS1_35MainloopSm100TmaUmmaWarpSpecializedILi22ELi2ELi2ENS5_IJNS4_1CILi2EEENSA_ILi1EEESC_EEEEENS5_IJNSA_ILi256EEESF_NSA_ILi32EEEEEENS_12float_e5m2_tENS5_IJlSC_lEEESI_SJ_NS4_8TiledMMAINS4_8MMA_AtomIJNS4_10MMA_TraitsINS4_25SM100_MMA_F8F6F4_2x1SM_SSEJSI_SI_fSF_SF_NS4_17integral_constantINS4_4UMMA5MajorELSQ_0EEESR_NSO_INSP_7ScaleInELSS_0EEEST_EEEEEENS4_6LayoutINS5_IJSC_SC_SC_EEENS5_IJNSA_ILi0EEESY_SY_EEEEENS5_IJNS4_10UnderscoreES11_S11_EEEEENS4_18SM100_TMA_2SM_LOADENS4_14ComposedLayoutINS4_7SwizzleILi1ELi4ELi3EEENS4_18smem_ptr_flag_bitsILi8EEENSW_INS5_IJNSA_ILi8EEESG_EEENS5_IJSG_SC_EEEEEEEvNS4_8identityES14_S1E_vS1F_EENS_8epilogue10collective18CollectiveEpilogueINS1H_23Sm100TmaWarpSpecializedILi4ELi2ELi64ELb0ELb0EEEJNS5_IJNSA_ILi128EEESF_SG_EEENS5_IJNSW_IS1M_SC_EENSW_INSA_ILi64EEESC_EEEEESI_SJ_SI_SJ_NS1H_6fusion15FusionCallbacksIS1L_NS1S_17LinearCombinationISI_fSI_fLNS_15FloatRoundStyleE2EEES1N_S1R_JEEENS4_5SM1004TMEM4LOAD26SM100_TMEM_LOAD_32dp32b64xENS4_13SM90_TMA_LOADENS15_INS16_ILi2ELi4ELi3EEES19_NSW_INS5_IJS1A_S1P_EEENS5_IJS1P_SC_EEEEEEENS4_39AutoVectorizingCopyWithAssumedAlignmentILi128EEENS4_14SM90_TMA_STOREES27_S29_S29_EEEvvEEEEvNT_6ParamsE --------------------------
	.section	.nv.info._ZN7cutlass13device_kernelINS_4gemm6kernel13GemmUniversalIN4cute5tupleIJiiiiEEENS1_10collective13CollectiveMmaINS1_35MainloopSm100TmaUmmaWarpSpecializedILi22ELi2ELi2ENS5_IJNS4_1CILi2EEENSA_ILi1EEESC_EEEEENS5_IJNSA_ILi256EEESF_NSA_ILi32EEEEEENS_12float_e5m2_tENS5_IJlSC_lEEESI_SJ_NS4_8TiledMMAINS4_8MMA_AtomIJNS4_10MMA_TraitsINS4_25SM100_MMA_F8F6F4_2x1SM_SSEJSI_SI_fSF_SF_NS4_17integral_constantINS4_4UMMA5MajorELSQ_0EEESR_NSO_INSP_7ScaleInELSS_0EEEST_EEEEEENS4_6LayoutINS5_IJSC_SC_SC_EEENS5_IJNSA_ILi0EEESY_SY_EEEEENS5_IJNS4_10UnderscoreES11_S11_EEEEENS4_18SM100_TMA_2SM_LOADENS4_14ComposedLayoutINS4_7SwizzleILi1ELi4ELi3EEENS4_18smem_ptr_flag_bitsILi8EEENSW_INS5_IJNSA_ILi8EEESG_EEENS5_IJSG_SC_EEEEEEEvNS4_8identityES14_S1E_vS1F_EENS_8epilogue10collective18CollectiveEpilogueINS1H_23Sm100TmaWarpSpecializedILi4ELi2ELi64ELb0ELb0EEEJNS5_IJNSA_ILi128EEESF_SG_EEENS5_IJNSW_IS1M_SC_EENSW_INSA_ILi64EEESC_EEEEESI_SJ_SI_SJ_NS1H_6fusion15FusionCallbacksIS1L_NS1S_17LinearCombinationISI_fSI_fLNS_15FloatRoundStyleE2EEES1N_S1R_JEEENS4_5SM1004TMEM4LOAD26SM100_TMEM_LOAD_32dp32b64xENS4_13SM90_TMA_LOADENS15_INS16_ILi2ELi4ELi3EEES19_NSW_INS5_IJS1A_S1P_EEENS5_IJS1P_SC_EEEEEEENS4_39AutoVectorizingCopyWithAssumedAlignmentILi128EEENS4_14SM90_TMA_STOREES27_S29_S29_EEEvvEEEEvNT_6ParamsE,"",@"SHT_CUDA_INFO"
	.sectionflags	@""
	.align	4


	//----- nvinfo : EIATTR_CUDA_API_VERSION
	.align		4
        /*0000*/ 	.byte	0x04, 0x37
        /*0002*/ 	.short	(.L_32 - .L_31)
.L_31:
        /*0004*/ 	.word	0x00000082


	//----- nvinfo : EIATTR_KPARAM_INFO
	.align		4
.L_32:
        /*0008*/ 	.byte	0x04, 0x17
        /*000a*/ 	.short	(.L_34 - .L_33)
.L_33:
        /*000c*/ 	.word	0x00000000
        /*0010*/ 	.short	0x0000
        /*0012*/ 	.short	0x0000
        /*0014*/ 	.byte	0x00, 0xf0, 0x01, 0x20


	//----- nvinfo : EIATTR_AT_ENTRY_FRAGMENTS
	.align		4
.L_34:
        /*0018*/ 	.byte	0x04, 0x4f
        /*001a*/ 	.short	(.L_36 - .L_35)


	//   ....[0]....
.L_35:
        /*001c*/ 	.word	0x00000007


	//----- nvinfo : EIATTR_RESERVED_SMEM_USED
	.align		4
.L_36:
        /*0020*/ 	.byte	0x01, 0x41
	.zero		2


	//----- nvinfo : EIATTR_SPARSE_MMA_MASK
	.align		4
        /*0024*/ 	.byte	0x03, 0x50
        /*0026*/ 	.short	0x0000


	//----- nvinfo : EIATTR_TCGEN05_2CTA_USED
	.align		4
        /*0028*/ 	.byte	0x01, 0x52
	.zero		2


	//----- nvinfo : EIATTR_MAXREG_COUNT
	.align		4
        /*002c*/ 	.byte	0x03, 0x1b
        /*002e*/ 	.short	0x00ff


	//----- nvinfo : EIATTR_NUM_BARRIERS
	.align		4
        /*0030*/ 	.byte	0x02, 0x4c
        /*0032*/ 	.byte	0x07
	.zero		1


	//----- nvinfo : EIATTR_EXTERNS
	.align		4
        /*0034*/ 	.byte	0x04, 0x0f
        /*0036*/ 	.short	(.L_38 - .L_37)


	//   ....[0]....
	.align		4
.L_37:
        /*0038*/ 	.word	index@(__assertfail)


	//----- nvinfo : EIATTR_MERCURY_ISA_VERSION
	.align		4
.L_38:
        /*003c*/ 	.byte	0x03, 0x5f
        /*003e*/ 	.short	0x0101


	//----- nvinfo : EIATTR_INT_WARP_WIDE_INSTR_OFFSETS
	.align		4
        /*0040*/ 	.byte	0x04, 0x31
        /*0042*/ 	.short	(.L_40 - .L_39)


	//   ....[0]....
.L_39:
        /*0044*/ 	.word	0x00000f40


	//   ....[1]....
        /*0048*/ 	.word	0x00000fe0


	//   ....[2]....
        /*004c*/ 	.word	0x00002300


	//   ....[3]....
        /*0050*/ 	.word	0x00004990


	//   ....[4]....
        /*0054*/ 	.word	0x000049b0


	//   ....[5]....
        /*0058*/ 	.word	0x000049e0


	//   ....[6]....
        /*005c*/ 	.word	0x00005320


	//   ....[7]....
        /*0060*/ 	.word	0x00005390


	//   ....[8]....
        /*0064*/ 	.word	0x00005470


	//   ....[9]....
        /*0068*/ 	.word	0x000054f0


	//   ....[10]....
        /*006c*/ 	.word	0x00005600


	//   ....[11]....
        /*0070*/ 	.word	0x00005690


	//   ....[12]....
        /*0074*/ 	.word	0x00005870


	//   ....[13]....
        /*0078*/ 	.word	0x000059d0


	//----- nvinfo : EIATTR_COOP_GROUP_MASK_REGIDS
	.align		4
.L_40:
        /*007c*/ 	.byte	0x04, 0x29
        /*007e*/ 	.short	(.L_42 - .L_41)


	//   ....[0]....
.L_41:
        /*0080*/ 	.word	0xffffffff


	//   ....[1]....
        /*0084*/ 	.word	0xffffffff


	//   ....[2]....
        /*0088*/ 	.word	0xffffffff


	//   ....[3]....
        /*008c*/ 	.word	0xffffffff


	//   ....[4]....
        /*0090*/ 	.word	0xffffffff


	//   ....[5]....
        /*0094*/ 	.word	0xffffffff


	//   ....[6]....
        /*0098*/ 	.word	0xffffffff


	//   ....[7]....
        /*009c*/ 	.word	0xffffffff


	//   ....[8]....
        /*00a0*/ 	.word	0xffffffff


	//   ....[9]....
        /*00a4*/ 	.word	0xffffffff


	//   ....[10]....
        /*00a8*/ 	.word	0xffffffff


	//   ....[11]....
        /*00ac*/ 	.word	0xffffffff


	//   ....[12]....
        /*00b0*/ 	.word	0xffffffff


	//   ....[13]....
        /*00b4*/ 	.word	0xffffffff


	//----- nvinfo : EIATTR_COOP_GROUP_INSTR_OFFSETS
	.align		4
.L_42:
        /*00b8*/ 	.byte	0x04, 0x28
        /*00ba*/ 	.short	(.L_44 - .L_43)


	//   ....[0]....
.L_43:
        /*00bc*/ 	.word	0x000000c0


	//   ....[1]....
        /*00c0*/ 	.word	0x00000500


	//   ....[2]....
        /*00c4*/ 	.word	0x000008f0


	//   ....[3]....
        /*00c8*/ 	.word	0x00000a80


	//   ....[4]....
        /*00cc*/ 	.word	0x00000b70


	//   ....[5]....
        /*00d0*/ 	.word	0x00000cd0


	//   ....[6]....
        /*00d4*/ 	.word	0x00000e20


	//   ....[7]....
        /*00d8*/ 	.word	0x00001060


	//   ....[8]....
        /*00dc*/ 	.word	0x000021e0


	//   ....[9]....
        /*00e0*/ 	.word	0x000039e0


	//   ....[10]....
        /*00e4*/ 	.word	0x00003eb0


	//   ....[11]....
        /*00e8*/ 	.word	0x00003ee0


	//   ....[12]....
        /*00ec*/ 	.word	0x00004890


	//   ....[13]....
        /*00f0*/ 	.word	0x00004aa0


	//----- nvinfo : EIATTR_VRC_CTA_INIT_COUNT
	.align		4
.L_44:
        /*00f4*/ 	.byte	0x02, 0x4a
        /*00f6*/ 	.byte	0x80
	.zero		1


	//----- nvinfo : EIATTR_SYSCALL_OFFSETS
	.align		4
        /*00f8*/ 	.byte	0x04, 0x46
        /*00fa*/ 	.short	(.L_46 - .L_45)


	//   ....[0]....
.L_45:
        /*00fc*/ 	.word	0x00006440


	//   ....[1]....
        /*0100*/ 	.word	0x00006580


	//   ....[2]....
        /*0104*/ 	.word	0x00006de0


	//   ....[3]....
        /*0108*/ 	.word	0x00008400


	//   ....[4]....
        /*010c*/ 	.word	0x000099b0


	//   ....[5]....
        /*0110*/ 	.word	0x0000af80


	//----- nvinfo : EIATTR_MBARRIER_INSTR_OFFSETS
	.align		4
.L_46:
        /*0114*/ 	.byte	0x04, 0x39
        /*0116*/ 	.short	(.L_48 - .L_47)


	//   ....[0]....
.L_47:
        /*0118*/ 	.word	0x00000610
        /*011c*/ 	.word	0x000000ff
        /*0120*/ 	.word	0x00000000
        /*0124*/ 	.short	0x0100
        /*0126*/ 	.byte	0x08
	.zero		1


	//   ....[1]....
        /*0128*/ 	.word	0x00000620
        /*012c*/ 	.word	0x000000ff
        /*0130*/ 	.word	0x000000b0
        /*0134*/ 	.short	0x0100
        /*0136*/ 	.byte	0x08
	.zero		1


	//   ....[2]....
        /*0138*/ 	.word	0x00000630
        /*013c*/ 	.word	0x000000ff
        /*0140*/ 	.word	0x00000008
        /*0144*/ 	.short	0x0100
        /*0146*/ 	.byte	0x08
	.zero		1


	//   ....[3]....
        /*0148*/ 	.word	0x00000640
        /*014c*/ 	.word	0x000000ff
        /*0150*/ 	.word	0x000000b8
        /*0154*/ 	.short	0x0100
        /*0156*/ 	.byte	0x08
	.zero		1


	//   ....[4]....
        /*0158*/ 	.word	0x00000650
        /*015c*/ 	.word	0x000000ff
        /*0160*/ 	.word	0x00000010
        /*0164*/ 	.short	0x0100
        /*0166*/ 	.byte	0x08
	.zero		1


	//   ....[5]....
        /*0168*/ 	.word	0x00000660
        /*016c*/ 	.word	0x000000ff
        /*0170*/ 	.word	0x000000c0
        /*0174*/ 	.short	0x0100
        /*0176*/ 	.byte	0x08
	.zero		1


	//   ....[6]....
        /*0178*/ 	.word	0x00000670
        /*017c*/ 	.word	0x000000ff
        /*0180*/ 	.word	0x00000018
        /*0184*/ 	.short	0x0100
        /*0186*/ 	.byte	0x08
	.zero		1


	//   ....[7]....
        /*0188*/ 	.word	0x00000680
        /*018c*/ 	.word	0x000000ff
        /*0190*/ 	.word	0x000000c8
        /*0194*/ 	.short	0x0100
        /*0196*/ 	.byte	0x08
	.zero		1


	//   ....[8]....
        /*0198*/ 	.word	0x00000690
        /*019c*/ 	.word	0x000000ff
        /*01a0*/ 	.word	0x00000020
        /*01a4*/ 	.short	0x0100
        /*01a6*/ 	.byte	0x08
	.zero		1


	//   ....[9]....
        /*01a8*/ 	.word	0x000006a0
        /*01ac*/ 	.word	0x000000ff
        /*01b0*/ 	.word	0x000000d0
        /*01b4*/ 	.short	0x0100
        /*01b6*/ 	.byte	0x08
	.zero		1


	//   ....[10]....
        /*01b8*/ 	.word	0x000006b0
        /*01bc*/ 	.word	0x000000ff
        /*01c0*/ 	.word	0x00000028
        /*01c4*/ 	.short	0x0100
        /*01c6*/ 	.byte	0x08
	.zero		1


	//   ....[11]....
        /*01c8*/ 	.word	0x000006c0
        /*01cc*/ 	.word	0x000000ff
        /*01d0*/ 	.word	0x000000d8
        /*01d4*/ 	.short	0x0100
        /*01d6*/ 	.byte	0x08
	.zero		1


	//   ....[12]....
        /*01d8*/ 	.word	0x000006d0
        /*01dc*/ 	.word	0x000000ff
        /*01e0*/ 	.word	0x00000030
        /*01e4*/ 	.short	0x0100
        /*01e6*/ 	.byte	0x08
	.zero		1


	//   ....[13]....
        /*01e8*/ 	.word	0x000006e0
        /*01ec*/ 	.word	0x000000ff
        /*01f0*/ 	.word	0x000000e0
        /*01f4*/ 	.short	0x0100
        /*01f6*/ 	.byte	0x08
	.zero		1


	//   ....[14]....
        /*01f8*/ 	.word	0x000006f0
        /*01fc*/ 	.word	0x000000ff
        /*0200*/ 	.word	0x00000038
        /*0204*/ 	.short	0x0100
        /*0206*/ 	.byte	0x08
	.zero		1


	//   ....[15]....
        /*0208*/ 	.word	0x00000700
        /*020c*/ 	.word	0x000000ff
        /*0210*/ 	.word	0x000000e8
        /*0214*/ 	.short	0x0100
        /*0216*/ 	.byte	0x08
	.zero		1


	//   ....[16]....
        /*0218*/ 	.word	0x00000710
        /*021c*/ 	.word	0x000000ff
        /*0220*/ 	.word	0x00000040
        /*0224*/ 	.short	0x0100
        /*0226*/ 	.byte	0x08
	.zero		1


	//   ....[17]....
        /*0228*/ 	.word	0x00000720
        /*022c*/ 	.word	0x000000ff
        /*0230*/ 	.word	0x000000f0
        /*0234*/ 	.short	0x0100
        /*0236*/ 	.byte	0x08
	.zero		1


	//   ....[18]....
        /*0238*/ 	.word	0x00000730
        /*023c*/ 	.word	0x000000ff
        /*0240*/ 	.word	0x00000048
        /*0244*/ 	.short	0x0100
        /*0246*/ 	.byte	0x08
	.zero		1


	//   ....[19]....
        /*0248*/ 	.word	0x00000740
        /*024c*/ 	.word	0x000000ff
        /*0250*/ 	.word	0x000000f8
        /*0254*/ 	.short	0x0100
        /*0256*/ 	.byte	0x08
	.zero		1


	//   ....[20]....
        /*0258*/ 	.word	0x00000750
        /*025c*/ 	.word	0x000000ff
        /*0260*/ 	.word	0x00000050
        /*0264*/ 	.short	0x0100
        /*0266*/ 	.byte	0x08
	.zero		1


	//   ....[21]....
        /*0268*/ 	.word	0x00000760
        /*026c*/ 	.word	0x000000ff
        /*0270*/ 	.word	0x00000100
        /*0274*/ 	.short	0x0100
        /*0276*/ 	.byte	0x08
	.zero		1


	//   ....[22]....
        /*0278*/ 	.word	0x00000770
        /*027c*/ 	.word	0x000000ff
        /*0280*/ 	.word	0x00000058
        /*0284*/ 	.short	0x0100
        /*0286*/ 	.byte	0x08
	.zero		1


	//   ....[23]....
        /*0288*/ 	.word	0x00000780
        /*028c*/ 	.word	0x000000ff
        /*0290*/ 	.word	0x00000108
        /*0294*/ 	.short	0x0100
        /*0296*/ 	.byte	0x08
	.zero		1


	//   ....[24]....
        /*0298*/ 	.word	0x00000790
        /*029c*/ 	.word	0x000000ff
        /*02a0*/ 	.word	0x00000060
        /*02a4*/ 	.short	0x0100
        /*02a6*/ 	.byte	0x08
	.zero		1


	//   ....[25]....
        /*02a8*/ 	.word	0x000007a0
        /*02ac*/ 	.word	0x000000ff
        /*02b0*/ 	.word	0x00000110
        /*02b4*/ 	.short	0x0100
        /*02b6*/ 	.byte	0x08
	.zero		1


	//   ....[26]....
        /*02b8*/ 	.word	0x000007b0
        /*02bc*/ 	.word	0x000000ff
        /*02c0*/ 	.word	0x00000068
        /*02c4*/ 	.short	0x0100
        /*02c6*/ 	.byte	0x08
	.zero		1


	//   ....[27]....
        /*02c8*/ 	.word	0x000007c0
        /*02cc*/ 	.word	0x000000ff
        /*02d0*/ 	.word	0x00000118
        /*02d4*/ 	.short	0x0100
        /*02d6*/ 	.byte	0x08
	.zero		1


	//   ....[28]....
        /*02d8*/ 	.word	0x000007d0
        /*02dc*/ 	.word	0x000000ff
        /*02e0*/ 	.word	0x00000070
        /*02e4*/ 	.short	0x0100
        /*02e6*/ 	.byte	0x08
	.zero		1


	//   ....[29]....
        /*02e8*/ 	.word	0x000007e0
        /*02ec*/ 	.word	0x000000ff
        /*02f0*/ 	.word	0x00000120
        /*02f4*/ 	.short	0x0100
        /*02f6*/ 	.byte	0x08
	.zero		1


	//   ....[30]....
        /*02f8*/ 	.word	0x000007f0
        /*02fc*/ 	.word	0x000000ff
        /*0300*/ 	.word	0x00000078
        /*0304*/ 	.short	0x0100
        /*0306*/ 	.byte	0x08
	.zero		1


	//   ....[31]....
        /*0308*/ 	.word	0x00000800
        /*030c*/ 	.word	0x000000ff
        /*0310*/ 	.word	0x00000128
        /*0314*/ 	.short	0x0100
        /*0316*/ 	.byte	0x08
	.zero		1


	//   ....[32]....
        /*0318*/ 	.word	0x00000810
        /*031c*/ 	.word	0x000000ff
        /*0320*/ 	.word	0x00000080
        /*0324*/ 	.short	0x0100
        /*0326*/ 	.byte	0x08
	.zero		1


	//   ....[33]....
        /*0328*/ 	.word	0x00000820
        /*032c*/ 	.word	0x000000ff
        /*0330*/ 	.word	0x00000130
        /*0334*/ 	.short	0x0100
        /*0336*/ 	.byte	0x08
	.zero		1


	//   ....[34]....
        /*0338*/ 	.word	0x00000830
        /*033c*/ 	.word	0x000000ff
        /*0340*/ 	.word	0x00000088
        /*0344*/ 	.short	0x0100
        /*0346*/ 	.byte	0x08
	.zero		1


	//   ....[35]....
        /*0348*/ 	.word	0x00000840
        /*034c*/ 	.word	0x000000ff
        /*0350*/ 	.word	0x00000138
        /*0354*/ 	.short	0x0100
        /*0356*/ 	.byte	0x08
	.zero		1


	//   ....[36]....
        /*0358*/ 	.word	0x00000850
        /*035c*/ 	.word	0x000000ff
        /*0360*/ 	.word	0x00000090
        /*0364*/ 	.short	0x0100
        /*0366*/ 	.byte	0x08
	.zero		1


	//   ....[37]....
        /*0368*/ 	.word	0x00000860
        /*036c*/ 	.word	0x000000ff
        /*0370*/ 	.word	0x00000140
        /*0374*/ 	.short	0x0100
        /*0376*/ 	.byte	0x08
	.zero		1


	//   ....[38]....
        /*0378*/ 	.word	0x00000870
        /*037c*/ 	.word	0x000000ff
        /*0380*/ 	.word	0x00000098
        /*0384*/ 	.short	0x0100
        /*0386*/ 	.byte	0x08
	.zero		1


	//   ....[39]....
        /*0388*/ 	.word	0x00000880
        /*038c*/ 	.word	0x000000ff
        /*0390*/ 	.word	0x00000148
        /*0394*/ 	.short	0x0100
        /*0396*/ 	.byte	0x08
	.zero		1


	//   ....[40]....
        /*0398*/ 	.word	0x00000890
        /*039c*/ 	.word	0x000000ff
        /*03a0*/ 	.word	0x000000a0
        /*03a4*/ 	.short	0x0100
        /*03a6*/ 	.byte	0x08
	.zero		1


	//   ....[41]....
        /*03a8*/ 	.word	0x000008a0
        /*03ac*/ 	.word	0x000000ff
        /*03b0*/ 	.word	0x00000150
        /*03b4*/ 	.short	0x0100
        /*03b6*/ 	.byte	0x08
	.zero		1


	//   ....[42]....
        /*03b8*/ 	.word	0x000008b0
        /*03bc*/ 	.word	0x000000ff
        /*03c0*/ 	.word	0x000000a8
        /*03c4*/ 	.short	0x0100
        /*03c6*/ 	.byte	0x08
	.zero		1


	//   ....[43]....
        /*03c8*/ 	.word	0x000008c0
        /*03cc*/ 	.word	0x000000ff
        /*03d0*/ 	.word	0x00000158
        /*03d4*/ 	.short	0x0100
        /*03d6*/ 	.byte	0x08
	.zero		1


	//   ....[44]....
        /*03d8*/ 	.word	0x000009f0
        /*03dc*/ 	.word	0x000000ff
        /*03e0*/ 	.word	0x00000160
        /*03e4*/ 	.short	0x0100
        /*03e6*/ 	.byte	0x09
	.zero		1


	//   ....[45]....
        /*03e8*/ 	.word	0x00000a00
        /*03ec*/ 	.word	0x000000ff
        /*03f0*/ 	.word	0x00000180
        /*03f4*/ 	.short	0x0100
        /*03f6*/ 	.byte	0x09
	.zero		1


	//   ....[46]....
        /*03f8*/ 	.word	0x00000a10
        /*03fc*/ 	.word	0x000000ff
        /*0400*/ 	.word	0x00000168
        /*0404*/ 	.short	0x0100
        /*0406*/ 	.byte	0x09
	.zero		1


	//   ....[47]....
        /*0408*/ 	.word	0x00000a20
        /*040c*/ 	.word	0x000000ff
        /*0410*/ 	.word	0x00000188
        /*0414*/ 	.short	0x0100
        /*0416*/ 	.byte	0x09
	.zero		1


	//   ....[48]....
        /*0418*/ 	.word	0x00000a30
        /*041c*/ 	.word	0x000000ff
        /*0420*/ 	.word	0x00000170
        /*0424*/ 	.short	0x0100
        /*0426*/ 	.byte	0x09
	.zero		1


	//   ....[49]....
        /*0428*/ 	.word	0x00000a40
        /*042c*/ 	.word	0x000000ff
        /*0430*/ 	.word	0x00000190
        /*0434*/ 	.short	0x0100
        /*0436*/ 	.byte	0x09
	.zero		1


	//   ....[50]....
        /*0438*/ 	.word	0x00000a50
        /*043c*/ 	.word	0x000000ff
        /*0440*/ 	.word	0x00000178
        /*0444*/ 	.short	0x0100
        /*0446*/ 	.byte	0x09
	.zero		1


	//   ....[51]....
        /*0448*/ 	.word	0x00000a60
        /*044c*/ 	.word	0x000000ff
        /*0450*/ 	.word	0x00000198
        /*0454*/ 	.short	0x0100
        /*0456*/ 	.byte	0x09
	.zero		1


	//   ....[52]....
        /*0458*/ 	.word	0x00000b40
        /*045c*/ 	.word	0x000000ff
        /*0460*/ 	.word	0x000001a0
        /*0464*/ 	.short	0x0100
        /*0466*/ 	.byte	0x08
	.zero		1


	//   ....[53]....
        /*0468*/ 	.word	0x00000b50
        /*046c*/ 	.word	0x000000ff
        /*0470*/ 	.word	0x000001a8
        /*0474*/ 	.short	0x0100
        /*0476*/ 	.byte	0x08
	.zero		1


	//   ....[54]....
        /*0478*/ 	.word	0x00000c80
        /*047c*/ 	.word	0x000000ff
        /*0480*/ 	.word	0x000001b0
        /*0484*/ 	.short	0x0100
        /*0486*/ 	.byte	0x08
	.zero		1


	//   ....[55]....
        /*0488*/ 	.word	0x00000c90
        /*048c*/ 	.word	0x000000ff
        /*0490*/ 	.word	0x000001c0
        /*0494*/ 	.short	0x0100
        /*0496*/ 	.byte	0x08
	.zero		1


	//   ....[56]....
        /*0498*/ 	.word	0x00000ca0
        /*049c*/ 	.word	0x000000ff
        /*04a0*/ 	.word	0x000001b8
        /*04a4*/ 	.short	0x0100
        /*04a6*/ 	.byte	0x08
	.zero		1


	//   ....[57]....
        /*04a8*/ 	.word	0x00000cb0
        /*04ac*/ 	.word	0x000000ff
        /*04b0*/ 	.word	0x000001c8
        /*04b4*/ 	.short	0x0100
        /*04b6*/ 	.byte	0x08
	.zero		1


	//   ....[58]....
        /*04b8*/ 	.word	0x00000dd0
        /*04bc*/ 	.word	0x000000ff
        /*04c0*/ 	.word	0x000001d0
        /*04c4*/ 	.short	0x0100
        /*04c6*/ 	.byte	0x09
	.zero		1


	//   ....[59]....
        /*04c8*/ 	.word	0x00000de0
        /*04cc*/ 	.word	0x000000ff
        /*04d0*/ 	.word	0x000001e0
        /*04d4*/ 	.short	0x0100
        /*04d6*/ 	.byte	0x09
	.zero		1


	//   ....[60]....
        /*04d8*/ 	.word	0x00000df0
        /*04dc*/ 	.word	0x000000ff
        /*04e0*/ 	.word	0x000001d8
        /*04e4*/ 	.short	0x0100
        /*04e6*/ 	.byte	0x09
	.zero		1


	//   ....[61]....
        /*04e8*/ 	.word	0x00000e00
        /*04ec*/ 	.word	0x000000ff
        /*04f0*/ 	.word	0x000001e8
        /*04f4*/ 	.short	0x0100
        /*04f6*/ 	.byte	0x09
	.zero		1


	//   ....[62]....
        /*04f8*/ 	.word	0x00000ef0
        /*04fc*/ 	.word	0x000000ff
        /*0500*/ 	.word	0x000001f0
        /*0504*/ 	.short	0x0100
        /*0506*/ 	.byte	0x08
	.zero		1


	//   ....[63]....
        /*0508*/ 	.word	0x00000f00
        /*050c*/ 	.word	0x000000ff
        /*0510*/ 	.word	0x00000200
        /*0514*/ 	.short	0x0100
        /*0516*/ 	.byte	0x08
	.zero		1


	//   ....[64]....
        /*0518*/ 	.word	0x00000f10
        /*051c*/ 	.word	0x000000ff
        /*0520*/ 	.word	0x000001f8
        /*0524*/ 	.short	0x0100
        /*0526*/ 	.byte	0x08
	.zero		1


	//   ....[65]....
        /*0528*/ 	.word	0x00000f20
        /*052c*/ 	.word	0x000000ff
        /*0530*/ 	.word	0x00000208
        /*0534*/ 	.short	0x0100
        /*0536*/ 	.byte	0x08
	.zero		1


	//   ....[66]....
        /*0538*/ 	.word	0x00001010
        /*053c*/ 	.word	0x000000ff
        /*0540*/ 	.word	0x00000210
        /*0544*/ 	.short	0x0100
        /*0546*/ 	.byte	0x07
	.zero		1


	//   ....[67]....
        /*0548*/ 	.word	0x00001a10
        /*054c*/ 	.word	0x00000003
        /*0550*/ 	.word	0x00000200
        /*0554*/ 	.short	0x010a
        /*0556*/ 	.byte	0xff
	.zero		1


	//   ....[68]....
        /*0558*/ 	.word	0x00001a40
        /*055c*/ 	.word	0x00000003
        /*0560*/ 	.word	0x000001f0
        /*0564*/ 	.short	0x0101
        /*0566*/ 	.byte	0xff
	.zero		1


	//   ....[69]....
        /*0568*/ 	.word	0x00001b40
        /*056c*/ 	.word	0x000000ff
        /*0570*/ 	.word	0x000000b0
        /*0574*/ 	.short	0x010a
        /*0576*/ 	.byte	0x08
	.zero		1


	//   ....[70]....
        /*0578*/ 	.word	0x00001c00
        /*057c*/ 	.word	0x000000ff
        /*0580*/ 	.word	0x000000b0
        /*0584*/ 	.short	0x010a
        /*0586*/ 	.byte	0x21
	.zero		1


	//   ....[71]....
        /*0588*/ 	.word	0x00001dc0
        /*058c*/ 	.word	0x000000ff
        /*0590*/ 	.word	0x000000b0
        /*0594*/ 	.short	0x010a
        /*0596*/ 	.byte	0x08
	.zero		1


	//   ....[72]....
        /*0598*/ 	.word	0x00001ea0
        /*059c*/ 	.word	0x000000ff
        /*05a0*/ 	.word	0x000001a8
        /*05a4*/ 	.short	0x0101
        /*05a6*/ 	.byte	0x06
	.zero		1


	//   ....[73]....
        /*05a8*/ 	.word	0x00001ec0
        /*05ac*/ 	.word	0x000000ff
        /*05b0*/ 	.word	0x000000b0
        /*05b4*/ 	.short	0x010a
        /*05b6*/ 	.byte	0x08
	.zero		1


	//   ....[74]....
        /*05b8*/ 	.word	0x00001f40
        /*05bc*/ 	.word	0x000000ff
        /*05c0*/ 	.word	0x000000b0
        /*05c4*/ 	.short	0x010a
        /*05c6*/ 	.byte	0x11
	.zero		1


	//   ....[75]....
        /*05c8*/ 	.word	0x000020d0
        /*05cc*/ 	.word	0x000000ff
        /*05d0*/ 	.word	0x000000b0
        /*05d4*/ 	.short	0x010a
        /*05d6*/ 	.byte	0x08
	.zero		1


	//   ....[76]....
        /*05d8*/ 	.word	0x00002210
        /*05dc*/ 	.word	0x00000002
        /*05e0*/ 	.word	0x000001b0
        /*05e4*/ 	.short	0x010a
        /*05e6*/ 	.byte	0xff
	.zero		1


	//   ....[77]....
        /*05e8*/ 	.word	0x000022d0
        /*05ec*/ 	.word	0x00000002
        /*05f0*/ 	.word	0x00000000
        /*05f4*/ 	.short	0x0101
        /*05f6*/ 	.byte	0xff
	.zero		1


	//   ....[78]....
        /*05f8*/ 	.word	0x00002830
        /*05fc*/ 	.word	0x000000ff
        /*0600*/ 	.word	0x00000000
        /*0604*/ 	.short	0x010a
        /*0606*/ 	.byte	0x04
	.zero		1


	//   ....[79]....
        /*0608*/ 	.word	0x000028c0
        /*060c*/ 	.word	0x000000ff
        /*0610*/ 	.word	0x00000000
        /*0614*/ 	.short	0x010a
        /*0616*/ 	.byte	0x04
	.zero		1


	//   ....[80]....
        /*0618*/ 	.word	0x00002950
        /*061c*/ 	.word	0x000000ff
        /*0620*/ 	.word	0x00000000
        /*0624*/ 	.short	0x010a
        /*0626*/ 	.byte	0x04
	.zero		1


	//   ....[81]....
        /*0628*/ 	.word	0x000029e0
        /*062c*/ 	.word	0x000000ff
        /*0630*/ 	.word	0x00000000
        /*0634*/ 	.short	0x010a
        /*0636*/ 	.byte	0x04
	.zero		1


	//   ....[82]....
        /*0638*/ 	.word	0x00002a70
        /*063c*/ 	.word	0x000000ff
        /*0640*/ 	.word	0x00000000
        /*0644*/ 	.short	0x010a
        /*0646*/ 	.byte	0x04
	.zero		1


	//   ....[83]....
        /*0648*/ 	.word	0x00002b00
        /*064c*/ 	.word	0x000000ff
        /*0650*/ 	.word	0x00000000
        /*0654*/ 	.short	0x010a
        /*0656*/ 	.byte	0x04
	.zero		1


	//   ....[84]....
        /*0658*/ 	.word	0x00002b90
        /*065c*/ 	.word	0x000000ff
        /*0660*/ 	.word	0x00000000
        /*0664*/ 	.short	0x010a
        /*0666*/ 	.byte	0x04
	.zero		1


	//   ....[85]....
        /*0668*/ 	.word	0x00002c20
        /*066c*/ 	.word	0x000000ff
        /*0670*/ 	.word	0x00000000
        /*0674*/ 	.short	0x010a
        /*0676*/ 	.byte	0x04
	.zero		1


	//   ....[86]....
        /*0678*/ 	.word	0x00002cb0
        /*067c*/ 	.word	0x000000ff
        /*0680*/ 	.word	0x00000000
        /*0684*/ 	.short	0x010a
        /*0686*/ 	.byte	0x04
	.zero		1


	//   ....[87]....
        /*0688*/ 	.word	0x00002d40
        /*068c*/ 	.word	0x000000ff
        /*0690*/ 	.word	0x00000000
        /*0694*/ 	.short	0x010a
        /*0696*/ 	.byte	0x04
	.zero		1


	//   ....[88]....
        /*0698*/ 	.word	0x00002dd0
        /*069c*/ 	.word	0x000000ff
        /*06a0*/ 	.word	0x00000000
        /*06a4*/ 	.short	0x010a
        /*06a6*/ 	.byte	0x04
	.zero		1


	//   ....[89]....
        /*06a8*/ 	.word	0x00002e60
        /*06ac*/ 	.word	0x000000ff
        /*06b0*/ 	.word	0x00000000
        /*06b4*/ 	.short	0x010a
        /*06b6*/ 	.byte	0x04
	.zero		1


	//   ....[90]....
        /*06b8*/ 	.word	0x00002ef0
        /*06bc*/ 	.word	0x000000ff
        /*06c0*/ 	.word	0x00000000
        /*06c4*/ 	.short	0x010a
        /*06c6*/ 	.byte	0x04
	.zero		1


	//   ....[91]....
        /*06c8*/ 	.word	0x00002f80
        /*06cc*/ 	.word	0x000000ff
        /*06d0*/ 	.word	0x00000000
        /*06d4*/ 	.short	0x010a
        /*06d6*/ 	.byte	0x04
	.zero		1


	//   ....[92]....
        /*06d8*/ 	.word	0x00003010
        /*06dc*/ 	.word	0x000000ff
        /*06e0*/ 	.word	0x00000000
        /*06e4*/ 	.short	0x010a
        /*06e6*/ 	.byte	0x04
	.zero		1


	//   ....[93]....
        /*06e8*/ 	.word	0x000030a0
        /*06ec*/ 	.word	0x000000ff
        /*06f0*/ 	.word	0x00000000
        /*06f4*/ 	.short	0x010a
        /*06f6*/ 	.byte	0x04
	.zero		1


	//   ....[94]....
        /*06f8*/ 	.word	0x00003130
        /*06fc*/ 	.word	0x000000ff
        /*0700*/ 	.word	0x00000000
        /*0704*/ 	.short	0x010a
        /*0706*/ 	.byte	0x04
	.zero		1


	//   ....[95]....
        /*0708*/ 	.word	0x000031c0
        /*070c*/ 	.word	0x000000ff
        /*0710*/ 	.word	0x00000000
        /*0714*/ 	.short	0x010a
        /*0716*/ 	.byte	0x04
	.zero		1


	//   ....[96]....
        /*0718*/ 	.word	0x00003250
        /*071c*/ 	.word	0x000000ff
        /*0720*/ 	.word	0x00000000
        /*0724*/ 	.short	0x010a
        /*0726*/ 	.byte	0x04
	.zero		1


	//   ....[97]....
        /*0728*/ 	.word	0x000032e0
        /*072c*/ 	.word	0x000000ff
        /*0730*/ 	.word	0x00000000
        /*0734*/ 	.short	0x010a
        /*0736*/ 	.byte	0x04
	.zero		1


	//   ....[98]....
        /*0738*/ 	.word	0x00003370
        /*073c*/ 	.word	0x000000ff
        /*0740*/ 	.word	0x00000000
        /*0744*/ 	.short	0x010a
        /*0746*/ 	.byte	0x04
	.zero		1


	//   ....[99]....
        /*0748*/ 	.word	0x00003410
        /*074c*/ 	.word	0x00000000
        /*0750*/ 	.word	0x00000000
        /*0754*/ 	.short	0x010a
        /*0756*/ 	.byte	0xff
	.zero		1


	//   ....[100]....
        /*0758*/ 	.word	0x00003540
        /*075c*/ 	.word	0x00000000
        /*0760*/ 	.word	0x000001f0
        /*0764*/ 	.short	0x010a
        /*0766*/ 	.byte	0xff
	.zero		1


	//   ....[101]....
        /*0768*/ 	.word	0x000035b0
        /*076c*/ 	.word	0x00000004
        /*0770*/ 	.word	0x00000000
        /*0774*/ 	.short	0x0101
        /*0776*/ 	.byte	0xff
	.zero		1


	//   ....[102]....
        /*0778*/ 	.word	0x000035d0
        /*077c*/ 	.word	0x000000ff
        /*0780*/ 	.word	0x000001c0
        /*0784*/ 	.short	0x010a
        /*0786*/ 	.byte	0x05
	.zero		1


	//   ....[103]....
        /*0788*/ 	.word	0x000036f0
        /*078c*/ 	.word	0x00000000
        /*0790*/ 	.word	0x000001b0
        /*0794*/ 	.short	0x010a
        /*0796*/ 	.byte	0xff
	.zero		1


	//   ....[104]....
        /*0798*/ 	.word	0x000037f0
        /*079c*/ 	.word	0x00000000
        /*07a0*/ 	.word	0x00000000
        /*07a4*/ 	.short	0x0101
        /*07a6*/ 	.byte	0xff
	.zero		1


	//   ....[105]....
        /*07a8*/ 	.word	0x00003880
        /*07ac*/ 	.word	0x000000ff
        /*07b0*/ 	.word	0x000001c0
        /*07b4*/ 	.short	0x0106
        /*07b6*/ 	.byte	0x05
	.zero		1


	//   ....[106]....
        /*07b8*/ 	.word	0x000038a0
        /*07bc*/ 	.word	0x000000ff
        /*07c0*/ 	.word	0x000001c0
        /*07c4*/ 	.short	0x010a
        /*07c6*/ 	.byte	0x05
	.zero		1


	//   ....[107]....
        /*07c8*/ 	.word	0x00003930
        /*07cc*/ 	.word	0x000000ff
        /*07d0*/ 	.word	0x000001c0
        /*07d4*/ 	.short	0x0106
        /*07d6*/ 	.byte	0x04
	.zero		1


	//   ....[108]....
        /*07d8*/ 	.word	0x00003970
        /*07dc*/ 	.word	0x00000000
        /*07e0*/ 	.word	0x000001c0
        /*07e4*/ 	.short	0x010a
        /*07e6*/ 	.byte	0xff
	.zero		1


	//   ....[109]....
        /*07e8*/ 	.word	0x00003bb0
        /*07ec*/ 	.word	0x000000ff
        /*07f0*/ 	.word	0x00000008
        /*07f4*/ 	.short	0x010a
        /*07f6*/ 	.byte	0x06
	.zero		1


	//   ....[110]....
        /*07f8*/ 	.word	0x00003bd0
        /*07fc*/ 	.word	0x000000ff
        /*0800*/ 	.word	0x00000008
        /*0804*/ 	.short	0x010a
        /*0806*/ 	.byte	0x06
	.zero		1


	//   ....[111]....
        /*0808*/ 	.word	0x00003d60
        /*080c*/ 	.word	0x000000ff
        /*0810*/ 	.word	0x00000008
        /*0814*/ 	.short	0x010a
        /*0816*/ 	.byte	0x06
	.zero		1


	//   ....[112]....
        /*0818*/ 	.word	0x00003d80
        /*081c*/ 	.word	0x000000ff
        /*0820*/ 	.word	0x00000008
        /*0824*/ 	.short	0x010a
        /*0826*/ 	.byte	0x06
	.zero		1


	//   ....[113]....
        /*0828*/ 	.word	0x00003e40
        /*082c*/ 	.word	0x000000ff
        /*0830*/ 	.word	0x00000000
        /*0834*/ 	.short	0x0101
        /*0836*/ 	.byte	0x07
	.zero		1


	//   ....[114]....
        /*0838*/ 	.word	0x00004120
        /*083c*/ 	.word	0x00000000
        /*0840*/ 	.word	0x000001b0
        /*0844*/ 	.short	0x010a
        /*0846*/ 	.byte	0xff
	.zero		1


	//   ....[115]....
        /*0848*/ 	.word	0x000041e0
        /*084c*/ 	.word	0x00000000
        /*0850*/ 	.word	0x00000000
        /*0854*/ 	.short	0x0101
        /*0856*/ 	.byte	0xff
	.zero		1


	//   ....[116]....
        /*0858*/ 	.word	0x00004290
        /*085c*/ 	.word	0x000000ff
        /*0860*/ 	.word	0x00000000
        /*0864*/ 	.short	0x010a
        /*0866*/ 	.byte	0x06
	.zero		1


	//   ....[117]....
        /*0868*/ 	.word	0x000042a0
        /*086c*/ 	.word	0x000000ff
        /*0870*/ 	.word	0x000001e0
        /*0874*/ 	.short	0x010a
        /*0876*/ 	.byte	0x0b
	.zero		1


	//   ....[118]....
        /*0878*/ 	.word	0x00004360
        /*087c*/ 	.word	0x000000ff
        /*0880*/ 	.word	0x00000000
        /*0884*/ 	.short	0x010a
        /*0886*/ 	.byte	0x09
	.zero		1


	//   ....[119]....
        /*0888*/ 	.word	0x000044a0
        /*088c*/ 	.word	0x000000ff
        /*0890*/ 	.word	0x00000000
        /*0894*/ 	.short	0x010a
        /*0896*/ 	.byte	0x06
	.zero		1


	//   ....[120]....
        /*0898*/ 	.word	0x000046a0
        /*089c*/ 	.word	0x000000ff
        /*08a0*/ 	.word	0x00000000
        /*08a4*/ 	.short	0x010a
        /*08a6*/ 	.byte	0x05
	.zero		1


	//   ....[121]....
        /*08a8*/ 	.word	0x00004740
        /*08ac*/ 	.word	0x00000000
        /*08b0*/ 	.word	0x00000000
        /*08b4*/ 	.short	0x010a
        /*08b6*/ 	.byte	0xff
	.zero		1


	//   ....[122]....
        /*08b8*/ 	.word	0x00004780
        /*08bc*/ 	.word	0x00000000
        /*08c0*/ 	.word	0x00000000
        /*08c4*/ 	.short	0x010a
        /*08c6*/ 	.byte	0xff
	.zero		1


	//   ....[123]....
        /*08c8*/ 	.word	0x000047f0
        /*08cc*/ 	.word	0x000000ff
        /*08d0*/ 	.word	0x00000000
        /*08d4*/ 	.short	0x0101
        /*08d6*/ 	.byte	0x05
	.zero		1


	//   ....[124]....
        /*08d8*/ 	.word	0x00004830
        /*08dc*/ 	.word	0x000000ff
        /*08e0*/ 	.word	0x00000210
        /*08e4*/ 	.short	0x010a
        /*08e6*/ 	.byte	0x08
	.zero		1


	//   ....[125]....
        /*08e8*/ 	.word	0x00004880
        /*08ec*/ 	.word	0x000000ff
        /*08f0*/ 	.word	0x00000000
        /*08f4*/ 	.short	0x0101
        /*08f6*/ 	.byte	0x05
	.zero		1


	//   ....[126]....
        /*08f8*/ 	.word	0x00004cd0
        /*08fc*/ 	.word	0x00000000
        /*0900*/ 	.word	0x000001b0
        /*0904*/ 	.short	0x010a
        /*0906*/ 	.byte	0xff
	.zero		1


	//   ....[127]....
        /*0908*/ 	.word	0x00004d90
        /*090c*/ 	.word	0x00000000
        /*0910*/ 	.word	0x00000000
        /*0914*/ 	.short	0x0101
        /*0916*/ 	.byte	0xff
	.zero		1


	//   ....[128]....
        /*0918*/ 	.word	0x000050b0
        /*091c*/ 	.word	0x000000ff
        /*0920*/ 	.word	0x000001a8
        /*0924*/ 	.short	0x010a
        /*0926*/ 	.byte	0x07
	.zero		1


	//   ....[129]....
        /*0928*/ 	.word	0x000052a0
        /*092c*/ 	.word	0x000000ff
        /*0930*/ 	.word	0x00000180
        /*0934*/ 	.short	0x010a
        /*0936*/ 	.byte	0x07
	.zero		1


	//   ....[130]....
        /*0938*/ 	.word	0x00005410
        /*093c*/ 	.word	0x000000ff
        /*0940*/ 	.word	0x00000160
        /*0944*/ 	.short	0x010b
        /*0946*/ 	.byte	0x07
	.zero		1


	//   ....[131]....
        /*0948*/ 	.word	0x00005420
        /*094c*/ 	.word	0x000000ff
        /*0950*/ 	.word	0x00000000
        /*0954*/ 	.short	0x0101
        /*0956*/ 	.byte	0x08
	.zero		1


	//   ....[132]....
        /*0958*/ 	.word	0x00005440
        /*095c*/ 	.word	0x000000ff
        /*0960*/ 	.word	0x00000188
        /*0964*/ 	.short	0x010a
        /*0966*/ 	.byte	0x07
	.zero		1


	//   ....[133]....
        /*0968*/ 	.word	0x000055a0
        /*096c*/ 	.word	0x000000ff
        /*0970*/ 	.word	0x00000168
        /*0974*/ 	.short	0x010b
        /*0976*/ 	.byte	0x07
	.zero		1


	//   ....[134]....
        /*0978*/ 	.word	0x000055b0
        /*097c*/ 	.word	0x000000ff
        /*0980*/ 	.word	0x00000000
        /*0984*/ 	.short	0x0101
        /*0986*/ 	.byte	0x08
	.zero		1


	//   ....[135]....
        /*0988*/ 	.word	0x000055c0
        /*098c*/ 	.word	0x000000ff
        /*0990*/ 	.word	0x00000190
        /*0994*/ 	.short	0x010a
        /*0996*/ 	.byte	0x07
	.zero		1


	//   ....[136]....
        /*0998*/ 	.word	0x00005760
        /*099c*/ 	.word	0x000000ff
        /*09a0*/ 	.word	0x00000170
        /*09a4*/ 	.short	0x010b
        /*09a6*/ 	.byte	0x07
	.zero		1


	//   ....[137]....
        /*09a8*/ 	.word	0x000057d0
        /*09ac*/ 	.word	0x000000ff
        /*09b0*/ 	.word	0x00000000
        /*09b4*/ 	.short	0x0101
        /*09b6*/ 	.byte	0x08
	.zero		1


	//   ....[138]....
        /*09b8*/ 	.word	0x00005800
        /*09bc*/ 	.word	0x000000ff
        /*09c0*/ 	.word	0x00000198
        /*09c4*/ 	.short	0x010a
        /*09c6*/ 	.byte	0x07
	.zero		1


	//   ....[139]....
        /*09c8*/ 	.word	0x00005a10
        /*09cc*/ 	.word	0x000000ff
        /*09d0*/ 	.word	0x00000178
        /*09d4*/ 	.short	0x010b
        /*09d6*/ 	.byte	0x07
	.zero		1


	//   ....[140]....
        /*09d8*/ 	.word	0x00005a30
        /*09dc*/ 	.word	0x000000ff
        /*09e0*/ 	.word	0x00000000
        /*09e4*/ 	.short	0x0101
        /*09e6*/ 	.byte	0x0d
	.zero		1


	//   ....[141]....
        /*09e8*/ 	.word	0x00005a60
        /*09ec*/ 	.word	0x000000ff
        /*09f0*/ 	.word	0x00000180
        /*09f4*/ 	.short	0x010a
        /*09f6*/ 	.byte	0x07
	.zero		1


	//   ....[142]....
        /*09f8*/ 	.word	0x00005a80
        /*09fc*/ 	.word	0x000000ff
        /*0a00*/ 	.word	0x00000188
        /*0a04*/ 	.short	0x010a
        /*0a06*/ 	.byte	0x07
	.zero		1


	//   ....[143]....
        /*0a08*/ 	.word	0x00005aa0
        /*0a0c*/ 	.word	0x000000ff
        /*0a10*/ 	.word	0x00000190
        /*0a14*/ 	.short	0x010a
        /*0a16*/ 	.byte	0x07
	.zero		1


	//   ....[144]....
        /*0a18*/ 	.word	0x00005ae0
        /*0a1c*/ 	.word	0x00000000
        /*0a20*/ 	.word	0x00000198
        /*0a24*/ 	.short	0x010a
        /*0a26*/ 	.byte	0xff
	.zero		1


	//   ....[145]....
        /*0a28*/ 	.word	0x00005e10
        /*0a2c*/ 	.word	0x00000000
        /*0a30*/ 	.word	0x000001b0
        /*0a34*/ 	.short	0x010a
        /*0a36*/ 	.byte	0xff
	.zero		1


	//   ....[146]....
        /*0a38*/ 	.word	0x00005f20
        /*0a3c*/ 	.word	0x00000000
        /*0a40*/ 	.word	0x00000000
        /*0a44*/ 	.short	0x0101
        /*0a46*/ 	.byte	0xff
	.zero		1


	//   ....[147]....
        /*0a48*/ 	.word	0x00006980
        /*0a4c*/ 	.word	0x00000003
        /*0a50*/ 	.word	0x00000160
        /*0a54*/ 	.short	0x010a
        /*0a56*/ 	.byte	0xff
	.zero		1


	//   ....[148]....
        /*0a58*/ 	.word	0x000069c0
        /*0a5c*/ 	.word	0x000000bf
        /*0a60*/ 	.word	0x000001d0
        /*0a64*/ 	.short	0x010a
        /*0a66*/ 	.byte	0xff
	.zero		1


	//   ....[149]....
        /*0a68*/ 	.word	0x00006af0
        /*0a6c*/ 	.word	0x00000003
        /*0a70*/ 	.word	0x00000160
        /*0a74*/ 	.short	0x010a
        /*0a76*/ 	.byte	0xff
	.zero		1


	//   ....[150]....
        /*0a78*/ 	.word	0x00006c50
        /*0a7c*/ 	.word	0x00000000
        /*0a80*/ 	.word	0x00000000
        /*0a84*/ 	.short	0x0101
        /*0a86*/ 	.byte	0xff
	.zero		1


	//   ....[151]....
        /*0a88*/ 	.word	0x00006cb0
        /*0a8c*/ 	.word	0x000000bf
        /*0a90*/ 	.word	0x000001d0
        /*0a94*/ 	.short	0x010a
        /*0a96*/ 	.byte	0xff
	.zero		1


	//   ....[152]....
        /*0a98*/ 	.word	0x00008060
        /*0a9c*/ 	.word	0x000000ce
        /*0aa0*/ 	.word	0x00000160
        /*0aa4*/ 	.short	0x010a
        /*0aa6*/ 	.byte	0xff
	.zero		1


	//   ....[153]....
        /*0aa8*/ 	.word	0x00008130
        /*0aac*/ 	.word	0x000000ce
        /*0ab0*/ 	.word	0x00000160
        /*0ab4*/ 	.short	0x010a
        /*0ab6*/ 	.byte	0xff
	.zero		1


	//   ....[154]....
        /*0ab8*/ 	.word	0x00008270
        /*0abc*/ 	.word	0x00000003
        /*0ac0*/ 	.word	0x00000000
        /*0ac4*/ 	.short	0x0101
        /*0ac6*/ 	.byte	0xff
	.zero		1


	//   ....[155]....
        /*0ac8*/ 	.word	0x00009610
        /*0acc*/ 	.word	0x00000000
        /*0ad0*/ 	.word	0x00000160
        /*0ad4*/ 	.short	0x010a
        /*0ad6*/ 	.byte	0xff
	.zero		1


	//   ....[156]....
        /*0ad8*/ 	.word	0x000096e0
        /*0adc*/ 	.word	0x00000000
        /*0ae0*/ 	.word	0x00000160
        /*0ae4*/ 	.short	0x010a
        /*0ae6*/ 	.byte	0xff
	.zero		1


	//   ....[157]....
        /*0ae8*/ 	.word	0x00009840
        /*0aec*/ 	.word	0x00000000
        /*0af0*/ 	.word	0x00000000
        /*0af4*/ 	.short	0x0101
        /*0af6*/ 	.byte	0xff
	.zero		1


	//   ....[158]....
        /*0af8*/ 	.word	0x0000abf0
        /*0afc*/ 	.word	0x00000000
        /*0b00*/ 	.word	0x00000160
        /*0b04*/ 	.short	0x010a
        /*0b06*/ 	.byte	0xff
	.zero		1


	//   ....[159]....
        /*0b08*/ 	.word	0x0000acc0
        /*0b0c*/ 	.word	0x00000000
        /*0b10*/ 	.word	0x00000160
        /*0b14*/ 	.short	0x010a
        /*0b16*/ 	.byte	0xff
	.zero		1


	//   ....[160]....
        /*0b18*/ 	.word	0x0000ae20
        /*0b1c*/ 	.word	0x00000000
        /*0b20*/ 	.word	0x00000000
        /*0b24*/ 	.short	0x0101
        /*0b26*/ 	.byte	0xff
	.zero		1


	//   ....[161]....
        /*0b28*/ 	.word	0x0000b230
        /*0b2c*/ 	.word	0x000000bf
        /*0b30*/ 	.word	0x00000000
        /*0b34*/ 	.short	0x0101
        /*0b36*/ 	.byte	0xff
	.zero		1


	//   ....[162]....
        /*0b38*/ 	.word	0x0000c280
        /*0b3c*/ 	.word	0x00000003
        /*0b40*/ 	.word	0x00000200
        /*0b44*/ 	.short	0x010a
        /*0b46*/ 	.byte	0xff
	.zero		1


	//   ....[163]....
        /*0b48*/ 	.word	0x0000c2e0
        /*0b4c*/ 	.word	0x00000002
        /*0b50*/ 	.word	0x000000b0
        /*0b54*/ 	.short	0x010a
        /*0b56*/ 	.byte	0xff
	.zero		1


	//   ....[164]....
        /*0b58*/ 	.word	0x0000c340
        /*0b5c*/ 	.word	0x00000002
        /*0b60*/ 	.word	0x000000b0
        /*0b64*/ 	.short	0x010a
        /*0b66*/ 	.byte	0xff
	.zero		1


	//   ....[165]....
        /*0b68*/ 	.word	0x0000c390
        /*0b6c*/ 	.word	0x00000002
        /*0b70*/ 	.word	0x000001b0
        /*0b74*/ 	.short	0x010a
        /*0b76*/ 	.byte	0xff
	.zero		1


	//   ....[166]....
        /*0b78*/ 	.word	0x0000c3f0
        /*0b7c*/ 	.word	0x00000000
        /*0b80*/ 	.word	0x00000000
        /*0b84*/ 	.short	0x010a
        /*0b86*/ 	.byte	0xff
	.zero		1


	//   ....[167]....
        /*0b88*/ 	.word	0x0000c450
        /*0b8c*/ 	.word	0x00000000
        /*0b90*/ 	.word	0x00000000
        /*0b94*/ 	.short	0x010a
        /*0b96*/ 	.byte	0xff
	.zero		1


	//   ....[168]....
        /*0b98*/ 	.word	0x0000c4b0
        /*0b9c*/ 	.word	0x00000000
        /*0ba0*/ 	.word	0x00000000
        /*0ba4*/ 	.short	0x010a
        /*0ba6*/ 	.byte	0xff
	.zero		1


	//   ....[169]....
        /*0ba8*/ 	.word	0x0000c510
        /*0bac*/ 	.word	0x00000000
        /*0bb0*/ 	.word	0x00000000
        /*0bb4*/ 	.short	0x010a
        /*0bb6*/ 	.byte	0xff
	.zero		1


	//   ....[170]....
        /*0bb8*/ 	.word	0x0000c570
        /*0bbc*/ 	.word	0x00000000
        /*0bc0*/ 	.word	0x00000000
        /*0bc4*/ 	.short	0x010a
        /*0bc6*/ 	.byte	0xff
	.zero		1


	//   ....[171]....
        /*0bc8*/ 	.word	0x0000c5d0
        /*0bcc*/ 	.word	0x00000000
        /*0bd0*/ 	.word	0x00000000
        /*0bd4*/ 	.short	0x010a
        /*0bd6*/ 	.byte	0xff
	.zero		1


	//   ....[172]....
        /*0bd8*/ 	.word	0x0000c630
        /*0bdc*/ 	.word	0x00000000
        /*0be0*/ 	.word	0x00000000
        /*0be4*/ 	.short	0x010a
        /*0be6*/ 	.byte	0xff
	.zero		1


	//   ....[173]....
        /*0be8*/ 	.word	0x0000c690
        /*0bec*/ 	.word	0x00000000
        /*0bf0*/ 	.word	0x00000000
        /*0bf4*/ 	.short	0x010a
        /*0bf6*/ 	.byte	0xff
	.zero		1


	//   ....[174]....
        /*0bf8*/ 	.word	0x0000c6f0
        /*0bfc*/ 	.word	0x00000000
        /*0c00*/ 	.word	0x00000000
        /*0c04*/ 	.short	0x010a
        /*0c06*/ 	.byte	0xff
	.zero		1


	//   ....[175]....
        /*0c08*/ 	.word	0x0000c750
        /*0c0c*/ 	.word	0x00000000
        /*0c10*/ 	.word	0x00000000
        /*0c14*/ 	.short	0x010a
        /*0c16*/ 	.byte	0xff
	.zero		1


	//   ....[176]....
        /*0c18*/ 	.word	0x0000c7b0
        /*0c1c*/ 	.word	0x00000000
        /*0c20*/ 	.word	0x00000000
        /*0c24*/ 	.short	0x010a
        /*0c26*/ 	.byte	0xff
	.zero		1


	//   ....[177]....
        /*0c28*/ 	.word	0x0000c810
        /*0c2c*/ 	.word	0x00000000
        /*0c30*/ 	.word	0x00000000
        /*0c34*/ 	.short	0x010a
        /*0c36*/ 	.byte	0xff
	.zero		1


	//   ....[178]....
        /*0c38*/ 	.word	0x0000c870
        /*0c3c*/ 	.word	0x00000000
        /*0c40*/ 	.word	0x00000000
        /*0c44*/ 	.short	0x010a
        /*0c46*/ 	.byte	0xff
	.zero		1


	//   ....[179]....
        /*0c48*/ 	.word	0x0000c8d0
        /*0c4c*/ 	.word	0x00000000
        /*0c50*/ 	.word	0x00000000
        /*0c54*/ 	.short	0x010a
        /*0c56*/ 	.byte	0xff
	.zero		1


	//   ....[180]....
        /*0c58*/ 	.word	0x0000c930
        /*0c5c*/ 	.word	0x00000000
        /*0c60*/ 	.word	0x00000000
        /*0c64*/ 	.short	0x010a
        /*0c66*/ 	.byte	0xff
	.zero		1


	//   ....[181]....
        /*0c68*/ 	.word	0x0000c990
        /*0c6c*/ 	.word	0x00000000
        /*0c70*/ 	.word	0x00000000
        /*0c74*/ 	.short	0x010a
        /*0c76*/ 	.byte	0xff
	.zero		1


	//   ....[182]....
        /*0c78*/ 	.word	0x0000c9f0
        /*0c7c*/ 	.word	0x00000000
        /*0c80*/ 	.word	0x00000000
        /*0c84*/ 	.short	0x010a
        /*0c86*/ 	.byte	0xff
	.zero		1


	//   ....[183]....
        /*0c88*/ 	.word	0x0000ca50
        /*0c8c*/ 	.word	0x00000000
        /*0c90*/ 	.word	0x00000000
        /*0c94*/ 	.short	0x010a
        /*0c96*/ 	.byte	0xff
	.zero		1


	//   ....[184]....
        /*0c98*/ 	.word	0x0000cab0
        /*0c9c*/ 	.word	0x00000000
        /*0ca0*/ 	.word	0x00000000
        /*0ca4*/ 	.short	0x010a
        /*0ca6*/ 	.byte	0xff
	.zero		1


	//   ....[185]....
        /*0ca8*/ 	.word	0x0000cb10
        /*0cac*/ 	.word	0x00000000
        /*0cb0*/ 	.word	0x00000000
        /*0cb4*/ 	.short	0x010a
        /*0cb6*/ 	.byte	0xff
	.zero		1


	//   ....[186]....
        /*0cb8*/ 	.word	0x0000cb70
        /*0cbc*/ 	.word	0x00000000
        /*0cc0*/ 	.word	0x00000000
        /*0cc4*/ 	.short	0x010a
        /*0cc6*/ 	.byte	0xff
	.zero		1


	//   ....[187]....
        /*0cc8*/ 	.word	0x0000cbc0
        /*0ccc*/ 	.word	0x00000000
        /*0cd0*/ 	.word	0x000001f0
        /*0cd4*/ 	.short	0x010a
        /*0cd6*/ 	.byte	0xff
	.zero		1


	//   ....[188]....
        /*0cd8*/ 	.word	0x0000cc20
        /*0cdc*/ 	.word	0x00000000
        /*0ce0*/ 	.word	0x000001c0
        /*0ce4*/ 	.short	0x010a
        /*0ce6*/ 	.byte	0xff
	.zero		1


	//   ....[189]....
        /*0ce8*/ 	.word	0x0000cc70
        /*0cec*/ 	.word	0x00000000
        /*0cf0*/ 	.word	0x000001b0
        /*0cf4*/ 	.short	0x010a
        /*0cf6*/ 	.byte	0xff
	.zero		1


	//   ....[190]....
        /*0cf8*/ 	.word	0x0000ccd0
        /*0cfc*/ 	.word	0x00000000
        /*0d00*/ 	.word	0x000001c0
        /*0d04*/ 	.short	0x010a
        /*0d06*/ 	.byte	0xff
	.zero		1


	//   ....[191]....
        /*0d08*/ 	.word	0x0000cd30
        /*0d0c*/ 	.word	0x00000004
        /*0d10*/ 	.word	0x00000008
        /*0d14*/ 	.short	0x010a
        /*0d16*/ 	.byte	0xff
	.zero		1


	//   ....[192]....
        /*0d18*/ 	.word	0x0000ce10
        /*0d1c*/ 	.word	0x00000002
        /*0d20*/ 	.word	0x00000008
        /*0d24*/ 	.short	0x010a
        /*0d26*/ 	.byte	0xff
	.zero		1


	//   ....[193]....
        /*0d28*/ 	.word	0x0000ce60
        /*0d2c*/ 	.word	0x00000000
        /*0d30*/ 	.word	0x000001b0
        /*0d34*/ 	.short	0x010a
        /*0d36*/ 	.byte	0xff
	.zero		1


	//   ....[194]....
        /*0d38*/ 	.word	0x0000cec0
        /*0d3c*/ 	.word	0x00000000
        /*0d40*/ 	.word	0x000001e0
        /*0d44*/ 	.short	0x010a
        /*0d46*/ 	.byte	0xff
	.zero		1


	//   ....[195]....
        /*0d48*/ 	.word	0x0000cf20
        /*0d4c*/ 	.word	0x00000000
        /*0d50*/ 	.word	0x00000000
        /*0d54*/ 	.short	0x010a
        /*0d56*/ 	.byte	0xff
	.zero		1


	//   ....[196]....
        /*0d58*/ 	.word	0x0000cf80
        /*0d5c*/ 	.word	0x00000000
        /*0d60*/ 	.word	0x00000000
        /*0d64*/ 	.short	0x010a
        /*0d66*/ 	.byte	0xff
	.zero		1


	//   ....[197]....
        /*0d68*/ 	.word	0x0000cfe0
        /*0d6c*/ 	.word	0x00000000
        /*0d70*/ 	.word	0x00000210
        /*0d74*/ 	.short	0x010a
        /*0d76*/ 	.byte	0xff
	.zero		1


	//   ....[198]....
        /*0d78*/ 	.word	0x0000d030
        /*0d7c*/ 	.word	0x00000000
        /*0d80*/ 	.word	0x000001b0
        /*0d84*/ 	.short	0x010a
        /*0d86*/ 	.byte	0xff
	.zero		1


	//   ....[199]....
        /*0d88*/ 	.word	0x0000d090
        /*0d8c*/ 	.word	0x00000000
        /*0d90*/ 	.word	0x000001a8
        /*0d94*/ 	.short	0x010a
        /*0d96*/ 	.byte	0xff
	.zero		1


	//   ....[200]....
        /*0d98*/ 	.word	0x0000d0f0
        /*0d9c*/ 	.word	0x00000003
        /*0da0*/ 	.word	0x00000180
        /*0da4*/ 	.short	0x010a
        /*0da6*/ 	.byte	0xff
	.zero		1


	//   ....[201]....
        /*0da8*/ 	.word	0x0000d150
        /*0dac*/ 	.word	0x00000003
        /*0db0*/ 	.word	0x00000188
        /*0db4*/ 	.short	0x010a
        /*0db6*/ 	.byte	0xff
	.zero		1


	//   ....[202]....
        /*0db8*/ 	.word	0x0000d1b0
        /*0dbc*/ 	.word	0x00000003
        /*0dc0*/ 	.word	0x00000190
        /*0dc4*/ 	.short	0x010a
        /*0dc6*/ 	.byte	0xff
	.zero		1


	//   ....[203]....
        /*0dc8*/ 	.word	0x0000d210
        /*0dcc*/ 	.word	0x00000003
        /*0dd0*/ 	.word	0x00000198
        /*0dd4*/ 	.short	0x010a
        /*0dd6*/ 	.byte	0xff
	.zero		1


	//   ....[204]....
        /*0dd8*/ 	.word	0x0000d270
        /*0ddc*/ 	.word	0x00000000
        /*0de0*/ 	.word	0x00000180
        /*0de4*/ 	.short	0x010a
        /*0de6*/ 	.byte	0xff
	.zero		1


	//   ....[205]....
        /*0de8*/ 	.word	0x0000d2d0
        /*0dec*/ 	.word	0x00000000
        /*0df0*/ 	.word	0x00000188
        /*0df4*/ 	.short	0x010a
        /*0df6*/ 	.byte	0xff
	.zero		1


	//   ....[206]....
        /*0df8*/ 	.word	0x0000d330
        /*0dfc*/ 	.word	0x00000000
        /*0e00*/ 	.word	0x00000190
        /*0e04*/ 	.short	0x010a
        /*0e06*/ 	.byte	0xff
	.zero		1


	//   ....[207]....
        /*0e08*/ 	.word	0x0000d380
        /*0e0c*/ 	.word	0x00000000
        /*0e10*/ 	.word	0x000001b0
        /*0e14*/ 	.short	0x010a
        /*0e16*/ 	.byte	0xff
	.zero		1


	//   ....[208]....
        /*0e18*/ 	.word	0x0000d3d0
        /*0e1c*/ 	.word	0x00000003
        /*0e20*/ 	.word	0x00000160
        /*0e24*/ 	.short	0x010a
        /*0e26*/ 	.byte	0xff
	.zero		1


	//   ....[209]....
        /*0e28*/ 	.word	0x0000d420
        /*0e2c*/ 	.word	0x000000bf
        /*0e30*/ 	.word	0x000001d0
        /*0e34*/ 	.short	0x010a
        /*0e36*/ 	.byte	0xff
	.zero		1


	//   ....[210]....
        /*0e38*/ 	.word	0x0000d470
        /*0e3c*/ 	.word	0x000000ce
        /*0e40*/ 	.word	0x00000160
        /*0e44*/ 	.short	0x010a
        /*0e46*/ 	.byte	0xff
	.zero		1


	//   ....[211]....
        /*0e48*/ 	.word	0x0000d4c0
        /*0e4c*/ 	.word	0x00000000
        /*0e50*/ 	.word	0x00000160
        /*0e54*/ 	.short	0x010a
        /*0e56*/ 	.byte	0xff
	.zero		1


	//   ....[212]....
        /*0e58*/ 	.word	0x0000d510
        /*0e5c*/ 	.word	0x00000000
        /*0e60*/ 	.word	0x00000160
        /*0e64*/ 	.short	0x010a
        /*0e66*/ 	.byte	0xff
	.zero		1


	//----- nvinfo : EIATTR_NUM_MBARRIERS
	.align		4
.L_48:
        /*0e68*/ 	.byte	0x03, 0x38
        /*0e6a*/ 	.short	0x0043


	//----- nvinfo : EIATTR_EXIT_INSTR_OFFSETS
	.align		4
        /*0e6c*/ 	.byte	0x04, 0x1c
        /*0e6e*/ 	.short	(.L_50 - .L_49)


	//   ....[0]....
.L_49:
        /*0e70*/ 	.word	0x00003440


	//   ....[1]....
        /*0e74*/ 	.word	0x00003940


	//   ....[2]....
        /*0e78*/ 	.word	0x000039a0


	//   ....[3]....
        /*0e7c*/ 	.word	0x00004ab0


	//   ....[4]....
        /*0e80*/ 	.word	0x00005b10


	//   ....[5]....
        /*0e84*/ 	.word	0x00005b50


	//   ....[6]....
        /*0e88*/ 	.word	0x0000c270


	//----- nvinfo : EIATTR_MAX_THREADS
	.align		4
.L_50:
        /*0e8c*/ 	.byte	0x04, 0x05
        /*0e8e*/ 	.short	(.L_52 - .L_51)
.L_51:
        /*0e90*/ 	.word	0x00000100
        /*0e94*/ 	.word	0x00000001
        /*0e98*/ 	.word	0x00000001


	//----- nvinfo : EIATTR_CRS_STACK_SIZE
	.align		4
.L_52:
        /*0e9c*/ 	.byte	0x04, 0x1e
        /*0e9e*/ 	.short	(.L_54 - .L_53)
.L_53:
        /*0ea0*/ 	.word	0x00000000


	//----- nvinfo : EIATTR_CBANK_PARAM_SIZE
	.align		4
.L_54:
        /*0ea4*/ 	.byte	0x03, 0x19
        /*0ea6*/ 	.short	0x0800


	//----- nvinfo : EIATTR_PARAM_CBANK
	.align		4
        /*0ea8*/ 	.byte	0x04, 0x0a
        /*0eaa*/ 	.short	(.L_56 - .L_55)
	.align		4
.L_55:
        /*0eac*/ 	.word	index@(.nv.constant0._ZN7cutlass13device_kernelINS_4gemm6kernel13GemmUniversalIN4cute5tupleIJiiiiEEENS1_10collective13CollectiveMmaINS1_35MainloopSm100TmaUmmaWarpSpecializedILi22ELi2ELi2ENS5_IJNS4_1CILi2EEENSA_ILi1EEESC_EEEEENS5_IJNSA_ILi256EEESF_NSA_ILi32EEEEEENS_12float_e5m2_tENS5_IJlSC_lEEESI_SJ_NS4_8TiledMMAINS4_8MMA_AtomIJNS4_10MMA_TraitsINS4_25SM100_MMA_F8F6F4_2x1SM_SSEJSI_SI_fSF_SF_NS4_17integral_constantINS4_4UMMA5MajorELSQ_0EEESR_NSO_INSP_7ScaleInELSS_0EEEST_EEEEEENS4_6LayoutINS5_IJSC_SC_SC_EEENS5_IJNSA_ILi0EEESY_SY_EEEEENS5_IJNS4_10UnderscoreES11_S11_EEEEENS4_18SM100_TMA_2SM_LOADENS4_14ComposedLayoutINS4_7SwizzleILi1ELi4ELi3EEENS4_18smem_ptr_flag_bitsILi8EEENSW_INS5_IJNSA_ILi8EEESG_EEENS5_IJSG_SC_EEEEEEEvNS4_8identityES14_S1E_vS1F_EENS_8epilogue10collective18CollectiveEpilogueINS1H_23Sm100TmaWarpSpecializedILi4ELi2ELi64ELb0ELb0EEEJNS5_IJNSA_ILi128EEESF_SG_EEENS5_IJNSW_IS1M_SC_EENSW_INSA_ILi64EEESC_EEEEESI_SJ_SI_SJ_NS1H_6fusion15FusionCallbacksIS1L_NS1S_17LinearCombinationISI_fSI_fLNS_15FloatRoundStyleE2EEES1N_S1R_JEEENS4_5SM1004TMEM4LOAD26SM100_TMEM_LOAD_32dp32b64xENS4_13SM90_TMA_LOADENS15_INS16_ILi2ELi4ELi3EEES19_NSW_INS5_IJS1A_S1P_EEENS5_IJS1P_SC_EEEEEEENS4_39AutoVectorizingCopyWithAssumedAlignmentILi128EEENS4_14SM90_TMA_STOREES27_S29_S29_EEEvvEEEEvNT_6ParamsE)
        /*0eb0*/ 	.short	0x0380
        /*0eb2*/ 	.short	0x0800


	//----- nvinfo : EIATTR_SW_WAR
	.align		4
.L_56:
        /*0eb4*/ 	.byte	0x04, 0x36
        /*0eb6*/ 	.short	(.L_58 - .L_57)
.L_57:
        /*0eb8*/ 	.word	0x00000008
.L_58:


//--------------------- .nv.callgraph             --------------------------
	.section	.nv.callgraph,"",@"SHT_CUDA_CALLGRAPH"
	.align	4
	.sectionentsize	8
	.align		4
        /*0000*/ 	.word	0x00000000
	.align		4
        /*0004*/ 	.word	0xffffffff
	.align		4
        /*0008*/ 	.word	index@(_ZN7cutlass13device_kernelINS_4gemm6kernel13GemmUniversalIN4cute5tupleIJiiiiEEENS1_10collective13CollectiveMmaINS1_35MainloopSm100TmaUmmaWarpSpecializedILi22ELi2ELi2ENS5_IJNS4_1CILi2EEENSA_ILi1EEESC_EEEEENS5_IJNSA_ILi256EEESF_NSA_ILi32EEEEEENS_12float_e5m2_tENS5_IJlSC_lEEESI_SJ_NS4_8TiledMMAINS4_8MMA_AtomIJNS4_10MMA_TraitsINS4_25SM100_MMA_F8F6F4_2x1SM_SSEJSI_SI_fSF_SF_NS4_17integral_constantINS4_4UMMA5MajorELSQ_0EEESR_NSO_INSP_7ScaleInELSS_0EEEST_EEEEEENS4_6LayoutINS5_IJSC_SC_SC_EEENS5_IJNSA_ILi0EEESY_SY_EEEEENS5_IJNS4_10UnderscoreES11_S11_EEEEENS4_18SM100_TMA_2SM_LOADENS4_14ComposedLayoutINS4_7SwizzleILi1ELi4ELi3EEENS4_18smem_ptr_flag_bitsILi8EEENSW_INS5_IJNSA_ILi8EEESG_EEENS5_IJSG_SC_EEEEEEEvNS4_8identityES14_S1E_vS1F_EENS_8epilogue10collective18CollectiveEpilogueINS1H_23Sm100TmaWarpSpecializedILi4ELi2ELi64ELb0ELb0EEEJNS5_IJNSA_ILi128EEESF_SG_EEENS5_IJNSW_IS1M_SC_EENSW_INSA_ILi64EEESC_EEEEESI_SJ_SI_SJ_NS1H_6fusion15FusionCallbacksIS1L_NS1S_17LinearCombinationISI_fSI_fLNS_15FloatRoundStyleE2EEES1N_S1R_JEEENS4_5SM1004TMEM4LOAD26SM100_TMEM_LOAD_32dp32b64xENS4_13SM90_TMA_LOADENS15_INS16_ILi2ELi4ELi3EEES19_NSW_INS5_IJS1A_S1P_EEENS5_IJS1P_SC_EEEEEEENS4_39AutoVectorizingCopyWithAssumedAlignmentILi128EEENS4_14SM90_TMA_STOREES27_S29_S29_EEEvvEEEEvNT_6ParamsE)
	.align		4
        /*000c*/ 	.word	index@(__assertfail)
	.align		4
        /*0010*/ 	.word	0x00000000
	.align		4
        /*0014*/ 	.word	0xfffffffe
	.align		4
        /*0018*/ 	.word	0x00000000
	.align		4
        /*001c*/ 	.word	0xfffffffd
	.align		4
        /*0020*/ 	.word	0x00000000
	.align		4
        /*0024*/ 	.word	0xfffffffc


//--------------------- .nv.constant4             --------------------------
	.section	.nv.constant4,"a",@progbits
	.align	8
	.align		8
.nv.constant4:
        /*0000*/ 	.dword	__assertfail
	.align		8
        /*0008*/ 	.dword	__unnamed_1
	.align		8
        /*0010*/ 	.dword	__unnamed_2
	.align		8
        /*0018*/ 	.dword	__unnamed_3
	.align		8
        /*0020*/ 	.dword	_ZN40_INTERNAL_df45aacf_4_k_cu_4aa8f2a1_345704cuda3std3__45__cpo5beginE
	.align		8
        /*0028*/ 	.dword	_ZN40_INTERNAL_df45aacf_4_k_cu_4aa8f2a1_345704cuda3std3__45__cpo3endE
	.align		8
        /*0030*/ 	.dword	_ZN40_INTERNAL_df45aacf_4_k_cu_4aa8f2a1_345704cuda3std3__45__cpo6cbeginE
	.align		8
        /*0038*/ 	.dword	_ZN40_INTERNAL_df45aacf_4_k_cu_4aa8f2a1_345704cuda3std3__45__cpo4cendE
	.align		8
        /*0040*/ 	.dword	_ZN40_INTERNAL_df45aacf_4_k_cu_4aa8f2a1_345704cuda3std3__442_GLOBAL__N__df45aacf_4_k_cu_4aa8f2a1_345706ignoreE
	.align		8
        /*0048*/ 	.dword	_ZN40_INTERNAL_df45aacf_4_k_cu_4aa8f2a1_345704cuda3std3__419piecewise_constructE
	.align		8
        /*0050*/ 	.dword	_ZN40_INTERNAL_df45aacf_4_k_cu_4aa8f2a1_345704cuda3std3__48in_placeE
	.align		8
        /*0058*/ 	.dword	_ZN40_INTERNAL_df45aacf_4_k_cu_4aa8f2a1_345704cuda3std6ranges3__45__cpo4swapE
	.align		8
        /*0060*/ 	.dword	_ZN40_INTERNAL_df45aacf_4_k_cu_4aa8f2a1_345704cuda3std6ranges3__45__cpo9iter_moveE
	.align		8
        /*0068*/ 	.dword	_ZN40_INTERNAL_df45aacf_4_k_cu_4aa8f2a1_345704cute7productE
	.align		8
        /*0070*/ 	.dword	_ZN40_INTERNAL_df45aacf_4_k_cu_4aa8f2a1_345704cute1_E
	.align		8
        /*0078*/ 	.dword	$str$25
	.align		8
        /*0080*/ 	.dword	$str$26
	.align		8
        /*0088*/ 	.dword	$str$27
	.align		8
        /*0090*/ 	.dword	$str$28


//--------------------- .text._ZN7cutlass13device_kernelINS_4gemm6kernel13GemmUniversalIN4cute5tupleIJiiiiEEENS1_10collective13CollectiveMmaINS1_35MainloopSm100TmaUmmaWarpSpecializedILi22ELi2ELi2ENS5_IJNS4_1CILi2EEENSA_ILi1EEESC_EEEEENS5_IJNSA_ILi256EEESF_NSA_ILi32EEEEEENS_12float_e5m2_tENS5_IJlSC_lEEESI_SJ_NS4_8TiledMMAINS4_8MMA_AtomIJNS4_10MMA_TraitsINS4_25SM100_MMA_F8F6F4_2x1SM_SSEJSI_SI_fSF_SF_NS4_17integral_constantINS4_4UMMA5MajorELSQ_0EEESR_NSO_INSP_7ScaleInELSS_0EEEST_EEEEEENS4_6LayoutINS5_IJSC_SC_SC_EEENS5_IJNSA_ILi0EEESY_SY_EEEEENS5_IJNS4_10UnderscoreES11_S11_EEEEENS4_18SM100_TMA_2SM_LOADENS4_14ComposedLayoutINS4_7SwizzleILi1ELi4ELi3EEENS4_18smem_ptr_flag_bitsILi8EEENSW_INS5_IJNSA_ILi8EEESG_EEENS5_IJSG_SC_EEEEEEEvNS4_8identityES14_S1E_vS1F_EENS_8epilogue10collective18CollectiveEpilogueINS1H_23Sm100TmaWarpSpecializedILi4ELi2ELi64ELb0ELb0EEEJNS5_IJNSA_ILi128EEESF_SG_EEENS5_IJNSW_IS1M_SC_EENSW_INSA_ILi64EEESC_EEEEESI_SJ_SI_SJ_NS1H_6fusion15FusionCallbacksIS1L_NS1S_17LinearCombinationISI_fSI_fLNS_15FloatRoundStyleE2EEES1N_S1R_JEEENS4_5SM1004TMEM4LOAD26SM100_TMEM_LOAD_32dp32b64xENS4_13SM90_TMA_LOADENS15_INS16_ILi2ELi4ELi3EEES19_NSW_INS5_IJS1A_S1P_EEENS5_IJS1P_SC_EEEEEEENS4_39AutoVectorizingCopyWithAssumedAlignmentILi128EEENS4_14SM90_TMA_STOREES27_S29_S29_EEEvvEEEEvNT_6ParamsE --------------------------
	.section	.text._ZN7cutlass13device_kernelINS_4gemm6kernel13GemmUniversalIN4cute5tupleIJiiiiEEENS1_10collective13CollectiveMmaINS1_35MainloopSm100TmaUmmaWarpSpecializedILi22ELi2ELi2ENS5_IJNS4_1CILi2EEENSA_ILi1EEESC_EEEEENS5_IJNSA_ILi256EEESF_NSA_ILi32EEEEEENS_12float_e5m2_tENS5_IJlSC_lEEESI_SJ_NS4_8TiledMMAINS4_8MMA_AtomIJNS4_10MMA_TraitsINS4_25SM100_MMA_F8F6F4_2x1SM_SSEJSI_SI_fSF_SF_NS4_17integral_constantINS4_4UMMA5MajorELSQ_0EEESR_NSO_INSP_7ScaleInELSS_0EEEST_EEEEEENS4_6LayoutINS5_IJSC_SC_SC_EEENS5_IJNSA_ILi0EEESY_SY_EEEEENS5_IJNS4_10UnderscoreES11_S11_EEEEENS4_18SM100_TMA_2SM_LOADENS4_14ComposedLayoutINS4_7SwizzleILi1ELi4ELi3EEENS4_18smem_ptr_flag_bitsILi8EEENSW_INS5_IJNSA_ILi8EEESG_EEENS5_IJSG_SC_EEEEEEEvNS4_8identityES14_S1E_vS1F_EENS_8epilogue10collective18CollectiveEpilogueINS1H_23Sm100TmaWarpSpecializedILi4ELi2ELi64ELb0ELb0EEEJNS5_IJNSA_ILi128EEESF_SG_EEENS5_IJNSW_IS1M_SC_EENSW_INSA_ILi64EEESC_EEEEESI_SJ_SI_SJ_NS1H_6fusion15FusionCallbacksIS1L_NS1S_17LinearCombinationISI_fSI_fLNS_15FloatRoundStyleE2EEES1N_S1R_JEEENS4_5SM1004TMEM4LOAD26SM100_TMEM_LOAD_32dp32b64xENS4_13SM90_TMA_LOADENS15_INS16_ILi2ELi4ELi3EEES19_NSW_INS5_IJS1A_S1P_EEENS5_IJS1P_SC_EEEEEEENS4_39AutoVectorizingCopyWithAssumedAlignmentILi128EEENS4_14SM90_TMA_STOREES27_S29_S29_EEEvvEEEEvNT_6ParamsE,"ax",@progbits
	.align	128
.text._ZN7cutlass13device_kernelINS_4gemm6kernel13GemmUniversalIN4cute5tupleIJiiiiEEENS1_10collective13CollectiveMmaINS1_35MainloopSm100TmaUmmaWarpSpecializedILi22ELi2ELi2ENS5_IJNS4_1CILi2EEENSA_ILi1EEESC_EEEEENS5_IJNSA_ILi256EEESF_NSA_ILi32EEEEEENS_12float_e5m2_tENS5_IJlSC_lEEESI_SJ_NS4_8TiledMMAINS4_8MMA_AtomIJNS4_10MMA_TraitsINS4_25SM100_MMA_F8F6F4_2x1SM_SSEJSI_SI_fSF_SF_NS4_17integral_constantINS4_4UMMA5MajorELSQ_0EEESR_NSO_INSP_7ScaleInELSS_0EEEST_EEEEEENS4_6LayoutINS5_IJSC_SC_SC_EEENS5_IJNSA_ILi0EEESY_SY_EEEEENS5_IJNS4_10UnderscoreES11_S11_EEEEENS4_18SM100_TMA_2SM_LOADENS4_14ComposedLayoutINS4_7SwizzleILi1ELi4ELi3EEENS4_18smem_ptr_flag_bitsILi8EEENSW_INS5_IJNSA_ILi8EEESG_EEENS5_IJSG_SC_EEEEEEEvNS4_8identityES14_S1E_vS1F_EENS_8epilogue10collective18CollectiveEpilogueINS1H_23Sm100TmaWarpSpecializedILi4ELi2ELi64ELb0ELb0EEEJNS5_IJNSA_ILi128EEESF_SG_EEENS5_IJNSW_IS1M_SC_EENSW_INSA_ILi64EEESC_EEEEESI_SJ_SI_SJ_NS1H_6fusion15FusionCallbacksIS1L_NS1S_17LinearCombinationISI_fSI_fLNS_15FloatRoundStyleE2EEES1N_S1R_JEEENS4_5SM1004TMEM4LOAD26SM100_TMEM_LOAD_32dp32b64xENS4_13SM90_TMA_LOADENS15_INS16_ILi2ELi4ELi3EEES19_NSW_INS5_IJS1A_S1P_EEENS5_IJS1P_SC_EEEEEEENS4_39AutoVectorizingCopyWithAssumedAlignmentILi128EEENS4_14SM90_TMA_STOREES27_S29_S29_EEEvvEEEEvNT_6ParamsE:
        .type           _ZN7cutlass13device_kernelINS_4gemm6kernel13GemmUniversalIN4cute5tupleIJiiiiEEENS1_10collective13CollectiveMmaINS1_35MainloopSm100TmaUmmaWarpSpecializedILi22ELi2ELi2ENS5_IJNS4_1CILi2EEENSA_ILi1EEESC_EEEEENS5_IJNSA_ILi256EEESF_NSA_ILi32EEEEEENS_12float_e5m2_tENS5_IJlSC_lEEESI_SJ_NS4_8TiledMMAINS4_8MMA_AtomIJNS4_10MMA_TraitsINS4_25SM100_MMA_F8F6F4_2x1SM_SSEJSI_SI_fSF_SF_NS4_17integral_constantINS4_4UMMA5MajorELSQ_0EEESR_NSO_INSP_7ScaleInELSS_0EEEST_EEEEEENS4_6LayoutINS5_IJSC_SC_SC_EEENS5_IJNSA_ILi0EEESY_SY_EEEEENS5_IJNS4_10UnderscoreES11_S11_EEEEENS4_18SM100_TMA_2SM_LOADENS4_14ComposedLayoutINS4_7SwizzleILi1ELi4ELi3EEENS4_18smem_ptr_flag_bitsILi8EEENSW_INS5_IJNSA_ILi8EEESG_EEENS5_IJSG_SC_EEEEEEEvNS4_8identityES14_S1E_vS1F_EENS_8epilogue10collective18CollectiveEpilogueINS1H_23Sm100TmaWarpSpecializedILi4ELi2ELi64ELb0ELb0EEEJNS5_IJNSA_ILi128EEESF_SG_EEENS5_IJNSW_IS1M_SC_EENSW_INSA_ILi64EEESC_EEEEESI_SJ_SI_SJ_NS1H_6fusion15FusionCallbacksIS1L_NS1S_17LinearCombinationISI_fSI_fLNS_15FloatRoundStyleE2EEES1N_S1R_JEEENS4_5SM1004TMEM4LOAD26SM100_TMEM_LOAD_32dp32b64xENS4_13SM90_TMA_LOADENS15_INS16_ILi2ELi4ELi3EEES19_NSW_INS5_IJS1A_S1P_EEENS5_IJS1P_SC_EEEEEEENS4_39AutoVectorizingCopyWithAssumedAlignmentILi128EEENS4_14SM90_TMA_STOREES27_S29_S29_EEEvvEEEEvNT_6ParamsE,@function
        .size           _ZN7cutlass13device_kernelINS_4gemm6kernel13GemmUniversalIN4cute5tupleIJiiiiEEENS1_10collective13CollectiveMmaINS1_35MainloopSm100TmaUmmaWarpSpecializedILi22ELi2ELi2ENS5_IJNS4_1CILi2EEENSA_ILi1EEESC_EEEEENS5_IJNSA_ILi256EEESF_NSA_ILi32EEEEEENS_12float_e5m2_tENS5_IJlSC_lEEESI_SJ_NS4_8TiledMMAINS4_8MMA_AtomIJNS4_10MMA_TraitsINS4_25SM100_MMA_F8F6F4_2x1SM_SSEJSI_SI_fSF_SF_NS4_17integral_constantINS4_4UMMA5MajorELSQ_0EEESR_NSO_INSP_7ScaleInELSS_0EEEST_EEEEEENS4_6LayoutINS5_IJSC_SC_SC_EEENS5_IJNSA_ILi0EEESY_SY_EEEEENS5_IJNS4_10UnderscoreES11_S11_EEEEENS4_18SM100_TMA_2SM_LOADENS4_14ComposedLayoutINS4_7SwizzleILi1ELi4ELi3EEENS4_18smem_ptr_flag_bitsILi8EEENSW_INS5_IJNSA_ILi8EEESG_EEENS5_IJSG_SC_EEEEEEEvNS4_8identityES14_S1E_vS1F_EENS_8epilogue10collective18CollectiveEpilogueINS1H_23Sm100TmaWarpSpecializedILi4ELi2ELi64ELb0ELb0EEEJNS5_IJNSA_ILi128EEESF_SG_EEENS5_IJNSW_IS1M_SC_EENSW_INSA_ILi64EEESC_EEEEESI_SJ_SI_SJ_NS1H_6fusion15FusionCallbacksIS1L_NS1S_17LinearCombinationISI_fSI_fLNS_15FloatRoundStyleE2EEES1N_S1R_JEEENS4_5SM1004TMEM4LOAD26SM100_TMEM_LOAD_32dp32b64xENS4_13SM90_TMA_LOADENS15_INS16_ILi2ELi4ELi3EEES19_NSW_INS5_IJS1A_S1P_EEENS5_IJS1P_SC_EEEEEEENS4_39AutoVectorizingCopyWithAssumedAlignmentILi128EEENS4_14SM90_TMA_STOREES27_S29_S29_EEEvvEEEEvNT_6ParamsE,(.L_x_243 - _ZN7cutlass13device_kernelINS_4gemm6kernel13GemmUniversalIN4cute5tupleIJiiiiEEENS1_10collective13CollectiveMmaINS1_35MainloopSm100TmaUmmaWarpSpecializedILi22ELi2ELi2ENS5_IJNS4_1CILi2EEENSA_ILi1EEESC_EEEEENS5_IJNSA_ILi256EEESF_NSA_ILi32EEEEEENS_12float_e5m2_tENS5_IJlSC_lEEESI_SJ_NS4_8TiledMMAINS4_8MMA_AtomIJNS4_10MMA_TraitsINS4_25SM100_MMA_F8F6F4_2x1SM_SSEJSI_SI_fSF_SF_NS4_17integral_constantINS4_4UMMA5MajorELSQ_0EEESR_NSO_INSP_7ScaleInELSS_0EEEST_EEEEEENS4_6LayoutINS5_IJSC_SC_SC_EEENS5_IJNSA_ILi0EEESY_SY_EEEEENS5_IJNS4_10UnderscoreES11_S11_EEEEENS4_18SM100_TMA_2SM_LOADENS4_14ComposedLayoutINS4_7SwizzleILi1ELi4ELi3EEENS4_18smem_ptr_flag_bitsILi8EEENSW_INS5_IJNSA_ILi8EEESG_EEENS5_IJSG_SC_EEEEEEEvNS4_8identityES14_S1E_vS1F_EENS_8epilogue10collective18CollectiveEpilogueINS1H_23Sm100TmaWarpSpecializedILi4ELi2ELi64ELb0ELb0EEEJNS5_IJNSA_ILi128EEESF_SG_EEENS5_IJNSW_IS1M_SC_EENSW_INSA_ILi64EEESC_EEEEESI_SJ_SI_SJ_NS1H_6fusion15FusionCallbacksIS1L_NS1S_17LinearCombinationISI_fSI_fLNS_15FloatRoundStyleE2EEES1N_S1R_JEEENS4_5SM1004TMEM4LOAD26SM100_TMEM_LOAD_32dp32b64xENS4_13SM90_TMA_LOADENS15_INS16_ILi2ELi4ELi3EEES19_NSW_INS5_IJS1A_S1P_EEENS5_IJS1P_SC_EEEEEEENS4_39AutoVectorizingCopyWithAssumedAlignmentILi128EEENS4_14SM90_TMA_STOREES27_S29_S29_EEEvvEEEEvNT_6ParamsE)
        .other          _ZN7cutlass13device_kernelINS_4gemm6kernel13GemmUniversalIN4cute5tupleIJiiiiEEENS1_10collective13CollectiveMmaINS1_35MainloopSm100TmaUmmaWarpSpecializedILi22ELi2ELi2ENS5_IJNS4_1CILi2EEENSA_ILi1EEESC_EEEEENS5_IJNSA_ILi256EEESF_NSA_ILi32EEEEEENS_12float_e5m2_tENS5_IJlSC_lEEESI_SJ_NS4_8TiledMMAINS4_8MMA_AtomIJNS4_10MMA_TraitsINS4_25SM100_MMA_F8F6F4_2x1SM_SSEJSI_SI_fSF_SF_NS4_17integral_constantINS4_4UMMA5MajorELSQ_0EEESR_NSO_INSP_7ScaleInELSS_0EEEST_EEEEEENS4_6LayoutINS5_IJSC_SC_SC_EEENS5_IJNSA_ILi0EEESY_SY_EEEEENS5_IJNS4_10UnderscoreES11_S11_EEEEENS4_18SM100_TMA_2SM_LOADENS4_14ComposedLayoutINS4_7SwizzleILi1ELi4ELi3EEENS4_18smem_ptr_flag_bitsILi8EEENSW_INS5_IJNSA_ILi8EEESG_EEENS5_IJSG_SC_EEEEEEEvNS4_8identityES14_S1E_vS1F_EENS_8epilogue10collective18CollectiveEpilogueINS1H_23Sm100TmaWarpSpecializedILi4ELi2ELi64ELb0ELb0EEEJNS5_IJNSA_ILi128EEESF_SG_EEENS5_IJNSW_IS1M_SC_EENSW_INSA_ILi64EEESC_EEEEESI_SJ_SI_SJ_NS1H_6fusion15FusionCallbacksIS1L_NS1S_17LinearCombinationISI_fSI_fLNS_15FloatRoundStyleE2EEES1N_S1R_JEEENS4_5SM1004TMEM4LOAD26SM100_TMEM_LOAD_32dp32b64xENS4_13SM90_TMA_LOADENS15_INS16_ILi2ELi4ELi3EEES19_NSW_INS5_IJS1A_S1P_EEENS5_IJS1P_SC_EEEEEEENS4_39AutoVectorizingCopyWithAssumedAlignmentILi128EEENS4_14SM90_TMA_STOREES27_S29_S29_EEEvvEEEEvNT_6ParamsE,@"STO_CUDA_ENTRY STV_DEFAULT"
_ZN7cutlass13device_kernelINS_4gemm6kernel13GemmUniversalIN4cute5tupleIJiiiiEEENS1_10collective13CollectiveMmaINS1_35MainloopSm100TmaUmmaWarpSpecializedILi22ELi2ELi2ENS5_IJNS4_1CILi2EEENSA_ILi1EEESC_EEEEENS5_IJNSA_ILi256EEESF_NSA_ILi32EEEEEENS_12float_e5m2_tENS5_IJlSC_lEEESI_SJ_NS4_8TiledMMAINS4_8MMA_AtomIJNS4_10MMA_TraitsINS4_25SM100_MMA_F8F6F4_2x1SM_SSEJSI_SI_fSF_SF_NS4_17integral_constantINS4_4UMMA5MajorELSQ_0EEESR_NSO_INSP_7ScaleInELSS_0EEEST_EEEEEENS4_6LayoutINS5_IJSC_SC_SC_EEENS5_IJNSA_ILi0EEESY_SY_EEEEENS5_IJNS4_10UnderscoreES11_S11_EEEEENS4_18SM100_TMA_2SM_LOADENS4_14ComposedLayoutINS4_7SwizzleILi1ELi4ELi3EEENS4_18smem_ptr_flag_bitsILi8EEENSW_INS5_IJNSA_ILi8EEESG_EEENS5_IJSG_SC_EEEEEEEvNS4_8identityES14_S1E_vS1F_EENS_8epilogue10collective18CollectiveEpilogueINS1H_23Sm100TmaWarpSpecializedILi4ELi2ELi64ELb0ELb0EEEJNS5_IJNSA_ILi128EEESF_SG_EEENS5_IJNSW_IS1M_SC_EENSW_INSA_ILi64EEESC_EEEEESI_SJ_SI_SJ_NS1H_6fusion15FusionCallbacksIS1L_NS1S_17LinearCombinationISI_fSI_fLNS_15FloatRoundStyleE2EEES1N_S1R_JEEENS4_5SM1004TMEM4LOAD26SM100_TMEM_LOAD_32dp32b64xENS4_13SM90_TMA_LOADENS15_INS16_ILi2ELi4ELi3EEES19_NSW_INS5_IJS1A_S1P_EEENS5_IJS1P_SC_EEEEEEENS4_39AutoVectorizingCopyWithAssumedAlignmentILi128EEENS4_14SM90_TMA_STOREES27_S29_S29_EEEvvEEEEvNT_6ParamsE:
[----:B------:R-:W1:Y:S01]  /*0000*/  LDC R1, c[0x0][0x37c] ;  /* 0x0000df00ff017b82 */ /* 0x000e620000000800 */
[----:B------:R-:W2:Y:S01]  /*0010*/  S2R R185, SR_TID.X ;  /* 0x0000000000b97919 */ /* 0x000ea20000002100 */
[----:B------:R-:W3:Y:S06]  /*0020*/  LDCU.64 UR6, c[0x0][0x890] ;  /* 0x00011200ff0677ac */ /* 0x000eec0008000a00 */
[----:B------:R-:W4:Y:S01]  /*0030*/  S2UR UR37, SR_CgaCtaId ;  /* 0x00000000002579c3 */ /* 0x000f220000008800 */
[----:B------:R-:W-:Y:S02]  /*0040*/  PRMT R171, RZ, 0x7610, R171 ;  /* 0x00007610ffab7816 */ /* 0x000fe400000000ab */
[----:B------:R-:W-:Y:S01]  /*0050*/  ELECT P1, URZ, PT ;  /* 0x0000000000ff782f */ /* 0x000fe20003820000 */
[----:B------:R-:W1:Y:S01]  /*0060*/  LDCU.64 UR46, c[0x0][0x358] ;  /* 0x00006b00ff2e77ac */ /* 0x000e620008000a00 */
[----:B---3--:R-:W-:-:S04]  /*0070*/  UISETP.NE.U32.AND UP0, UPT, UR6, URZ, UPT ;  /* 0x000000ff0600728c */ /* 0x008fc8000bf05070 */
[----:B------:R-:W-:Y:S02]  /*0080*/  UISETP.NE.AND.EX UP0, UPT, UR7, URZ, UPT, UP0 ;  /* 0x000000ff0700728c */ /* 0x000fe4000bf05300 */
[----:B----4-:R-:W-:Y:S02]  /*0090*/  ULOP3.LUT UR5, UR37, 0x1, URZ, 0xc0, !UPT ;  /* 0x0000000125057892 */ /* 0x010fe4000f8ec0ff */
[----:B------:R-:W-:Y:S01]  /*00a0*/  ULOP3.LUT UR4, UR37, 0x1, URZ, 0x3c, !UPT ;  /* 0x0000000125047892 */ /* 0x000fe2000f8e3cff */
[----:B--2---:R-:W-:-:S05]  /*00b0*/  SHF.R.U32.HI R173, RZ, 0x5, R185 ;  /* 0x00000005ffad7819 */ /* 0x004fca00000116b9 */
[----:B------:R-:W2:Y:S02]  /*00c0*/  SHFL.IDX PT, R0, R173, RZ, 0x1f ;  /* 0x00001fffad007589 */ /* 0x000ea400000e0000 */
[----:B--2---:R-:W-:Y:S01]  /*00d0*/  R2UR UR10, R0 ;  /* 0x00000000000a72ca */ /* 0x004fe200000e0000 */
[----:B-1----:R-:W-:-:S14]  /*00e0*/  BRA.U UP0, `(.L_x_0) ;  /* 0x00000001002c7547 */ /* 0x002fdc000b800000 */
[----:B------:R-:W1:Y:S02]  /*00f0*/  LDCU.64 UR8, c[0x0][0x888] ;  /* 0x00011100ff0877ac */ /* 0x000e640008000a00 */
[----:B-1----:R-:W-:-:S04]  /*0100*/  UISETP.NE.U32.AND UP0, UPT, UR8, URZ, UPT ;  /* 0x000000ff0800728c */ /* 0x002fc8000bf05070 */
[----:B------:R-:W-:-:S09]  /*0110*/  UISETP.NE.AND.EX UP0, UPT, UR9, URZ, UPT, UP0 ;  /* 0x000000ff0900728c */ /* 0x000fd2000bf05300 */
[----:B------:R-:W-:Y:S05]  /*0120*/  BRA.U !UP0, `(.L_x_1) ;  /* 0x0000000108107547 */ /* 0x000fea000b800000 */
[----:B------:R-:W1:Y:S02]  /*0130*/  LDC.64 R2, c[0x0][0x888] ;  /* 0x00022200ff027b82 */ /* 0x000e640000000a00 */
[----:B-1----:R1:W5:Y:S01]  /*0140*/  LDG.E R81, desc[UR46][R2.64] ;  /* 0x0000002e02517981 */ /* 0x002362000c1e1900 */
[----:B------:R-:W-:Y:S01]  /*0150*/  HFMA2 R171, -RZ, RZ, 0, 5.9604644775390625e-08 ;  /* 0x00000001ffab7431 */ /* 0x000fe200000001ff */
[----:B------:R-:W-:Y:S05]  /*0160*/  BRA `(.L_x_0) ;  /* 0x00000000000c7947 */ /* 0x000fea0003800000 */
.L_x_1:
[----:B------:R-:W1:Y:S01]  /*0170*/  LDCU UR8, c[0x0][0x880] ;  /* 0x00011000ff0877ac */ /* 0x000e620008000800 */
[----:B------:R-:W-:Y:S01]  /*0180*/  HFMA2 R171, -RZ, RZ, 0, 5.9604644775390625e-08 ;  /* 0x00000001ffab7431 */ /* 0x000fe200000001ff */
[----:B-1----:R-:W-:-:S07]  /*0190*/  MOV R81, UR8 ;  /* 0x0000000800517c02 */ /* 0x002fce0008000f00 */
.L_x_0:
[----:B------:R-:W2:Y:S02]  /*01a0*/  LDCU.64 UR8, c[0x0][0x8b0] ;  /* 0x00011600ff0877ac */ /* 0x000ea40008000a00 */
[----:B--2---:R-:W-:-:S04]  /*01b0*/  UISETP.NE.U32.AND UP0, UPT, UR8, URZ, UPT ;  /* 0x000000ff0800728c */ /* 0x004fc8000bf05070 */
[----:B------:R-:W-:-:S09]  /*01c0*/  UISETP.NE.AND.EX UP0, UPT, UR9, URZ, UPT, UP0 ;  /* 0x000000ff0900728c */ /* 0x000fd2000bf05300 */
[----:B------:R-:W-:Y:S05]  /*01d0*/  BRA.U UP0, `(.L_x_2) ;  /* 0x0000000100247547 */ /* 0x000fea000b800000 */
[----:B------:R-:W2:Y:S02]  /*01e0*/  LDCU.64 UR8, c[0x0][0x8a8] ;  /* 0x00011500ff0877ac */ /* 0x000ea40008000a00 */
[----:B--2---:R-:W-:-:S04]  /*01f0*/  UISETP.NE.U32.AND UP0, UPT, UR8, URZ, UPT ;  /* 0x000000ff0800728c */ /* 0x004fc8000bf05070 */
[----:B------:R-:W-:-:S09]  /*0200*/  UISETP.NE.AND.EX UP0, UPT, UR9, URZ, UPT, UP0 ;  /* 0x000000ff0900728c */ /* 0x000fd2000bf05300 */
[----:B------:R-:W-:Y:S05]  /*0210*/  BRA.U !UP0, `(.L_x_3) ;  /* 0x00000001080c7547 */ /* 0x000fea000b800000 */
[----:B------:R-:W2:Y:S02]  /*0220*/  LDC.64 R78, c[0x0][0x8a8] ;  /* 0x00022a00ff4e7b82 */ /* 0x000ea40000000a00 */
[----:B--2---:R2:W5:Y:S01]  /*0230*/  LDG.E R78, desc[UR46][R78.64] ;  /* 0x0000002e4e4e7981 */ /* 0x004562000c1e1900 */
[----:B------:R-:W-:Y:S05]  /*0240*/  BRA `(.L_x_2) ;  /* 0x0000000000087947 */ /* 0x000fea0003800000 */
.L_x_3:
[----:B------:R-:W2:Y:S02]  /*0250*/  LDCU UR8, c[0x0][0x8a0] ;  /* 0x00011400ff0877ac */ /* 0x000ea40008000800 */
[----:B--2---:R-:W-:Y:S02]  /*0260*/  MOV R78, UR8 ;  /* 0x00000008004e7c02 */ /* 0x004fe40008000f00 */
.L_x_2:
[----:B------:R-:W-:Y:S01]  /*0270*/  IMAD.U32 R0, RZ, RZ, UR10 ;  /* 0x0000000aff007e24 */ /* 0x000fe2000f8e00ff */
[----:B------:R-:W-:Y:S04]  /*0280*/  BSSY.RECONVERGENT B0, `(.L_x_4) ;  /* 0x000000c000007945 */ /* 0x000fe80003800200 */
[C---:B------:R-:W-:Y:S02]  /*0290*/  ISETP.NE.OR P2, PT, R0.reuse, 0x1, !P1 ;  /* 0x000000010000780c */ /* 0x040fe40004f45670 */
[----:B------:R-:W-:-:S11]  /*02a0*/  ISETP.NE.OR P0, PT, R0, 0x3, !P1 ;  /* 0x000000030000780c */ /* 0x000fd60004f05670 */
[----:B------:R-:W-:Y:S05]  /*02b0*/  @P2 BRA `(.L_x_5) ;  /* 0x0000000000202947 */ /* 0x000fea0003800000 */
[----:B------:R-:W3:Y:S02]  /*02c0*/  LDCU.64 UR8, c[0x0][0x348] ;  /* 0x00006900ff0877ac */ /* 0x000ee40008000a00 */
[----:B---3--:R-:W-:Y:S02]  /*02d0*/  UIADD3 UR12, UP1, UPT, UR8, 0x80, URZ ;  /* 0x00000080080c7890 */ /* 0x008fe4000ff3e0ff */
[----:B------:R-:W-:Y:S02]  /*02e0*/  UIADD3 UR8, UP0, UPT, UR8, 0x180, URZ ;  /* 0x0000018008087890 */ /* 0x000fe4000ff1e0ff */
[----:B------:R-:W-:Y:S02]  /*02f0*/  UIADD3.X UR13, UPT, UPT, URZ, UR9, URZ, UP1, !UPT ;  /* 0x00000009ff0d7290 */ /* 0x000fe40008ffe4ff */
[----:B------:R-:W-:-:S07]  /*0300*/  UIADD3.X UR9, UPT, UPT, URZ, UR9, URZ, UP0, !UPT ;  /* 0x00000009ff097290 */ /* 0x000fce00087fe4ff */
[----:B------:R3:W-:Y:S02]  /*0310*/  UTMACCTL.PF [UR12] ;  /* 0x000000000c0079b9 */ /* 0x0007e40008040000 */
[----:B------:R3:W-:Y:S02]  /*0320*/  UTMACCTL.PF [UR8] ;  /* 0x00000000080079b9 */ /* 0x0007e40008040000 */
[----:B---3--:R-:W-:Y:S01]  /*0330*/  NOP ;  /* 0x0000000000007918 */ /* 0x008fe20000000000 */
.L_x_5:
[----:B------:R-:W-:Y:S05]  /*0340*/  BSYNC.RECONVERGENT B0 ;  /* 0x0000000000007941 */ /* 0x000fea0003800200 */
.L_x_4:
[----:B------:R-:W-:Y:S04]  /*0350*/  BSSY.RECONVERGENT B0, `(.L_x_6) ;  /* 0x000000a000007945 */ /* 0x000fe80003800200 */
        /* <DEDUP_REMOVED lines=9> */
.L_x_7:
[----:B------:R-:W-:Y:S05]  /*03f0*/  BSYNC.RECONVERGENT B0 ;  /* 0x0000000000007941 */ /* 0x000fea0003800200 */
.L_x_6:
[----:B------:R-:W3:Y:S01]  /*0400*/  LDCU.64 UR8, c[0x0][0x888] ;  /* 0x00011100ff0877ac */ /* 0x000ee20008000a00 */
[----:B------:R-:W-:Y:S02]  /*0410*/  UISETP.EQ.U32.AND UP1, UPT, UR6, URZ, UPT ;  /* 0x000000ff0600728c */ /* 0x000fe4000bf22070 */
[----:B------:R-:W-:Y:S02]  /*0420*/  UPLOP3.LUT UP5, UPT, UPT, UPT, UPT, 0x80, 0x8 ;  /* 0x000000000008789c */ /* 0x000fe40003faf070 */
[----:B---3--:R-:W-:-:S04]  /*0430*/  UISETP.NE.U32.AND UP0, UPT, UR8, URZ, UPT ;  /* 0x000000ff0800728c */ /* 0x008fc8000bf05070 */
[----:B------:R-:W-:-:S04]  /*0440*/  UISETP.NE.AND.EX UP0, UPT, UR9, URZ, UPT, UP0 ;  /* 0x000000ff0900728c */ /* 0x000fc8000bf05300 */
[----:B------:R-:W-:-:S04]  /*0450*/  UISETP.EQ.OR.EX UP2, UPT, UR7, URZ, !UP0, UP1 ;  /* 0x000000ff0700728c */ /* 0x000fc8000c742710 */
[----:B------:R-:W-:-:S05]  /*0460*/  UP2UR UR50, UPR, URZ, 0x4 ;  /* 0x00000004ff327883 */ /* 0x000fca0008000000 */
[----:B------:R-:W-:Y:S07]  /*0470*/  BRA.U !UP2, `(.L_x_8) ;  /* 0x000000010a207547 */ /* 0x000fee000b800000 */
[----:B------:R-:W-:Y:S01]  /*0480*/  UISETP.NE.U32.AND UP2, UPT, UR6, URZ, UPT ;  /* 0x000000ff0600728c */ /* 0x000fe2000bf45070 */
[----:B-----5:R-:W-:Y:S01]  /*0490*/  FSETP.NEU.AND P0, PT, R81, RZ, PT ;  /* 0x000000ff5100720b */ /* 0x020fe20003f0d000 */
[----:B------:R-:W-:Y:S02]  /*04a0*/  USEL UR6, URZ, 0xffffffff, UP0 ;  /* 0xffffffffff067887 */ /* 0x000fe40008000000 */
[----:B------:R-:W-:-:S10]  /*04b0*/  UISETP.NE.AND.EX UP2, UPT, UR7, URZ, UPT, UP2 ;  /* 0x000000ff0700728c */ /* 0x000fd4000bf45320 */
[----:B------:R-:W-:Y:S01]  /*04c0*/  VOTEU.ANY UP1, P0 ;  /* 0x0000000000ff7886 */ /* 0x000fe20000020100 */
[----:B------:R-:W-:-:S04]  /*04d0*/  @!UP2 USEL UR6, URZ, 0xffffffff, UP1 ;  /* 0xffffffffff06a887 */ /* 0x000fc80008800000 */
[----:B------:R-:W-:-:S04]  /*04e0*/  ULOP3.LUT UR6, UR6, 0x1, URZ, 0xc0, !UPT ;  /* 0x0000000106067892 */ /* 0x000fc8000f8ec0ff */
[----:B------:R-:W-:-:S11]  /*04f0*/  UISETP.NE.U32.AND UP5, UPT, UR6, 0x1, UPT ;  /* 0x000000010600788c */ /* 0x000fd6000bfa5070 */
.L_x_8:
[----:B------:R-:W3:Y:S01]  /*0500*/  SHFL.IDX PT, R0, R173, RZ, 0x1f ;  /* 0x00001fffad007589 */ /* 0x000ee200000e0000 */
[----:B------:R-:W-:-:S04]  /*0510*/  UISETP.NE.AND UP1, UPT, UR10, 0x2, UPT ;  /* 0x000000020a00788c */ /* 0x000fc8000bf25270 */
[----:B------:R-:W-:Y:S02]  /*0520*/  UISETP.EQ.AND UP2, UPT, UR5, URZ, !UP1 ;  /* 0x000000ff0500728c */ /* 0x000fe4000cf42270 */
[----:B------:R-:W-:-:S04]  /*0530*/  USEL UR6, URZ, 0x1, UP1 ;  /* 0x00000001ff067887 */ /* 0x000fc80008800000 */
[----:B------:R-:W-:Y:S02]  /*0540*/  PLOP3.LUT P5, PT, P1, PT, UP2, 0x80, 0x8 ;  /* 0x000000000008781c */ /* 0x000fe40000faf028 */
[----:B---3--:R-:W-:-:S13]  /*0550*/  ISETP.NE.AND P0, PT, R0, RZ, PT ;  /* 0x000000ff0000720c */ /* 0x008fda0003f05270 */
[----:B------:R-:W-:Y:S05]  /*0560*/  @P0 BRA `(.L_x_9) ;  /* 0x0000000000e00947 */ /* 0x000fea0003800000 */
[----:B------:R-:W-:Y:S01]  /*0570*/  ELECT P0, URZ, PT ;  /* 0x0000000000ff782f */ /* 0x000fe20003800000 */
[----:B------:R-:W-:-:S12]  /*0580*/  BSSY.RECONVERGENT B0, `(.L_x_9) ;  /* 0x0000036000007945 */ /* 0x000fd80003800200 */
[----:B------:R-:W-:Y:S05]  /*0590*/  @!P0 BRA `(.L_x_10) ;  /* 0x0000000000d08947 */ /* 0x000fea0003800000 */
[----:B------:R-:W-:Y:S01]  /*05a0*/  UMOV UR8, 0x400 ;  /* 0x0000040000087882 */ /* 0x000fe20000000000 */
[----:B------:R-:W-:Y:S01]  /*05b0*/  UMOV UR7, 0x1 ;  /* 0x0000000100077882 */ /* 0x000fe20000000000 */
[----:B------:R-:W-:Y:S02]  /*05c0*/  ULEA UR8, UR37, UR8, 0x18 ;  /* 0x0000000825087291 */ /* 0x000fe4000f8ec0ff */
[----:B------:R-:W-:-:S04]  /*05d0*/  UIADD3 UR12, UPT, UPT, -UR7, 0x100000, URZ ;  /* 0x00100000070c7890 */ /* 0x000fc8000fffe1ff */
[----:B------:R-:W-:Y:S02]  /*05e0*/  USHF.L.U32 UR13, UR12, 0xb, URZ ;  /* 0x0000000b0c0d7899 */ /* 0x000fe400080006ff */
[----:B------:R-:W-:Y:S01]  /*05f0*/  USHF.L.U32 UR12, UR12, 0x1, URZ ;  /* 0x000000010c0c7899 */ /* 0x000fe200080006ff */
[----:B------:R-:W3:Y:S11]  /*0600*/  FENCE.VIEW.ASYNC.S ;  /* 0x00000000000073c6 */ /* 0x000ef60000000000 */
[----:B---3--:R3:W4:Y:S01]  /*0610*/  SYNCS.EXCH.64 URZ, [UR8], UR12 ;  /* 0x0000000c08ff75b2 */ /* 0x0087220008000100 */
[----:B------:R3:W1:Y:S01]  /*0620*/  SYNCS.EXCH.64 URZ, [UR8+0xb0], UR12 ;  /* 0x0000b00c08ff75b2 */ /* 0x0006620008000100 */
        /* <DEDUP_REMOVED lines=41> */
[----:B------:R3:W1:Y:S02]  /*08c0*/  SYNCS.EXCH.64 URZ, [UR8+0x158], UR12 ;  /* 0x0001580c08ff75b2 */ /* 0x0006640008000100 */
[----:B---34-:R-:W-:Y:S01]  /*08d0*/  NOP ;  /* 0x0000000000007918 */ /* 0x018fe20000000000 */
.L_x_10:
[----:B------:R-:W-:Y:S05]  /*08e0*/  BSYNC.RECONVERGENT B0 ;  /* 0x0000000000007941 */ /* 0x000fea0003800200 */
.L_x_9:
[----:B------:R-:W3:Y:S01]  /*08f0*/  SHFL.IDX PT, R0, R173, RZ, 0x1f ;  /* 0x00001fffad007589 */ /* 0x000ee200000e0000 */
[----:B------:R-:W-:Y:S01]  /*0900*/  NOP ;  /* 0x0000000000007918 */ /* 0x000fe20000000000 */
[----:B---3--:R-:W-:-:S13]  /*0910*/  ISETP.NE.AND P0, PT, R0, 0x1, PT ;  /* 0x000000010000780c */ /* 0x008fda0003f05270 */
[----:B------:R-:W-:Y:S05]  /*0920*/  @P0 BRA `(.L_x_11) ;  /* 0x0000000000540947 */ /* 0x000fea0003800000 */
[----:B------:R-:W-:Y:S01]  /*0930*/  UMOV UR9, 0x400 ;  /* 0x0000040000097882 */ /* 0x000fe20000000000 */
[----:B------:R-:W-:Y:S01]  /*0940*/  UMOV UR8, 0x20 ;  /* 0x0000002000087882 */ /* 0x000fe20000000000 */
[----:B------:R-:W-:Y:S01]  /*0950*/  UMOV UR7, 0x80 ;  /* 0x0000008000077882 */ /* 0x000fe20000000000 */
[----:B------:R-:W-:Y:S02]  /*0960*/  ULEA UR9, UR37, UR9, 0x18 ;  /* 0x0000000925097291 */ /* 0x000fe4000f8ec0ff */
[----:B------:R-:W-:-:S04]  /*0970*/  UIADD3 UR12, UPT, UPT, -UR8, 0x100000, URZ ;  /* 0x00100000080c7890 */ /* 0x000fc8000fffe1ff */
[----:B------:R-:W-:Y:S02]  /*0980*/  USHF.L.U32 UR13, UR12, 0xb, URZ ;  /* 0x0000000b0c0d7899 */ /* 0x000fe400080006ff */
[----:B------:R-:W-:Y:S02]  /*0990*/  USHF.L.U32 UR12, UR12, 0x1, URZ ;  /* 0x000000010c0c7899 */ /* 0x000fe400080006ff */
[----:B------:R-:W-:-:S04]  /*09a0*/  UIADD3 UR14, UPT, UPT, -UR7, 0x100000, URZ ;  /* 0x00100000070e7890 */ /* 0x000fc8000fffe1ff */
[----:B------:R-:W-:Y:S02]  /*09b0*/  USHF.L.U32 UR15, UR14, 0xb, URZ ;  /* 0x0000000b0e0f7899 */ /* 0x000fe400080006ff */
[----:B------:R-:W-:Y:S01]  /*09c0*/  USHF.L.U32 UR14, UR14, 0x1, URZ ;  /* 0x000000010e0e7899 */ /* 0x000fe200080006ff */
[----:B------:R-:W-:Y:S01]  /*09d0*/  ELECT P0, URZ, PT ;  /* 0x0000000000ff782f */ /* 0x000fe20003800000 */
[----:B------:R-:W3:Y:S02]  /*09e0*/  FENCE.VIEW.ASYNC.S ;  /* 0x00000000000073c6 */ /* 0x000ee40000000000 */
[----:B---3--:R3:W4:Y:S08]  /*09f0*/  SYNCS.EXCH.64 URZ, [UR9+0x160], UR12 ;  /* 0x0001600c09ff75b2 */ /* 0x0087300008000100 */
[----:B------:R3:W1:Y:S01]  /*0a00*/  SYNCS.EXCH.64 URZ, [UR9+0x180], UR14 ;  /* 0x0001800e09ff75b2 */ /* 0x0006620008000100 */
[----:B------:R3:W1:Y:S01]  /*0a10*/  SYNCS.EXCH.64 URZ, [UR9+0x168], UR12 ;  /* 0x0001680c09ff75b2 */ /* 0x0006620008000100 */
[----:B------:R3:W1:Y:S01]  /*0a20*/  SYNCS.EXCH.64 URZ, [UR9+0x188], UR14 ;  /* 0x0001880e09ff75b2 */ /* 0x0006620008000100 */
[----:B------:R3:W1:Y:S01]  /*0a30*/  SYNCS.EXCH.64 URZ, [UR9+0x170], UR12 ;  /* 0x0001700c09ff75b2 */ /* 0x0006620008000100 */
[----:B------:R3:W1:Y:S01]  /*0a40*/  SYNCS.EXCH.64 URZ, [UR9+0x190], UR14 ;  /* 0x0001900e09ff75b2 */ /* 0x0006620008000100 */
[----:B------:R3:W1:Y:S01]  /*0a50*/  SYNCS.EXCH.64 URZ, [UR9+0x178], UR12 ;  /* 0x0001780c09ff75b2 */ /* 0x0006620008000100 */
[----:B------:R3:W1:Y:S01]  /*0a60*/  SYNCS.EXCH.64 URZ, [UR9+0x198], UR14 ;  /* 0x0001980e09ff75b2 */ /* 0x0006620008000100 */
[----:B------:R-:W-:Y:S01]  /*0a70*/  NOP ;  /* 0x0000000000007918 */ /* 0x000fe20000000000 */
.L_x_11:
[----:B------:R-:W2:Y:S01]  /*0a80*/  SHFL.IDX PT, R0, R173, RZ, 0x1f ;  /* 0x00001fffad007589 */ /* 0x000ea200000e0000 */
[----:B------:R-:W-:Y:S01]  /*0a90*/  NOP ;  /* 0x0000000000007918 */ /* 0x000fe20000000000 */
[----:B--2---:R-:W-:-:S13]  /*0aa0*/  ISETP.NE.AND P0, PT, R0, 0x3, PT ;  /* 0x000000030000780c */ /* 0x004fda0003f05270 */
[----:B------:R-:W-:Y:S05]  /*0ab0*/  @P0 BRA `(.L_x_12) ;  /* 0x00000000002c0947 */ /* 0x000fea0003800000 */
[----:B------:R-:W-:Y:S01]  /*0ac0*/  UMOV UR8, 0x400 ;  /* 0x0000040000087882 */ /* 0x000fe20000000000 */
[----:B------:R-:W-:Y:S01]  /*0ad0*/  UMOV UR7, 0x20 ;  /* 0x0000002000077882 */ /* 0x000fe20000000000 */
[----:B------:R-:W-:Y:S02]  /*0ae0*/  ULEA UR8, UR37, UR8, 0x18 ;  /* 0x0000000825087291 */ /* 0x000fe4000f8ec0ff */
[----:B---3--:R-:W-:-:S04]  /*0af0*/  UIADD3 UR12, UPT, UPT, -UR7, 0x100000, URZ ;  /* 0x00100000070c7890 */ /* 0x008fc8000fffe1ff */
[----:B------:R-:W-:Y:S02]  /*0b00*/  USHF.L.U32 UR13, UR12, 0xb, URZ ;  /* 0x0000000b0c0d7899 */ /* 0x000fe400080006ff */
[----:B------:R-:W-:Y:S01]  /*0b10*/  USHF.L.U32 UR12, UR12, 0x1, URZ ;  /* 0x000000010c0c7899 */ /* 0x000fe200080006ff */
[----:B------:R-:W-:Y:S01]  /*0b20*/  ELECT P0, URZ, PT ;  /* 0x0000000000ff782f */ /* 0x000fe20003800000 */
[----:B------:R-:W2:Y:S10]  /*0b30*/  FENCE.VIEW.ASYNC.S ;  /* 0x00000000000073c6 */ /* 0x000eb40000000000 */
[----:B--2---:R2:W3:Y:S01]  /*0b40*/  SYNCS.EXCH.64 URZ, [UR8+0x1a0], UR12 ;  /* 0x0001a00c08ff75b2 */ /* 0x0044e20008000100 */
[----:B------:R2:W1:Y:S01]  /*0b50*/  SYNCS.EXCH.64 URZ, [UR8+0x1a8], UR12 ;  /* 0x0001a80c08ff75b2 */ /* 0x0004620008000100 */
[----:B------:R-:W-:Y:S01]  /*0b60*/  NOP ;  /* 0x0000000000007918 */ /* 0x000fe20000000000 */
.L_x_12:
[----:B------:R-:W4:Y:S01]  /*0b70*/  SHFL.IDX PT, R0, R173, RZ, 0x1f ;  /* 0x00001fffad007589 */ /* 0x000f2200000e0000 */
[----:B------:R-:W-:Y:S01]  /*0b80*/  NOP ;  /* 0x0000000000007918 */ /* 0x000fe20000000000 */
[----:B----4-:R-:W-:-:S13]  /*0b90*/  ISETP.NE.AND P0, PT, R0, 0x4, PT ;  /* 0x000000040000780c */ /* 0x010fda0003f05270 */
[----:B------:R-:W-:Y:S05]  /*0ba0*/  @P0 BRA `(.L_x_13) ;  /* 0x0000000000480947 */ /* 0x000fea0003800000 */
[----:B---3--:R-:W-:Y:S01]  /*0bb0*/  UMOV UR9, 0x1e0 ;  /* 0x000001e000097882 */ /* 0x008fe20000000000 */
[----:B--2---:R-:W-:Y:S01]  /*0bc0*/  UMOV UR8, 0x400 ;  /* 0x0000040000087882 */ /* 0x004fe20000000000 */
[----:B------:R-:W-:Y:S01]  /*0bd0*/  USEL UR9, UR9, 0x1a0, UP5 ;  /* 0x000001a009097887 */ /* 0x000fe2000a800000 */
        /* <DEDUP_REMOVED lines=9> */
[----:B------:R-:W2:Y:S02]  /*0c70*/  FENCE.VIEW.ASYNC.S ;  /* 0x00000000000073c6 */ /* 0x000ea40000000000 */
[----:B--2---:R4:W2:Y:S08]  /*0c80*/  SYNCS.EXCH.64 URZ, [UR8+0x1b0], UR12 ;  /* 0x0001b00c08ff75b2 */ /* 0x0048b00008000100 */
[----:B------:R4:W3:Y:S01]  /*0c90*/  SYNCS.EXCH.64 URZ, [UR8+0x1c0], UR14 ;  /* 0x0001c00e08ff75b2 */ /* 0x0008e20008000100 */
[----:B------:R4:W1:Y:S01]  /*0ca0*/  SYNCS.EXCH.64 URZ, [UR8+0x1b8], UR12 ;  /* 0x0001b80c08ff75b2 */ /* 0x0008620008000100 */
[----:B------:R4:W1:Y:S02]  /*0cb0*/  SYNCS.EXCH.64 URZ, [UR8+0x1c8], UR14 ;  /* 0x0001c80e08ff75b2 */ /* 0x0008640008000100 */
[----:B----4-:R-:W-:Y:S01]  /*0cc0*/  NOP ;  /* 0x0000000000007918 */ /* 0x010fe20000000000 */
.L_x_13:
[----:B------:R-:W4:Y:S01]  /*0cd0*/  SHFL.IDX PT, R0, R173, RZ, 0x1f ;  /* 0x00001fffad007589 */ /* 0x000f2200000e0000 */
[----:B------:R-:W-:Y:S01]  /*0ce0*/  NOP ;  /* 0x0000000000007918 */ /* 0x000fe20000000000 */
[----:B----4-:R-:W-:-:S13]  /*0cf0*/  ISETP.NE.AND P0, PT, R0, 0x5, PT ;  /* 0x000000050000780c */ /* 0x010fda0003f05270 */
[----:B------:R-:W-:Y:S05]  /*0d00*/  @P0 BRA `(.L_x_14) ;  /* 0x0000000000440947 */ /* 0x000fea0003800000 */
[----:B---3--:R-:W-:Y:S01]  /*0d10*/  UMOV UR9, 0x400 ;  /* 0x0000040000097882 */ /* 0x008fe20000000000 */
[----:B--2---:R-:W-:Y:S01]  /*0d20*/  UMOV UR8, 0x1 ;  /* 0x0000000100087882 */ /* 0x004fe20000000000 */
        /* <DEDUP_REMOVED lines=15> */
.L_x_14:
[----:B------:R-:W4:Y:S01]  /*0e20*/  SHFL.IDX PT, R0, R173, RZ, 0x1f ;  /* 0x00001fffad007589 */ /* 0x000f2200000e0000 */
[----:B------:R-:W-:Y:S01]  /*0e30*/  ISETP.NE.OR P1, PT, RZ, UR10, !P1 ;  /* 0x0000000aff007c0c */ /* 0x000fe2000cf25670 */
[----:B------:R-:W-:Y:S01]  /*0e40*/  NOP ;  /* 0x0000000000007918 */ /* 0x000fe20000000000 */
[----:B----4-:R-:W-:-:S13]  /*0e50*/  ISETP.NE.AND P0, PT, R0, 0x3, PT ;  /* 0x000000030000780c */ /* 0x010fda0003f05270 */
[----:B------:R-:W-:Y:S05]  /*0e60*/  @P0 BRA `(.L_x_15) ;  /* 0x0000000000340947 */ /* 0x000fea0003800000 */
[----:B--2---:R-:W-:Y:S01]  /*0e70*/  UMOV UR8, 0x400 ;  /* 0x0000040000087882 */ /* 0x004fe20000000000 */
[----:B------:R-:W-:Y:S01]  /*0e80*/  UMOV UR7, 0x20 ;  /* 0x0000002000077882 */ /* 0x000fe20000000000 */
[----:B------:R-:W-:Y:S02]  /*0e90*/  ULEA UR8, UR37, UR8, 0x18 ;  /* 0x0000000825087291 */ /* 0x000fe4000f8ec0ff */
[----:B---3--:R-:W-:-:S04]  /*0ea0*/  UIADD3 UR12, UPT, UPT, -UR7, 0x100000, URZ ;  /* 0x00100000070c7890 */ /* 0x008fc8000fffe1ff */
[----:B------:R-:W-:Y:S02]  /*0eb0*/  USHF.L.U32 UR13, UR12, 0xb, URZ ;  /* 0x0000000b0c0d7899 */ /* 0x000fe400080006ff */
[----:B------:R-:W-:Y:S01]  /*0ec0*/  USHF.L.U32 UR12, UR12, 0x1, URZ ;  /* 0x000000010c0c7899 */ /* 0x000fe200080006ff */
[----:B------:R-:W-:Y:S01]  /*0ed0*/  ELECT P0, URZ, PT ;  /* 0x0000000000ff782f */ /* 0x000fe20003800000 */
[----:B------:R-:W2:Y:S10]  /*0ee0*/  FENCE.VIEW.ASYNC.S ;  /* 0x00000000000073c6 */ /* 0x000eb40000000000 */
[----:B--2---:R4:W2:Y:S01]  /*0ef0*/  SYNCS.EXCH.64 URZ, [UR8+0x1f0], UR12 ;  /* 0x0001f00c08ff75b2 */ /* 0x0048a20008000100 */
[----:B------:R4:W3:Y:S01]  /*0f00*/  SYNCS.EXCH.64 URZ, [UR8+0x200], UR12 ;  /* 0x0002000c08ff75b2 */ /* 0x0008e20008000100 */
[----:B------:R4:W1:Y:S01]  /*0f10*/  SYNCS.EXCH.64 URZ, [UR8+0x1f8], UR12 ;  /* 0x0001f80c08ff75b2 */ /* 0x0008620008000100 */
[----:B------:R4:W1:Y:S02]  /*0f20*/  SYNCS.EXCH.64 URZ, [UR8+0x208], UR12 ;  /* 0x0002080c08ff75b2 */ /* 0x0008640008000100 */
[----:B----4-:R-:W-:Y:S01]  /*0f30*/  NOP ;  /* 0x0000000000007918 */ /* 0x010fe20000000000 */
.L_x_15:
[----:B------:R-:W-:Y:S01]  /*0f40*/  VOTEU.ALL UP1, P1 ;  /* 0x0000000000ff7886 */ /* 0x000fe20000820000 */
[----:B--2---:R-:W2:Y:S01]  /*0f50*/  LDCU UR8, c[0x0][0x36c] ;  /* 0x00006d80ff0877ac */ /* 0x004ea20008000800 */
[----:B------:R-:W-:Y:S01]  /*0f60*/  NOP ;  /* 0x0000000000007918 */ /* 0x000fe20000000000 */
[----:B------:R-:W-:Y:S01]  /*0f70*/  LOP3.LUT R10, R185, 0x1f, RZ, 0xc0, !PT ;  /* 0x0000001fb90a7812 */ /* 0x000fe200078ec0ff */
[----:B---3--:R-:W-:Y:S01]  /*0f80*/  UMOV UR12, 0x20 ;  /* 0x00000020000c7882 */ /* 0x008fe20000000000 */
[----:B------:R-:W-:Y:S01]  /*0f90*/  @!UP1 UMOV UR7, 0x400 ;  /* 0x0000040000079882 */ /* 0x000fe20000000000 */
[----:B------:R-:W-:-:S04]  /*0fa0*/  @!UP1 UIADD3 UR12, UPT, UPT, -UR12, 0x100000, URZ ;  /* 0x001000000c0c9890 */ /* 0x000fc8000fffe1ff */
[----:B------:R-:W-:Y:S02]  /*0fb0*/  @!UP1 USHF.L.U32 UR13, UR12, 0xb, URZ ;  /* 0x0000000b0c0d9899 */ /* 0x000fe400080006ff */
[----:B------:R-:W-:Y:S02]  /*0fc0*/  @!UP1 USHF.L.U32 UR12, UR12, 0x1, URZ ;  /* 0x000000010c0c9899 */ /* 0x000fe400080006ff */
[----:B------:R-:W-:Y:S01]  /*0fd0*/  @!UP1 ULEA UR7, UR37, UR7, 0x18 ;  /* 0x0000000725079291 */ /* 0x000fe2000f8ec0ff */
[----:B------:R-:W-:Y:S01]  /*0fe0*/  VOTEU.ALL UP1, P1 ;  /* 0x0000000000ff7886 */ /* 0x000fe20000820000 */
[----:B------:R-:W-:Y:S01]  /*0ff0*/  UISETP.NE.AND UP4, UPT, UR10, URZ, UPT ;  /* 0x000000ff0a00728c */ /* 0x000fe2000bf85270 */
[----:B------:R-:W3:Y:S09]  /*1000*/  FENCE.VIEW.ASYNC.S ;  /* 0x00000000000073c6 */ /* 0x000ef20000000000 */
[----:B---3--:R3:W4:Y:S01]  /*1010*/  @!UP1 SYNCS.EXCH.64 URZ, [UR7+0x210], UR12 ;  /* 0x0002100c07ff95b2 */ /* 0x0087220008000100 */
[----:B--2---:R-:W-:-:S09]  /*1020*/  UISETP.EQ.U32.AND UP1, UPT, UR8, 0x1, UPT ;  /* 0x000000010800788c */ /* 0x004fd2000bf22070 */
[----:B------:R-:W-:Y:S05]  /*1030*/  BRA.U !UP1, `(.L_x_16) ;  /* 0x0000000109087547 */ /* 0x000fea000b800000 */
[----:B-1--4-:R-:W-:Y:S01]  /*1040*/  UCGABAR_ARV ;  /* 0x00000000000079c7 */ /* 0x012fe20008000000 */
[----:B------:R-:W-:Y:S05]  /*1050*/  BRA `(.L_x_17) ;  /* 0x0000000000047947 */ /* 0x000fea0003800000 */
.L_x_16:
[----:B-1--4-:R-:W-:Y:S01]  /*1060*/  NOP ;  /* 0x0000000000007918 */ /* 0x012fe20000000000 */
.L_x_17:
[----:B------:R-:W1:Y:S01]  /*1070*/  S2R R20, SR_CTAID.Y ;  /* 0x0000000000147919 */ /* 0x000e620000002600 */
[----:B------:R-:W-:-:S05]  /*1080*/  CS2R.32 R170, SR_CgaSize ;  /* 0x0000000000aa7805 */ /* 0x000fca0000008a00 */
[----:B------:R-:W-:-:S05]  /*1090*/  IMAD R170, R170, -0xa0, RZ ;  /* 0xffffff60aaaa7824 */ /* 0x000fca00078e02ff */
[----:B---3--:R-:W-:-:S14]  /*10a0*/  R2UR UR7, R170 ;  /* 0x00000000aa0772ca */ /* 0x008fdc00000e0000 */
[----:B------:R-:W2:Y:S01]  /*10b0*/  LDCU UR7, c[0x0][UR7+0x2b4] ;  /* 0x00005680070777ac */ /* 0x000ea20008000800 */
[----:B------:R-:W-:-:S05]  /*10c0*/  CS2R.32 R0, SR_CgaSize ;  /* 0x0000000000007805 */ /* 0x000fca0000008a00 */
[----:B------:R-:W-:-:S06]  /*10d0*/  IMAD R0, R0, -0xa0, RZ ;  /* 0xffffff6000007824 */ /* 0x000fcc00078e02ff */
[----:B------:R-:W3:Y:S01]  /*10e0*/  LDC R0, c[0x0][R0+0x2a4] ;  /* 0x0000a90000007b82 */ /* 0x000ee20000000800 */
[----:B------:R-:W-:Y:S01]  /*10f0*/  PRMT R8, RZ, 0x7610, R8 ;  /* 0x00007610ff087816 */ /* 0x000fe20000000008 */
[----:B------:R-:W4:Y:S01]  /*1100*/  S2R R11, SR_CTAID.X ;  /* 0x00000000000b7919 */ /* 0x000f220000002500 */
[----:B------:R-:W-:-:S05]  /*1110*/  CS2R.32 R170, SR_CgaSize ;  /* 0x0000000000aa7805 */ /* 0x000fca0000008a00 */
[----:B------:R-:W-:-:S05]  /*1120*/  IMAD R170, R170, -0xa0, RZ ;  /* 0xffffff60aaaa7824 */ /* 0x000fca00078e02ff */
[----:B------:R-:W-:-:S14]  /*1130*/  R2UR UR8, R170 ;  /* 0x00000000aa0872ca */ /* 0x000fdc00000e0000 */
[----:B------:R-:W3:Y:S01]  /*1140*/  LDCU UR8, c[0x0][UR8+0x2b0] ;  /* 0x00005600080877ac */ /* 0x000ee20008000800 */
[----:B------:R-:W-:Y:S01]  /*1150*/  UISETP.NE.AND UP2, UPT, UR10, 0x2, UPT ;  /* 0x000000020a00788c */ /* 0x000fe2000bf45270 */
[----:B------:R-:W2:Y:S01]  /*1160*/  LDC R9, c[0x0][0xb24] ;  /* 0x0002c900ff097b82 */ /* 0x000ea20000000800 */
[----:B------:R-:W-:-:S05]  /*1170*/  CS2R.32 R2, SR_CgaSize ;  /* 0x0000000000027805 */ /* 0x000fca0000008a00 */
[----:B------:R-:W-:-:S06]  /*1180*/  IMAD R2, R2, -0xa0, RZ ;  /* 0xffffff6002027824 */ /* 0x000fcc00078e02ff */
[----:B------:R-:W3:Y:S08]  /*1190*/  LDC R2, c[0x0][R2+0x2a0] ;  /* 0x0000a80002027b82 */ /* 0x000ef00000000800 */
[----:B------:R-:W3:Y:S01]  /*11a0*/  LDC R72, c[0x0][0xb24] ;  /* 0x0002c900ff487b82 */ /* 0x000ee20000000800 */
[----:B-1----:R-:W-:-:S07]  /*11b0*/  I2FP.F32.U32 R3, R20 ;  /* 0x0000001400037245 */ /* 0x002fce0000201000 */
[----:B------:R-:W1:Y:S01]  /*11c0*/  S2UR UR36, SR_CTAID.Z ;  /* 0x00000000002479c3 */ /* 0x000e620000002700 */
[----:B--2---:R-:W-:Y:S01]  /*11d0*/  ISETP.GE.AND P0, PT, R9, 0x1, PT ;  /* 0x000000010900780c */ /* 0x004fe20003f06270 */
[----:B----4-:R-:W-:Y:S01]  /*11e0*/  IMAD.MOV.U32 R21, RZ, RZ, R11 ;  /* 0x000000ffff157224 */ /* 0x010fe200078e000b */
[----:B------:R-:W-:Y:S01]  /*11f0*/  I2FP.F32.U32 R4, R11 ;  /* 0x0000000b00047245 */ /* 0x000fe20000201000 */
[----:B------:R-:W-:Y:S01]  /*1200*/  FMUL R3, R3, UR7 ;  /* 0x0000000703037c20 */ /* 0x000fe20008400000 */
[----:B------:R-:W2:Y:S03]  /*1210*/  LDCU UR7, c[0x0][0xb30] ;  /* 0x00016600ff0777ac */ /* 0x000ea60008000800 */
[----:B---3--:R-:W-:Y:S01]  /*1220*/  FMUL R4, R4, UR8 ;  /* 0x0000000804047c20 */ /* 0x008fe20008400000 */
[----:B------:R-:W3:Y:S08]  /*1230*/  F2I.U32.TRUNC.NTZ R147, R3 ;  /* 0x0000000300937305 */ /* 0x000ef0000020f000 */
[----:B------:R-:W4:Y:S01]  /*1240*/  F2I.U32.TRUNC.NTZ R170, R4 ;  /* 0x0000000400aa7305 */ /* 0x000f22000020f000 */
[----:B--2---:R-:W-:Y:S01]  /*1250*/  UISETP.NE.AND UP3, UPT, UR7, 0x1, UPT ;  /* 0x000000010700788c */ /* 0x004fe2000bf65270 */
[----:B---3--:R-:W-:-:S05]  /*1260*/  IADD3 R147, PT, PT, -R147, RZ, RZ ;  /* 0x000000ff93937210 */ /* 0x008fca0007ffe1ff */
[----:B------:R-:W-:Y:S01]  /*1270*/  IMAD R147, R0, R147, R20 ;  /* 0x0000009300937224 */ /* 0x000fe200078e0214 */
[----:B------:R-:W-:Y:S01]  /*1280*/  PRMT R0, RZ, 0x7610, R0 ;  /* 0x00007610ff007816 */ /* 0x000fe20000000000 */
[----:B----4-:R-:W-:-:S04]  /*1290*/  IMAD.MOV R170, RZ, RZ, -R170 ;  /* 0x000000ffffaa7224 */ /* 0x010fc800078e0aaa */
[----:B------:R-:W-:Y:S01]  /*12a0*/  IMAD R170, R2, R170, R11 ;  /* 0x000000aa02aa7224 */ /* 0x000fe200078e020b */
[----:B-1----:R-:W-:Y:S06]  /*12b0*/  BRA.U UP4, `(.L_x_18) ;  /* 0x0000000104247547 */ /* 0x002fec000b800000 */
[----:B------:R-:W-:Y:S01]  /*12c0*/  ISETP.NE.AND P1, PT, R147, RZ, PT ;  /* 0x000000ff9300720c */ /* 0x000fe20003f25270 */
[----:B------:R-:W-:Y:S01]  /*12d0*/  IMAD.MOV.U32 R0, RZ, RZ, 0x3 ;  /* 0x00000003ff007424 */ /* 0x000fe200078e00ff */
[C---:B------:R-:W-:Y:S02]  /*12e0*/  LOP3.LUT R3, R170.reuse, 0xfffffffe, RZ, 0xc0, !PT ;  /* 0xfffffffeaa037812 */ /* 0x040fe400078ec0ff */
[----:B------:R-:W-:Y:S02]  /*12f0*/  ISETP.LT.U32.OR P1, PT, R170, 0x2, !P1 ;  /* 0x00000002aa00780c */ /* 0x000fe40004f21470 */
[----:B------:R-:W-:Y:S02]  /*1300*/  SHF.L.U32 R0, R0, R3, RZ ;  /* 0x0000000300007219 */ /* 0x000fe400000006ff */
[----:B------:R-:W-:Y:S02]  /*1310*/  SEL R5, RZ, 0x1, !P1 ;  /* 0x00000001ff057807 */ /* 0x000fe40004800000 */
[----:B------:R-:W-:-:S05]  /*1320*/  SEL R2, RZ, 0x2, !P1 ;  /* 0x00000002ff027807 */ /* 0x000fca0004800000 */
[----:B------:R-:W-:-:S05]  /*1330*/  IMAD.IADD R2, R5, 0x1, R2 ;  /* 0x0000000105027824 */ /* 0x000fca00078e0202 */
[----:B------:R-:W-:Y:S02]  /*1340*/  PRMT R8, R2, 0x7610, R8 ;  /* 0x0000761002087816 */ /* 0x000fe40000000008 */
.L_x_18:
[----:B------:R-:W-:Y:S05]  /*1350*/  @!P0 BRA `(.L_x_19) ;  /* 0x0000000000b88947 */ /* 0x000fea0003800000 */
[----:B------:R-:W1:Y:S01]  /*1360*/  LDC.64 R4, c[0x0][0xb18] ;  /* 0x0002c600ff047b82 */ /* 0x000e620000000a00 */
[----:B------:R-:W-:-:S07]  /*1370*/  ISETP.NE.AND P0, PT, R9, 0x1, PT ;  /* 0x000000010900780c */ /* 0x000fce0003f05270 */
[----:B------:R-:W2:Y:S08]  /*1380*/  LDC R14, c[0x0][0xb0c] ;  /* 0x0002c300ff0e7b82 */ /* 0x000eb00000000800 */
[----:B------:R-:W3:Y:S08]  /*1390*/  LDC R13, c[0x0][0x370] ;  /* 0x0000dc00ff0d7b82 */ /* 0x000ef00000000800 */
[----:B------:R-:W4:Y:S01]  /*13a0*/  LDC R16, c[0x0][0x374] ;  /* 0x0000dd00ff107b82 */ /* 0x000f220000000800 */
[----:B-1----:R-:W-:-:S07]  /*13b0*/  ISETP.NE.AND P1, PT, R4, 0x1, PT ;  /* 0x000000010400780c */ /* 0x002fce0003f25270 */
[----:B------:R-:W3:Y:S01]  /*13c0*/  LDC.64 R6, c[0x0][0xb10] ;  /* 0x0002c400ff067b82 */ /* 0x000ee20000000a00 */
[----:B--2---:R-:W-:-:S07]  /*13d0*/  ISETP.NE.AND P2, PT, R14, 0x1, PT ;  /* 0x000000010e00780c */ /* 0x004fce0003f45270 */
[----:B------:R-:W1:Y:S08]  /*13e0*/  LDC R12, c[0x0][0xb20] ;  /* 0x0002c800ff0c7b82 */ /* 0x000e700000000800 */
[----:B------:R-:W2:Y:S01]  /*13f0*/  LDC.64 R2, c[0x0][0xb28] ;  /* 0x0002ca00ff027b82 */ /* 0x000ea20000000a00 */
[----:B----4-:R-:W-:-:S04]  /*1400*/  IMAD.HI.U32 R15, R16, R5, RZ ;  /* 0x00000005100f7227 */ /* 0x010fc800078e00ff */
[----:B------:R-:W-:-:S04]  /*1410*/  IMAD.HI.U32 R5, R20, R5, RZ ;  /* 0x0000000514057227 */ /* 0x000fc800078e00ff */
[----:B---3--:R-:W-:-:S04]  /*1420*/  IMAD.HI.U32 R18, R13, R6, RZ ;  /* 0x000000060d127227 */ /* 0x008fc800078e00ff */
[C---:B------:R-:W-:Y:S01]  /*1430*/  IMAD.HI.U32 R22, R11.reuse, R6, RZ ;  /* 0x000000060b167227 */ /* 0x040fe200078e00ff */
[-C--:B------:R-:W-:Y:S02]  /*1440*/  @P2 SHF.R.U32.HI R13, RZ, R7.reuse, R18 ;  /* 0x00000007ff0d2219 */ /* 0x080fe40000011612 */
[-C--:B-1----:R-:W-:Y:S02]  /*1450*/  @P1 SHF.R.U32.HI R16, RZ, R12.reuse, R15 ;  /* 0x0000000cff101219 */ /* 0x082fe4000001160f */
[----:B------:R-:W-:Y:S02]  /*1460*/  SHF.R.U32.HI R5, RZ, R12, R5 ;  /* 0x0000000cff057219 */ /* 0x000fe40000011605 */
[----:B------:R-:W-:Y:S02]  /*1470*/  SHF.R.U32.HI R22, RZ, R7, R22 ;  /* 0x00000007ff167219 */ /* 0x000fe40000011616 */
[----:B------:R-:W-:Y:S01]  /*1480*/  SEL R5, R20, R5, !P1 ;  /* 0x0000000514057207 */ /* 0x000fe20004800000 */
[----:B--2---:R-:W-:Y:S01]  /*1490*/  IMAD.HI.U32 R18, R16, R2, RZ ;  /* 0x0000000210127227 */ /* 0x004fe200078e00ff */
[----:B------:R-:W-:-:S02]  /*14a0*/  SEL R21, R11, R22, !P2 ;  /* 0x000000160b157207 */ /* 0x000fc40005000000 */
[----:B------:R-:W-:Y:S01]  /*14b0*/  IADD3 R7, PT, PT, -R5, RZ, RZ ;  /* 0x000000ff05077210 */ /* 0x000fe20007ffe1ff */
[----:B------:R-:W-:Y:S01]  /*14c0*/  IMAD.HI.U32 R6, R13, R2, RZ ;  /* 0x000000020d067227 */ /* 0x000fe200078e00ff */
[----:B------:R-:W-:-:S03]  /*14d0*/  @P0 SHF.R.U32.HI R16, RZ, R3, R18 ;  /* 0x00000003ff100219 */ /* 0x000fc60000011612 */
[----:B------:R-:W-:Y:S01]  /*14e0*/  IMAD R7, R4, R7, R20 ;  /* 0x0000000704077224 */ /* 0x000fe200078e0214 */
[----:B------:R-:W-:Y:S01]  /*14f0*/  @P0 SHF.R.U32.HI R13, RZ, R3, R6 ;  /* 0x00000003ff0d0219 */ /* 0x000fe20000011606 */
[----:B------:R-:W-:-:S04]  /*1500*/  IMAD R16, R16, R9, RZ ;  /* 0x0000000910107224 */ /* 0x000fc800078e02ff */
[----:B------:R-:W-:Y:S01]  /*1510*/  IMAD R6, R13, R9, RZ ;  /* 0x000000090d067224 */ /* 0x000fe200078e02ff */
[----:B------:R-:W-:-:S04]  /*1520*/  ISETP.GE.AND P1, PT, R5, R16, PT ;  /* 0x000000100500720c */ /* 0x000fc80003f26270 */
[----:B------:R-:W-:Y:S01]  /*1530*/  ISETP.GE.OR P1, PT, R21, R6, P1 ;  /* 0x000000061500720c */ /* 0x000fe20000f26670 */
[----:B------:R-:W-:-:S05]  /*1540*/  IMAD.HI.U32 R6, R5, R2, RZ ;  /* 0x0000000205067227 */ /* 0x000fca00078e00ff */
[----:B------:R-:W-:-:S04]  /*1550*/  SHF.R.U32.HI R6, RZ, R3, R6 ;  /* 0x00000003ff067219 */ /* 0x000fc80000011606 */
[----:B------:R-:W-:-:S03]  /*1560*/  SEL R6, R5, R6, !P0 ;  /* 0x0000000605067207 */ /* 0x000fc60004000000 */
[----:B------:R-:W-:Y:S01]  /*1570*/  @!P1 IMAD.HI.U32 R12, R21, R2, RZ ;  /* 0x00000002150c9227 */ /* 0x000fe200078e00ff */
[----:B------:R-:W-:-:S04]  /*1580*/  IADD3 R2, PT, PT, -R6, RZ, RZ ;  /* 0x000000ff06027210 */ /* 0x000fc80007ffe1ff */
[----:B------:R-:W-:Y:S01]  /*1590*/  @!P1 SHF.R.U32.HI R12, RZ, R3, R12 ;  /* 0x00000003ff0c9219 */ /* 0x000fe2000001160c */
[----:B------:R-:W-:-:S03]  /*15a0*/  IMAD R2, R9, R2, R5 ;  /* 0x0000000209027224 */ /* 0x000fc600078e0205 */
[----:B------:R-:W-:-:S05]  /*15b0*/  @!P1 SEL R3, R21, R12, !P0 ;  /* 0x0000000c15039207 */ /* 0x000fca0004000000 */
[--C-:B------:R-:W-:Y:S02]  /*15c0*/  @!P1 IMAD.IADD R6, R6, 0x1, -R3.reuse ;  /* 0x0000000106069824 */ /* 0x100fe400078e0a03 */
[----:B------:R-:W-:Y:S01]  /*15d0*/  @!P1 IMAD R3, R2, R13, R3 ;  /* 0x0000000d02039224 */ /* 0x000fe200078e0203 */
[----:B------:R-:W-:Y:S01]  /*15e0*/  IADD3 R2, PT, PT, -R21, RZ, RZ ;  /* 0x000000ff15027210 */ /* 0x000fe20007ffe1ff */
[----:B------:R-:W-:Y:S02]  /*15f0*/  @!P1 IMAD R5, R6, R9, R21 ;  /* 0x0000000906059224 */ /* 0x000fe400078e0215 */
[----:B------:R-:W-:Y:S02]  /*1600*/  @!P1 IMAD.MOV.U32 R21, RZ, RZ, R3 ;  /* 0x000000ffff159224 */ /* 0x000fe400078e0003 */
[----:B------:R-:W-:Y:S02]  /*1610*/  IMAD R2, R14, R2, R11 ;  /* 0x000000020e027224 */ /* 0x000fe400078e020b */
[----:B------:R-:W-:-:S02]  /*1620*/  IMAD R20, R5, R4, R7 ;  /* 0x0000000405147224 */ /* 0x000fc400078e0207 */
[----:B------:R-:W-:Y:S02]  /*1630*/  IMAD R21, R21, R14, R2 ;  /* 0x0000000e15157224 */ /* 0x000fe400078e0202 */
.L_x_19:
[----:B------:R-:W-:Y:S05]  /*1640*/  BRA.U UP3, `(.L_x_20) ;  /* 0x0000000103407547 */ /* 0x000fea000b800000 */
[----:B------:R-:W1:Y:S08]  /*1650*/  LDC.64 R4, c[0x0][0xb10] ;  /* 0x0002c400ff047b82 */ /* 0x000e700000000a00 */
[----:B------:R-:W2:Y:S08]  /*1660*/  LDC.64 R2, c[0x0][0xb18] ;  /* 0x0002c600ff027b82 */ /* 0x000eb00000000a00 */
[----:B------:R-:W3:Y:S08]  /*1670*/  LDC R6, c[0x0][0xb20] ;  /* 0x0002c800ff067b82 */ /* 0x000ef00000000800 */
[----:B------:R-:W4:Y:S01]  /*1680*/  LDC R12, c[0x0][0xb0c] ;  /* 0x0002c300ff0c7b82 */ /* 0x000f220000000800 */
[----:B-1----:R-:W-:-:S05]  /*1690*/  IMAD.HI.U32 R4, R21, R4, RZ ;  /* 0x0000000415047227 */ /* 0x002fca00078e00ff */
[----:B------:R-:W-:Y:S01]  /*16a0*/  SHF.R.U32.HI R4, RZ, R5, R4 ;  /* 0x00000005ff047219 */ /* 0x000fe20000011604 */
[----:B--2---:R-:W-:Y:S01]  /*16b0*/  IMAD.HI.U32 R3, R20, R3, RZ ;  /* 0x0000000314037227 */ /* 0x004fe200078e00ff */
[----:B------:R-:W-:-:S04]  /*16c0*/  ISETP.NE.AND P0, PT, R2, 0x1, PT ;  /* 0x000000010200780c */ /* 0x000fc80003f05270 */
[----:B---3--:R-:W-:-:S04]  /*16d0*/  SHF.R.U32.HI R3, RZ, R6, R3 ;  /* 0x00000006ff037219 */ /* 0x008fc80000011603 */
[----:B------:R-:W-:Y:S02]  /*16e0*/  SEL R3, R20, R3, !P0 ;  /* 0x0000000314037207 */ /* 0x000fe40004000000 */
[----:B----4-:R-:W-:-:S04]  /*16f0*/  ISETP.NE.AND P1, PT, R12, 0x1, PT ;  /* 0x000000010c00780c */ /* 0x010fc80003f25270 */
[----:B------:R-:W-:-:S05]  /*1700*/  SEL R6, R21, R4, !P1 ;  /* 0x0000000415067207 */ /* 0x000fca0004800000 */
[----:B------:R-:W-:Y:S02]  /*1710*/  IMAD.IADD R4, R3, 0x1, -R6 ;  /* 0x0000000103047824 */ /* 0x000fe400078e0a06 */
[----:B------:R-:W-:Y:S02]  /*1720*/  IMAD.IADD R3, R6, 0x1, -R3 ;  /* 0x0000000106037824 */ /* 0x000fe400078e0a03 */
[----:B------:R-:W-:Y:S02]  /*1730*/  IMAD R21, R4, R12, R21 ;  /* 0x0000000c04157224 */ /* 0x000fe400078e0215 */
[----:B------:R-:W-:Y:S02]  /*1740*/  IMAD R20, R3, R2, R20 ;  /* 0x0000000203147224 */ /* 0x000fe400078e0214 */
.L_x_20:
[----:B------:R-:W-:Y:S05]  /*1750*/  BRA.U !UP1, `(.L_x_21) ;  /* 0x00000001090c7547 */ /* 0x000fea000b800000 */
[----:B------:R-:W-:Y:S01]  /*1760*/  UCGABAR_WAIT ;  /* 0x0000000000007dc7 */ /* 0x000fe20008000000 */
[----:B------:R-:W-:Y:S01]  /*1770*/  CCTL.IVALL ;  /* 0x00000000ff00798f */ /* 0x000fe20002000000 */
[----:B------:R-:W-:Y:S05]  /*1780*/  BRA `(.L_x_22) ;  /* 0x0000000000047947 */ /* 0x000fea0003800000 */
.L_x_21:
[----:B------:R-:W-:Y:S06]  /*1790*/  BAR.SYNC.DEFER_BLOCKING 0x0 ;  /* 0x0000000000007b1d */ /* 0x000fec0000010000 */
.L_x_22:
[----:B------:R-:W-:Y:S05]  /*17a0*/  BRA.U UP2, `(.L_x_23) ;  /* 0x0000001d022c7547 */ /* 0x000fea000b800000 */
[----:B------:R-:W1:Y:S01]  /*17b0*/  LDCU UR4, c[0x0][0x38c] ;  /* 0x00007180ff0477ac */ /* 0x000e620008000800 */
[----:B------:R-:W2:Y:S01]  /*17c0*/  LDC R9, c[0x0][0x370] ;  /* 0x0000dc00ff097b82 */ /* 0x000ea20000000800 */
[----:B------:R-:W-:Y:S01]  /*17d0*/  IMAD.SHL.U32 R16, R11, 0x80, RZ ;  /* 0x000000800b107824 */ /* 0x000fe200078e00ff */
[----:B------:R-:W-:Y:S01]  /*17e0*/  PLOP3.LUT P1, PT, PT, PT, UP5, 0x80, 0x8 ;  /* 0x000000000008781c */ /* 0x000fe20003f2f058 */
[----:B------:R-:W-:Y:S01]  /*17f0*/  UISETP.NE.AND UP1, UPT, UR10, URZ, UPT ;  /* 0x000000ff0a00728c */ /* 0x000fe2000bf25270 */
[----:B------:R-:W-:Y:S01]  /*1800*/  ISETP.NE.AND P4, PT, R10, RZ, P5 ;  /* 0x000000ff0a00720c */ /* 0x000fe20002f85270 */
[----:B------:R-:W-:Y:S01]  /*1810*/  IMAD.MOV.U32 R15, RZ, RZ, 0x1 ;  /* 0x00000001ff0f7424 */ /* 0x000fe200078e00ff */
[----:B------:R-:W-:Y:S01]  /*1820*/  PLOP3.LUT P1, PT, P1, PT, PT, 0x8, 0x80 ;  /* 0x000000000080781c */ /* 0x000fe20000f2e170 */
[----:B------:R-:W-:Y:S01]  /*1830*/  IMAD.MOV.U32 R14, RZ, RZ, RZ ;  /* 0x000000ffff0e7224 */ /* 0x000fe200078e00ff */
[----:B------:R-:W3:Y:S01]  /*1840*/  LDC R0, c[0x0][0x374] ;  /* 0x0000dd00ff007b82 */ /* 0x000ee20000000800 */
[----:B------:R-:W-:Y:S01]  /*1850*/  CS2R R12, SRZ ;  /* 0x00000000000c7805 */ /* 0x000fe2000001ff00 */
[----:B------:R-:W-:Y:S01]  /*1860*/  IMAD.MOV.U32 R10, RZ, RZ, 0x1 ;  /* 0x00000001ff0a7424 */ /* 0x000fe200078e00ff */
[----:B------:R-:W-:Y:S01]  /*1870*/  LOP3.LUT R16, R16, 0x80, RZ, 0xc0, !PT ;  /* 0x0000008010107812 */ /* 0x000fe200078ec0ff */
[----:B------:R-:W4:Y:S01]  /*1880*/  LDCU.64 UR14, c[0x0][0x348] ;  /* 0x00006900ff0e77ac */ /* 0x000f220008000a00 */
[----:B------:R-:W-:-:S02]  /*1890*/  USEL UR22, UR6, 0x2, UP1 ;  /* 0x0000000206167887 */ /* 0x000fc40008800000 */
[----:B-1----:R-:W-:Y:S01]  /*18a0*/  UIADD3 UR5, UPT, UPT, UR4, 0x1f, URZ ;  /* 0x0000001f04057890 */ /* 0x002fe2000fffe0ff */
[----:B------:R-:W-:-:S03]  /*18b0*/  UMOV UR23, URZ ;  /* 0x000000ff00177c82 */ /* 0x000fc60008000000 */
[----:B------:R-:W-:-:S04]  /*18c0*/  USHF.R.S32.HI UR7, URZ, 0x1f, UR5 ;  /* 0x0000001fff077899 */ /* 0x000fc80008011405 */
[----:B------:R-:W-:Y:S02]  /*18d0*/  ULEA.HI UR7, UR7, UR5, URZ, 0x5 ;  /* 0x0000000507077291 */ /* 0x000fe4000f8f28ff */
[----:B------:R-:W-:Y:S02]  /*18e0*/  UIADD3 UR5, UPT, UPT, UR4, -0x1, URZ ;  /* 0xffffffff04057890 */ /* 0x000fe4000fffe0ff */
[----:B------:R-:W-:Y:S02]  /*18f0*/  USHF.R.S32.HI UR7, URZ, 0x5, UR7 ;  /* 0x00000005ff077899 */ /* 0x000fe40008011407 */
[----:B------:R-:W-:Y:S02]  /*1900*/  UISETP.GE.U32.AND UP2, UPT, UR5, -0x3f, UPT ;  /* 0xffffffc10500788c */ /* 0x000fe4000bf46070 */
[----:B------:R-:W-:Y:S02]  /*1910*/  UISETP.LT.U32.AND UP0, UPT, UR7, 0x16, UPT ;  /* 0x000000160700788c */ /* 0x000fe4000bf01070 */
[----:B------:R-:W-:-:S02]  /*1920*/  UIADD3 UR4, UPT, UPT, UR4, 0x3e, URZ ;  /* 0x0000003e04047890 */ /* 0x000fc4000fffe0ff */
[----:B------:R-:W-:-:S04]  /*1930*/  USEL UR5, UR7, 0x16, UP0 ;  /* 0x0000001607057887 */ /* 0x000fc80008000000 */
[----:B------:R-:W-:Y:S02]  /*1940*/  UIADD3 UR21, UPT, UPT, UR5, -0x1, URZ ;  /* 0xffffffff05157890 */ /* 0x000fe4000fffe0ff */
[----:B------:R-:W-:Y:S02]  /*1950*/  @UP2 UIADD3 UR21, UPT, UPT, UR5, URZ, URZ ;  /* 0x000000ff05152290 */ /* 0x000fe4000fffe0ff */
[----:B------:R-:W-:Y:S02]  /*1960*/  UIADD3 UR24, UPT, UPT, UR7, -UR5, URZ ;  /* 0x8000000507187290 */ /* 0x000fe4000fffe0ff */
[----:B------:R-:W-:Y:S02]  /*1970*/  UIADD3 UR13, UPT, UPT, UR21, 0x1, URZ ;  /* 0x00000001150d7890 */ /* 0x000fe4000fffe0ff */
[----:B--2-4-:R-:W-:-:S12]  /*1980*/  UIADD3 UR21, UPT, UPT, -UR21, URZ, URZ ;  /* 0x000000ff15157290 */ /* 0x014fd8000fffe1ff */
.L_x_43:
[----:B------:R-:W-:Y:S01]  /*1990*/  UISETP.NE.AND UP0, UPT, UR37, URZ, UPT ;  /* 0x000000ff2500728c */ /* 0x000fe2000bf05270 */
[----:B------:R-:W1:Y:S08]  /*19a0*/  S2UR UR37, SR_CgaCtaId ;  /* 0x00000000002579c3 */ /* 0x000e700000008800 */
[----:B------:R-:W-:Y:S05]  /*19b0*/  BRA.U UP0, `(.L_x_24) ;  /* 0x0000000100347547 */ /* 0x000fea000b800000 */
[----:B------:R-:W2:Y:S01]  /*19c0*/  S2R R2, SR_CgaCtaId ;  /* 0x0000000000027919 */ /* 0x000ea20000008800 */
[----:B------:R-:W-:-:S04]  /*19d0*/  MOV R3, 0x400 ;  /* 0x0000040000037802 */ /* 0x000fc80000000f00 */
[----:B--2---:R-:W-:Y:S02]  /*19e0*/  LEA R3, R2, R3, 0x18 ;  /* 0x0000000302037211 */ /* 0x004fe400078ec0ff */
[----:B------:R-:W-:-:S03]  /*19f0*/  SHF.L.U32 R2, R10, 0x1f, RZ ;  /* 0x0000001f0a027819 */ /* 0x000fc600000006ff */
[----:B------:R-:W-:-:S04]  /*1a00*/  IMAD R3, R12, 0x8, R3 ;  /* 0x000000080c037824 */ /* 0x000fc800078e0203 */
[----:B------:R-:W2:Y:S02]  /*1a10*/  SYNCS.PHASECHK.TRANS64.TRYWAIT P0, [R3+URZ+0x200], R2 ;  /* 0x00020002030075a7 */ /* 0x000ea400080011ff */
[----:B--2---:R-:W-:Y:S05]  /*1a20*/  @!P0 BRA `(.L_x_25) ;  /* 0x000000a800148947 */ /* 0x004fea0003800000 */
.L_x_163:
[----:B------:R-:W-:Y:S01]  /*1a30*/  VIADD R12, R12, 0x1 ;  /* 0x000000010c0c7836 */ /* 0x000fe20000000000 */
[----:B------:R2:W-:Y:S04]  /*1a40*/  SYNCS.ARRIVE.TRANS64.A1T0 RZ, [R3+URZ+0x1f0], RZ ;  /* 0x0001f0ff03ff79a7 */ /* 0x0005e800081000ff */
[----:B------:R-:W-:-:S04]  /*1a50*/  ISETP.NE.AND P0, PT, R12, 0x2, PT ;  /* 0x000000020c00780c */ /* 0x000fc80003f05270 */
[----:B------:R-:W-:Y:S02]  /*1a60*/  SEL R12, R12, RZ, P0 ;  /* 0x000000ff0c0c7207 */ /* 0x000fe40000000000 */
[----:B--2---:R-:W-:-:S04]  /*1a70*/  SEL R3, RZ, 0x1, P0 ;  /* 0x00000001ff037807 */ /* 0x004fc80000000000 */
[----:B------:R-:W-:-:S07]  /*1a80*/  LOP3.LUT R10, R10, R3, RZ, 0x3c, !PT ;  /* 0x000000030a0a7212 */ /* 0x000fce00078e3cff */
.L_x_24:
[----:B------:R-:W-:Y:S01]  /*1a90*/  UMOV UR6, 0x400 ;  /* 0x0000040000067882 */ /* 0x000fe20000000000 */
[----:B------:R-:W-:Y:S01]  /*1aa0*/  LEA.HI R3, R21, R21, RZ, 0x1 ;  /* 0x0000001515037211 */ /* 0x000fe200078f08ff */
[----:B-1----:R-:W-:Y:S01]  /*1ab0*/  ULEA UR6, UR37, UR6, 0x18 ;  /* 0x0000000625067291 */ /* 0x002fe2000f8ec0ff */
[----:B------:R-:W-:Y:S01]  /*1ac0*/  SHF.L.U32 R2, R15, 0x1f, RZ ;  /* 0x0000001f0f027819 */ /* 0x000fe200000006ff */
[----:B------:R-:W-:Y:S01]  /*1ad0*/  UISETP.GE.U32.AND UP0, UPT, UR4, 0x3f, UPT ;  /* 0x0000003f0400788c */ /* 0x000fe2000bf06070 */
[C---:B------:R-:W-:Y:S01]  /*1ae0*/  R2UR UR9, R16.reuse ;  /* 0x00000000100972ca */ /* 0x040fe200000e0000 */
[----:B------:R-:W-:Y:S01]  /*1af0*/  ULEA UR8, UR23, UR6, 0x3 ;  /* 0x0000000617087291 */ /* 0x000fe2000f8e18ff */
[----:B------:R-:W-:Y:S01]  /*1b00*/  IMAD.SHL.U32 R3, R3, 0x80, RZ ;  /* 0x0000008003037824 */ /* 0x000fe200078e00ff */
[----:B------:R-:W-:Y:S01]  /*1b10*/  R2UR UR11, R16 ;  /* 0x00000000100b72ca */ /* 0x000fe200000e0000 */
[----:B------:R-:W-:-:S03]  /*1b20*/  UMOV UR25, URZ ;  /* 0x000000ff00197c82 */ /* 0x000fc60008000000 */
[----:B------:R-:W-:-:S03]  /*1b30*/  R2UR UR35, R3 ;  /* 0x00000000032372ca */ /* 0x000fc600000e0000 */
[----:B------:R1:W2:Y:S01]  /*1b40*/  SYNCS.PHASECHK.TRANS64.TRYWAIT P0, [UR8+0xb0], R2 ;  /* 0x0000b002ff0075a7 */ /* 0x0002a20008001108 */
[----:B------:R-:W-:-:S09]  /*1b50*/  R2UR UR8, R20 ;  /* 0x00000000140872ca */ /* 0x000fd200000e0000 */
[----:B------:R-:W-:-:S04]  /*1b60*/  ULOP3.LUT UR35, UR9, 0xffffff00, UR35, 0xf8, !UPT ;  /* 0xffffff0009237892 */ /* 0x000fc8000f8ef823 */
[----:B------:R-:W-:Y:S01]  /*1b70*/  ULEA UR11, UR8, UR11, 0x8 ;  /* 0x0000000b080b7291 */ /* 0x000fe2000f8e40ff */
[----:B------:R-:W-:Y:S11]  /*1b80*/  BRA.U !UP0, `(.L_x_26) ;  /* 0x0000000108bc7547 */ /* 0x000ff6000b800000 */
[----:B------:R-:W-:Y:S01]  /*1b90*/  UMOV UR16, UR21 ;  /* 0x0000001500107c82 */ /* 0x000fe20008000000 */
[----:B------:R-:W-:Y:S01]  /*1ba0*/  UMOV UR17, UR23 ;  /* 0x0000001700117c82 */ /* 0x000fe20008000000 */
[----:B------:R-:W-:-:S05]  /*1bb0*/  UMOV UR34, URZ ;  /* 0x000000ff00227c82 */ /* 0x000fca0008000000 */
.L_x_32:
[----:B------:R-:W-:Y:S01]  /*1bc0*/  ULEA UR33, UR17, UR6, 0x3 ;  /* 0x0000000611217291 */ /* 0x000fe2000f8e18ff */
[----:B------:R-:W-:Y:S01]  /*1bd0*/  @P5 MOV R3, 0x4000 ;  /* 0x0000400000035802 */ /* 0x000fe20000000f00 */
[----:B-12-4-:R-:W-:Y:S10]  /*1be0*/  @P0 BRA `(.L_x_27) ;  /* 0x00000000000c0947 */ /* 0x016ff40003800000 */
[----:B------:R-:W-:-:S04]  /*1bf0*/  SHF.L.U32 R5, R15, 0x1f, RZ ;  /* 0x0000001f0f057819 */ /* 0x000fc800000006ff */
[----:B------:R-:W2:Y:S02]  /*1c00*/  SYNCS.PHASECHK.TRANS64.TRYWAIT P0, [UR33+0xb0], R5 ;  /* 0x0000b005ff0075a7 */ /* 0x000ea40008001121 */
[----:B--2---:R-:W-:Y:S05]  /*1c10*/  @!P0 BRA `(.L_x_28) ;  /* 0x000000a400ac8947 */ /* 0x004fea0003800000 */
.L_x_27:
[----:B------:R2:W-:Y:S01]  /*1c20*/  @P5 SYNCS.ARRIVE.TRANS64 RZ, [UR33], R3 ;  /* 0x00000003ffff59a7 */ /* 0x0005e20008000021 */
[----:B------:R-:W-:Y:S02]  /*1c30*/  ULOP3.LUT UR8, UR22, 0x2, URZ, 0xfc, !UPT ;  /* 0x0000000216087892 */ /* 0x000fe4000f8efcff */
[----:B------:R-:W-:Y:S02]  /*1c40*/  UIADD3 UR16, UPT, UPT, UR16, 0x1, URZ ;  /* 0x0000000110107890 */ /* 0x000fe4000fffe0ff */
[----:B------:R-:W-:Y:S02]  /*1c50*/  UISETP.NE.AND UP0, UPT, UR8, 0x2, UPT ;  /* 0x000000020800788c */ /* 0x000fe4000bf05270 */
[----:B------:R-:W-:-:S07]  /*1c60*/  UISETP.NE.AND UP2, UPT, UR16, 0x1, UPT ;  /* 0x000000011000788c */ /* 0x000fce000bf45270 */
[----:B------:R-:W-:Y:S05]  /*1c70*/  BRA.U UP0, `(.L_x_29) ;  /* 0x0000000100047547 */ /* 0x000fea000b800000 */
[----:B------:R-:W-:Y:S05]  /*1c80*/  BPT.TRAP 0x1 ;  /* 0x000000040000795c */ /* 0x000fea0000300000 */
.L_x_29:
[----:B------:R-:W-:Y:S04]  /*1c90*/  BSSY.RECONVERGENT B0, `(.L_x_30) ;  /* 0x0000003000007945 */ /* 0x000fe80003800200 */
[----:B------:R-:W-:Y:S05]  /*1ca0*/  @!P4 BRA `(.L_x_31) ;  /* 0x000000000004c947 */ /* 0x000fea0003800000 */
[----:B------:R-:W-:Y:S05]  /*1cb0*/  BPT.TRAP 0x1 ;  /* 0x000000040000795c */ /* 0x000fea0000300000 */
.L_x_31:
[----:B------:R-:W-:Y:S05]  /*1cc0*/  BSYNC.RECONVERGENT B0 ;  /* 0x0000000000007941 */ /* 0x000fea0003800200 */
.L_x_30:
[----:B------:R-:W-:Y:S02]  /*1cd0*/  UIADD3 UR23, UPT, UPT, UR17, 0x1, URZ ;  /* 0x0000000111177890 */ /* 0x000fe4000fffe0ff */
[----:B------:R-:W-:Y:S02]  /*1ce0*/  UIADD3 UR28, UP1, UPT, UR14, 0x80, URZ ;  /* 0x000000800e1c7890 */ /* 0x000fe4000ff3e0ff */
[----:B------:R-:W-:Y:S02]  /*1cf0*/  UISETP.NE.AND UP0, UPT, UR23, 0x16, UPT ;  /* 0x000000161700788c */ /* 0x000fe4000bf05270 */
[----:B------:R-:W-:Y:S02]  /*1d00*/  ULOP3.LUT UR33, UR33, 0xfefffff8, URZ, 0xc0, !UPT ;  /* 0xfefffff821217892 */ /* 0x000fe4000f8ec0ff */
[----:B------:R-:W-:Y:S02]  /*1d10*/  USEL UR9, URZ, 0x1, UP0 ;  /* 0x00000001ff097887 */ /* 0x000fe40008000000 */
[----:B------:R-:W-:-:S02]  /*1d20*/  USEL UR23, UR23, URZ, UP0 ;  /* 0x000000ff17177287 */ /* 0x000fc40008000000 */
[----:B------:R-:W-:Y:S02]  /*1d30*/  UIADD3 UR26, UP0, UPT, UR14, 0x180, URZ ;  /* 0x000001800e1a7890 */ /* 0x000fe4000ff1e0ff */
[----:B------:R-:W-:Y:S01]  /*1d40*/  ULEA UR8, UR23, UR6, 0x3 ;  /* 0x0000000617087291 */ /* 0x000fe2000f8e18ff */
[----:B------:R-:W-:Y:S01]  /*1d50*/  LOP3.LUT R15, R15, UR9, RZ, 0x3c, !PT ;  /* 0x000000090f0f7c12 */ /* 0x000fe2000f8e3cff */
[----:B------:R-:W-:Y:S02]  /*1d60*/  UIADD3.X UR29, UPT, UPT, URZ, UR15, URZ, UP1, !UPT ;  /* 0x0000000fff1d7290 */ /* 0x000fe40008ffe4ff */
[----:B------:R-:W-:Y:S01]  /*1d70*/  UIADD3.X UR27, UPT, UPT, URZ, UR15, URZ, UP0, !UPT ;  /* 0x0000000fff1b7290 */ /* 0x000fe200087fe4ff */
[----:B-1----:R-:W-:Y:S01]  /*1d80*/  SHF.L.U32 R2, R15, 0x1f, RZ ;  /* 0x0000001f0f027819 */ /* 0x002fe200000006ff */
[----:B------:R-:W-:Y:S01]  /*1d90*/  UMOV UR18, 0x0 ;  /* 0x0000000000127882 */ /* 0x000fe20000000000 */
[----:B------:R-:W-:Y:S01]  /*1da0*/  UMOV UR19, 0x10000000 ;  /* 0x1000000000137882 */ /* 0x000fe20000000000 */
[----:B------:R-:W-:Y:S01]  /*1db0*/  UMOV UR10, UR34 ;  /* 0x00000022000a7c82 */ /* 0x000fe20008000000 */
[----:B------:R4:W1:Y:S01]  /*1dc0*/  SYNCS.PHASECHK.TRANS64.TRYWAIT P0, [UR8+0xb0], R2 ;  /* 0x0000b002ff0075a7 */ /* 0x0008620008001108 */
[----:B------:R-:W-:Y:S01]  /*1dd0*/  ULEA UR8, UR17, UR6, 0xc ;  /* 0x0000000611087291 */ /* 0x000fe2000f8e60ff */
[----:B------:R-:W-:Y:S01]  /*1de0*/  UMOV UR12, UR36 ;  /* 0x00000024000c7c82 */ /* 0x000fe20008000000 */
[----:B------:R-:W-:-:S02]  /*1df0*/  UMOV UR9, UR33 ;  /* 0x0000002100097c82 */ /* 0x000fc40008000000 */
[----:B------:R-:W-:Y:S02]  /*1e00*/  UIADD3 UR32, UPT, UPT, UR8, 0xc600, URZ ;  /* 0x0000c60008207890 */ /* 0x000fe4000fffe0ff */
[----:B------:R-:W-:Y:S01]  /*1e10*/  UIADD3 UR8, UPT, UPT, UR8, 0x22600, URZ ;  /* 0x0002260008087890 */ /* 0x000fe2000fffe0ff */
[----:B------:R-:W-:Y:S01]  /*1e20*/  UMOV UR25, UR13 ;  /* 0x0000000d00197c82 */ /* 0x000fe20008000000 */
[----:B------:R-:W-:-:S05]  /*1e30*/  UMOV UR17, UR23 ;  /* 0x0000001700117c82 */ /* 0x000fca0008000000 */
[----:B------:R2:W-:Y:S02]  /*1e40*/  UTMALDG.3D.2CTA [UR32], [UR28], desc[UR18] ;  /* 0x000012201c0075b4 */ /* 0x0005e40008211000 */
[----:B------:R4:W-:Y:S01]  /*1e50*/  UTMALDG.3D.2CTA [UR8], [UR26], desc[UR18] ;  /* 0x000012081a0075b4 */ /* 0x0009e20008211000 */
[----:B--2---:R-:W-:Y:S01]  /*1e60*/  UIADD3 UR34, UPT, UPT, UR34, 0x20, URZ ;  /* 0x0000002022227890 */ /* 0x004fe2000fffe0ff */
[----:B------:R-:W-:Y:S11]  /*1e70*/  BRA.U UP2, `(.L_x_32) ;  /* 0xfffffffd02507547 */ /* 0x000ff6000b83ffff */
.L_x_26:
[----:B----4-:R-:W-:Y:S01]  /*1e80*/  ULEA UR8, UR23, UR6, 0x3 ;  /* 0x0000000617087291 */ /* 0x010fe2000f8e18ff */
[----:B-1----:R-:W-:Y:S01]  /*1e90*/  SHF.L.U32 R2, R15, 0x1f, RZ ;  /* 0x0000001f0f027819 */ /* 0x002fe200000006ff */
[----:B------:R-:W-:Y:S01]  /*1ea0*/  @!P1 SYNCS.ARRIVE.TRANS64.A1T0 RZ, [UR6+0x1a8], RZ ;  /* 0x0001a8ffffff99a7 */ /* 0x000fe20008100006 */
[----:B------:R-:W-:-:S06]  /*1eb0*/  UISETP.GT.AND UP0, UPT, UR7, UR5, UPT ;  /* 0x000000050700728c */ /* 0x000fcc000bf04270 */
[----:B--2---:R1:W2:Y:S03]  /*1ec0*/  SYNCS.PHASECHK.TRANS64.TRYWAIT P0, [UR8+0xb0], R2 ;  /* 0x0000b002ff0075a7 */ /* 0x0042a60008001108 */
[----:B------:R-:W-:Y:S05]  /*1ed0*/  BRA.U !UP0, `(.L_x_33) ;  /* 0x0000000108bc7547 */ /* 0x000fea000b800000 */
[----:B------:R-:W-:Y:S01]  /*1ee0*/  UIADD3 UR26, UPT, UPT, UR24, UR25, URZ ;  /* 0x00000019181a7290 */ /* 0x000fe2000fffe0ff */
[----:B------:R-:W-:-:S11]  /*1ef0*/  UMOV UR27, UR23 ;  /* 0x00000017001b7c82 */ /* 0x000fd60008000000 */
.L_x_39:
[----:B------:R-:W-:Y:S01]  /*1f00*/  ULEA UR17, UR27, UR6, 0x3 ;  /* 0x000000061b117291 */ /* 0x000fe2000f8e18ff */
[----:B--2---:R-:W-:Y:S01]  /*1f10*/  @P5 MOV R3, 0x4000 ;  /* 0x0000400000035802 */ /* 0x004fe20000000f00 */
[----:B-12---:R-:W-:Y:S10]  /*1f20*/  @P0 BRA `(.L_x_34) ;  /* 0x00000000000c0947 */ /* 0x006ff40003800000 */
[----:B------:R-:W-:-:S04]  /*1f30*/  SHF.L.U32 R5, R15, 0x1f, RZ ;  /* 0x0000001f0f057819 */ /* 0x000fc800000006ff */
[----:B------:R-:W2:Y:S02]  /*1f40*/  SYNCS.PHASECHK.TRANS64.TRYWAIT P0, [UR17+0xb0], R5 ;  /* 0x0000b005ff0075a7 */ /* 0x000ea40008001111 */
[----:B--2---:R-:W-:Y:S05]  /*1f50*/  @!P0 BRA `(.L_x_35) ;  /* 0x000000a000f48947 */ /* 0x004fea0003800000 */
.L_x_34:
[----:B------:R2:W-:Y:S01]  /*1f60*/  @P5 SYNCS.ARRIVE.TRANS64 RZ, [UR17], R3 ;  /* 0x00000003ffff59a7 */ /* 0x0005e20008000011 */
[----:B------:R-:W-:-:S04]  /*1f70*/  ULOP3.LUT UR8, UR22, 0x2, URZ, 0xfc, !UPT ;  /* 0x0000000216087892 */ /* 0x000fc8000f8efcff */
[----:B------:R-:W-:-:S09]  /*1f80*/  UISETP.NE.AND UP0, UPT, UR8, 0x2, UPT ;  /* 0x000000020800788c */ /* 0x000fd2000bf05270 */
[----:B------:R-:W-:Y:S05]  /*1f90*/  BRA.U UP0, `(.L_x_36) ;  /* 0x0000000100047547 */ /* 0x000fea000b800000 */
[----:B------:R-:W-:Y:S05]  /*1fa0*/  BPT.TRAP 0x1 ;  /* 0x000000040000795c */ /* 0x000fea0000300000 */
.L_x_36:
[----:B------:R-:W-:Y:S04]  /*1fb0*/  BSSY.RECONVERGENT B0, `(.L_x_37) ;  /* 0x0000003000007945 */ /* 0x000fe80003800200 */
[----:B------:R-:W-:Y:S05]  /*1fc0*/  @!P4 BRA `(.L_x_38) ;  /* 0x000000000004c947 */ /* 0x000fea0003800000 */
[----:B------:R-:W-:Y:S05]  /*1fd0*/  BPT.TRAP 0x1 ;  /* 0x000000040000795c */ /* 0x000fea0000300000 */
.L_x_38:
[----:B------:R-:W-:Y:S05]  /*1fe0*/  BSYNC.RECONVERGENT B0 ;  /* 0x0000000000007941 */ /* 0x000fea0003800200 */
.L_x_37:
[----:B------:R-:W-:Y:S02]  /*1ff0*/  UIADD3 UR23, UPT, UPT, UR27, 0x1, URZ ;  /* 0x000000011b177890 */ /* 0x000fe4000fffe0ff */
[----:B------:R-:W-:Y:S02]  /*2000*/  UIADD3 UR32, UP1, UPT, UR14, 0x80, URZ ;  /* 0x000000800e207890 */ /* 0x000fe4000ff3e0ff */
[----:B------:R-:W-:Y:S02]  /*2010*/  UISETP.NE.AND UP0, UPT, UR23, 0x16, UPT ;  /* 0x000000161700788c */ /* 0x000fe4000bf05270 */
[----:B------:R-:W-:Y:S02]  /*2020*/  USHF.L.U32 UR18, UR25, 0x5, URZ ;  /* 0x0000000519127899 */ /* 0x000fe400080006ff */
[----:B------:R-:W-:Y:S02]  /*2030*/  USEL UR9, URZ, 0x1, UP0 ;  /* 0x00000001ff097887 */ /* 0x000fe40008000000 */
[----:B------:R-:W-:-:S02]  /*2040*/  USEL UR23, UR23, URZ, UP0 ;  /* 0x000000ff17177287 */ /* 0x000fc40008000000 */
[----:B------:R-:W-:Y:S02]  /*2050*/  UIADD3 UR30, UP0, UPT, UR14, 0x180, URZ ;  /* 0x000001800e1e7890 */ /* 0x000fe4000ff1e0ff */
[----:B------:R-:W-:Y:S01]  /*2060*/  ULEA UR8, UR23, UR6, 0x3 ;  /* 0x0000000617087291 */ /* 0x000fe2000f8e18ff */
[----:B------:R-:W-:Y:S01]  /*2070*/  LOP3.LUT R15, R15, UR9, RZ, 0x3c, !PT ;  /* 0x000000090f0f7c12 */ /* 0x000fe2000f8e3cff */
[----:B------:R-:W-:Y:S02]  /*2080*/  ULOP3.LUT UR17, UR17, 0xfefffff8, URZ, 0xc0, !UPT ;  /* 0xfefffff811117892 */ /* 0x000fe4000f8ec0ff */
[----:B------:R-:W-:Y:S01]  /*2090*/  UIADD3.X UR33, UPT, UPT, URZ, UR15, URZ, UP1, !UPT ;  /* 0x0000000fff217290 */ /* 0x000fe20008ffe4ff */
[----:B-1----:R-:W-:Y:S01]  /*20a0*/  SHF.L.U32 R2, R15, 0x1f, RZ ;  /* 0x0000001f0f027819 */ /* 0x002fe200000006ff */
[----:B------:R-:W-:Y:S01]  /*20b0*/  UIADD3.X UR31, UPT, UPT, URZ, UR15, URZ, UP0, !UPT ;  /* 0x0000000fff1f7290 */ /* 0x000fe200087fe4ff */
[----:B------:R-:W-:Y:S02]  /*20c0*/  UMOV UR28, 0x0 ;  /* 0x00000000001c7882 */ /* 0x000fe40000000000 */
[----:B------:R4:W1:Y:S01]  /*20d0*/  SYNCS.PHASECHK.TRANS64.TRYWAIT P0, [UR8+0xb0], R2 ;  /* 0x0000b002ff0075a7 */ /* 0x0008620008001108 */
[----:B------:R-:W-:Y:S01]  /*20e0*/  ULEA UR8, UR27, UR6, 0xc ;  /* 0x000000061b087291 */ /* 0x000fe2000f8e60ff */
[----:B------:R-:W-:Y:S01]  /*20f0*/  UMOV UR29, 0x10000000 ;  /* 0x10000000001d7882 */ /* 0x000fe20000000000 */
[----:B------:R-:W-:-:S02]  /*2100*/  UMOV UR19, UR35 ;  /* 0x0000002300137c82 */ /* 0x000fc40008000000 */
[----:B------:R-:W-:Y:S02]  /*2110*/  UIADD3 UR16, UPT, UPT, UR8, 0xc600, URZ ;  /* 0x0000c60008107890 */ /* 0x000fe4000fffe0ff */
[----:B------:R-:W-:Y:S01]  /*2120*/  UIADD3 UR8, UPT, UPT, UR8, 0x22600, URZ ;  /* 0x0002260008087890 */ /* 0x000fe2000fffe0ff */
[----:B------:R-:W-:Y:S01]  /*2130*/  UMOV UR20, UR36 ;  /* 0x0000002400147c82 */ /* 0x000fe20008000000 */
[----:B------:R-:W-:Y:S01]  /*2140*/  UMOV UR12, UR36 ;  /* 0x00000024000c7c82 */ /* 0x000fe20008000000 */
[----:B------:R-:W-:Y:S01]  /*2150*/  UMOV UR9, UR17 ;  /* 0x0000001100097c82 */ /* 0x000fe20008000000 */
[----:B------:R-:W-:Y:S01]  /*2160*/  UMOV UR10, UR18 ;  /* 0x00000012000a7c82 */ /* 0x000fe20008000000 */
[----:B------:R-:W-:Y:S02]  /*2170*/  UIADD3 UR25, UPT, UPT, UR25, 0x1, URZ ;  /* 0x0000000119197890 */ /* 0x000fe4000fffe0ff */
[----:B------:R4:W-:Y:S01]  /*2180*/  UTMALDG.3D.2CTA [UR16], [UR32], desc[UR28] ;  /* 0x00001c10200075b4 */ /* 0x0009e20008211000 */
[----:B------:R-:W-:Y:S01]  /*2190*/  UMOV UR27, UR23 ;  /* 0x00000017001b7c82 */ /* 0x000fe20008000000 */
[----:B------:R-:W-:Y:S01]  /*21a0*/  UISETP.NE.AND UP0, UPT, UR25, UR26, UPT ;  /* 0x0000001a1900728c */ /* 0x000fe2000bf05270 */
[----:B------:R4:W-:Y:S08]  /*21b0*/  UTMALDG.3D.2CTA [UR8], [UR30], desc[UR28] ;  /* 0x00001c081e0075b4 */ /* 0x0009f00008211000 */
[----:B----4-:R-:W-:Y:S05]  /*21c0*/  BRA.U UP0, `(.L_x_39) ;  /* 0xfffffffd004c7547 */ /* 0x010fea000b83ffff */
.L_x_33:
[C---:B-1----:R-:W-:Y:S01]  /*21d0*/  LEA R2, R14.reuse, UR6, 0x3 ;  /* 0x000000060e027c11 */ /* 0x042fe2000f8e18ff */
[----:B------:R-:W-:Y:S01]  /*21e0*/  NOP ;  /* 0x0000000000007918 */ /* 0x000fe20000000000 */
[----:B--2---:R-:W-:Y:S02]  /*21f0*/  SHF.L.U32 R3, R13, 0x1f, RZ ;  /* 0x0000001f0d037819 */ /* 0x004fe400000006ff */
[----:B------:R-:W-:Y:S02]  /*2200*/  LEA R4, R14, UR6, 0x4 ;  /* 0x000000060e047c11 */ /* 0x000fe4000f8e20ff */
[----:B------:R-:W1:Y:S02]  /*2210*/  SYNCS.PHASECHK.TRANS64.TRYWAIT P0, [R2+URZ+0x1b0], R3 ;  /* 0x0001b003020075a7 */ /* 0x000e6400080011ff */
[----:B-1----:R-:W-:Y:S05]  /*2220*/  @!P0 BRA `(.L_x_40) ;  /* 0x000000a000588947 */ /* 0x002fea0003800000 */
.L_x_166:
[----:B------:R-:W2:Y:S01]  /*2230*/  LDS.128 R4, [R4+0x220] ;  /* 0x0002200004047984 */ /* 0x000ea20000000c00 */
[----:B------:R-:W-:Y:S01]  /*2240*/  ISETP.GE.AND P0, PT, R72, 0x1, PT ;  /* 0x000000014800780c */ /* 0x000fe20003f06270 */
[----:B-1----:R-:W-:Y:S01]  /*2250*/  VIADD R2, R2, 0x1c0 ;  /* 0x000001c002027836 */ /* 0x002fe20000000000 */
[----:B------:R-:W-:Y:S01]  /*2260*/  @!PT LDS RZ, [RZ] ;  /* 0x00000000fffff984 */ /* 0x000fe20000000800 */
[----:B------:R-:W-:Y:S01]  /*2270*/  @!PT LDS RZ, [RZ] ;  /* 0x00000000fffff984 */ /* 0x000fe20000000800 */
[----:B------:R-:W-:Y:S01]  /*2280*/  @!PT LDS RZ, [RZ] ;  /* 0x00000000fffff984 */ /* 0x000fe20000000800 */
[----:B------:R-:W-:Y:S01]  /*2290*/  @!PT LDS RZ, [RZ] ;  /* 0x00000000fffff984 */ /* 0x000fe20000000800 */
[----:B------:R1:W-:Y:S06]  /*22a0*/  MEMBAR.ALL.CTA ;  /* 0x0000000000007992 */ /* 0x0003ec0000008000 */
[----:B-1----:R-:W1:Y:S01]  /*22b0*/  FENCE.VIEW.ASYNC.S ;  /* 0x00000000000073c6 */ /* 0x002e620000000000 */
[----:B------:R-:W-:-:S04]  /*22c0*/  PRMT R2, RZ, 0x654, R2 ;  /* 0x00000654ff027816 */ /* 0x000fc80000000002 */
[----:B-1----:R1:W-:Y:S01]  /*22d0*/  SYNCS.ARRIVE.TRANS64.RED.A1T0 RZ, [R2+URZ], RZ ;  /* 0x000000ff02ff79a7 */ /* 0x0023e200081004ff */
[----:B--2---:R-:W-:-:S13]  /*22e0*/  LOP3.LUT P2, RZ, R6, 0x1, RZ, 0xc0, !PT ;  /* 0x0000000106ff7812 */ /* 0x004fda000784c0ff */
[----:B------:R-:W-:Y:S01]  /*22f0*/  @P2 SHF.R.U32.HI R3, RZ, 0x10, R5 ;  /* 0x00000010ff032819 */ /* 0x000fe20000011605 */
[----:B------:R-:W-:Y:S01]  /*2300*/  VOTEU.ANY UP0, P2 ;  /* 0x0000000000ff7886 */ /* 0x000fe20001000100 */
[----:B------:R-:W-:Y:S02]  /*2310*/  @P2 MOV R11, R4 ;  /* 0x00000004000b2202 */ /* 0x000fe40000000f00 */
[----:B------:R-:W-:Y:S02]  /*2320*/  @P2 R2UR.BROADCAST UR8, R3 ;  /* 0x00000000030822ca */ /* 0x000fe400008e0000 */
[----:B------:R-:W-:-:S11]  /*2330*/  @P2 LOP3.LUT R8, R5, 0xffff, RZ, 0xc0, !PT ;  /* 0x0000ffff05082812 */ /* 0x000fd600078ec0ff */
[----:B------:R-:W-:Y:S01]  /*2340*/  @UP0 UMOV UR36, UR8 ;  /* 0x0000000800240c82 */ /* 0x000fe20008000000 */
[----:B-1----:R-:W-:Y:S05]  /*2350*/  @!P0 BRA `(.L_x_41) ;  /* 0x0000000000b88947 */ /* 0x002fea0003800000 */
[----:B------:R-:W3:Y:S01]  /*2360*/  LDC.64 R4, c[0x0][0xb18] ;  /* 0x0002c600ff047b82 */ /* 0x000ee20000000a00 */
[----:B------:R-:W-:-:S07]  /*2370*/  ISETP.NE.AND P3, PT, R72, 0x1, PT ;  /* 0x000000014800780c */ /* 0x000fce0003f65270 */
[----:B------:R-:W1:Y:S08]  /*2380*/  LDC.64 R6, c[0x0][0xb10] ;  /* 0x0002c400ff067b82 */ /* 0x000e700000000a00 */
[----:B------:R-:W2:Y:S08]  /*2390*/  LDC R17, c[0x0][0xb20] ;  /* 0x0002c800ff117b82 */ /* 0x000eb00000000800 */
[----:B------:R-:W4:Y:S01]  /*23a0*/  LDC R18, c[0x0][0xb0c] ;  /* 0x0002c300ff127b82 */ /* 0x000f220000000800 */
[----:B---3--:R-:W-:Y:S01]  /*23b0*/  IMAD.HI.U32 R22, R0, R5, RZ ;  /* 0x0000000500167227 */ /* 0x008fe200078e00ff */
[----:B------:R-:W-:-:S06]  /*23c0*/  ISETP.NE.AND P0, PT, R4, 0x1, PT ;  /* 0x000000010400780c */ /* 0x000fcc0003f05270 */
[----:B------:R-:W3:Y:S01]  /*23d0*/  LDC.64 R2, c[0x0][0xb28] ;  /* 0x0002ca00ff027b82 */ /* 0x000ee20000000a00 */
[----:B-1----:R-:W-:-:S04]  /*23e0*/  IMAD.HI.U32 R20, R9, R6, RZ ;  /* 0x0000000609147227 */ /* 0x002fc800078e00ff */
[----:B------:R-:W-:Y:S01]  /*23f0*/  IMAD.HI.U32 R24, R11, R6, RZ ;  /* 0x000000060b187227 */ /* 0x000fe200078e00ff */
[----:B------:R-:W-:Y:S02]  /*2400*/  SHF.R.U32.HI R20, RZ, R7, R20 ;  /* 0x00000007ff147219 */ /* 0x000fe40000011614 */
[----:B--2---:R-:W-:Y:S01]  /*2410*/  SHF.R.U32.HI R19, RZ, R17, R22 ;  /* 0x00000011ff137219 */ /* 0x004fe20000011616 */
[----:B------:R-:W-:Y:S01]  /*2420*/  IMAD.HI.U32 R22, R8, R5, RZ ;  /* 0x0000000508167227 */ /* 0x000fe200078e00ff */
[----:B------:R-:W-:Y:S02]  /*2430*/  SHF.R.U32.HI R24, RZ, R7, R24 ;  /* 0x00000007ff187219 */ /* 0x000fe40000011618 */
[----:B------:R-:W-:Y:S02]  /*2440*/  SEL R19, R0, R19, !P0 ;  /* 0x0000001300137207 */ /* 0x000fe40004000000 */
[----:B------:R-:W-:Y:S02]  /*2450*/  SHF.R.U32.HI R17, RZ, R17, R22 ;  /* 0x00000011ff117219 */ /* 0x000fe40000011616 */
[----:B----4-:R-:W-:-:S02]  /*2460*/  ISETP.NE.AND P1, PT, R18, 0x1, PT ;  /* 0x000000011200780c */ /* 0x010fc40003f25270 */
[----:B------:R-:W-:Y:S02]  /*2470*/  SEL R17, R8, R17, !P0 ;  /* 0x0000001108117207 */ /* 0x000fe40004000000 */
[----:B------:R-:W-:Y:S02]  /*2480*/  SEL R21, R9, R20, !P1 ;  /* 0x0000001409157207 */ /* 0x000fe40004800000 */
[----:B------:R-:W-:Y:S01]  /*2490*/  SEL R5, R11, R24, !P1 ;  /* 0x000000180b057207 */ /* 0x000fe20004800000 */
[----:B---3--:R-:W-:Y:S01]  /*24a0*/  IMAD.HI.U32 R20, R19, R2, RZ ;  /* 0x0000000213147227 */ /* 0x008fe200078e00ff */
[----:B------:R-:W-:-:S03]  /*24b0*/  IADD3 R7, PT, PT, -R17, RZ, RZ ;  /* 0x000000ff11077210 */ /* 0x000fc60007ffe1ff */
        /* <DEDUP_REMOVED lines=11> */
[----:B------:R-:W-:-:S04]  /*2570*/  @!P0 IMAD.HI.U32 R20, R5, R2, RZ ;  /* 0x0000000205148227 */ /* 0x000fc800078e00ff */
[----:B------:R-:W-:Y:S01]  /*2580*/  IMAD.MOV R2, RZ, RZ, -R6 ;  /* 0x000000ffff027224 */ /* 0x000fe200078e0a06 */
[----:B------:R-:W-:-:S03]  /*2590*/  @!P0 SHF.R.U32.HI R20, RZ, R3, R20 ;  /* 0x00000003ff148219 */ /* 0x000fc60000011614 */
[----:B------:R-:W-:Y:S01]  /*25a0*/  IMAD R2, R72, R2, R17 ;  /* 0x0000000248027224 */ /* 0x000fe200078e0211 */
        /* <DEDUP_REMOVED lines=9> */
.L_x_41:
[----:B------:R-:W1:Y:S02]  /*2640*/  LDCU UR8, c[0x0][0xb30] ;  /* 0x00016600ff0877ac */ /* 0x000e640008000800 */
[----:B-1----:R-:W-:-:S09]  /*2650*/  UISETP.NE.AND UP0, UPT, UR8, 0x1, UPT ;  /* 0x000000010800788c */ /* 0x002fd2000bf05270 */
[----:B------:R-:W-:Y:S05]  /*2660*/  BRA.U UP0, `(.L_x_42) ;  /* 0x0000000100407547 */ /* 0x000fea000b800000 */
[----:B------:R-:W1:Y:S08]  /*2670*/  LDC.64 R4, c[0x0][0xb10] ;  /* 0x0002c400ff047b82 */ /* 0x000e700000000a00 */
[----:B------:R-:W2:Y:S08]  /*2680*/  LDC.64 R2, c[0x0][0xb18] ;  /* 0x0002c600ff027b82 */ /* 0x000eb00000000a00 */
[----:B------:R-:W4:Y:S08]  /*2690*/  LDC R6, c[0x0][0xb20] ;  /* 0x0002c800ff067b82 */ /* 0x000f300000000800 */
[----:B------:R-:W3:Y:S01]  /*26a0*/  LDC R18, c[0x0][0xb0c] ;  /* 0x0002c300ff127b82 */ /* 0x000ee20000000800 */
[----:B-1----:R-:W-:-:S05]  /*26b0*/  IMAD.HI.U32 R4, R11, R4, RZ ;  /* 0x000000040b047227 */ /* 0x002fca00078e00ff */
[----:B------:R-:W-:Y:S01]  /*26c0*/  SHF.R.U32.HI R4, RZ, R5, R4 ;  /* 0x00000005ff047219 */ /* 0x000fe20000011604 */
[----:B--2---:R-:W-:Y:S01]  /*26d0*/  IMAD.HI.U32 R3, R8, R3, RZ ;  /* 0x0000000308037227 */ /* 0x004fe200078e00ff */
[----:B------:R-:W-:-:S04]  /*26e0*/  ISETP.NE.AND P0, PT, R2, 0x1, PT ;  /* 0x000000010200780c */ /* 0x000fc80003f05270 */
[----:B----4-:R-:W-:-:S04]  /*26f0*/  SHF.R.U32.HI R3, RZ, R6, R3 ;  /* 0x00000006ff037219 */ /* 0x010fc80000011603 */
[----:B------:R-:W-:Y:S02]  /*2700*/  SEL R3, R8, R3, !P0 ;  /* 0x0000000308037207 */ /* 0x000fe40004000000 */
[----:B---3--:R-:W-:-:S04]  /*2710*/  ISETP.NE.AND P1, PT, R18, 0x1, PT ;  /* 0x000000011200780c */ /* 0x008fc80003f25270 */
[----:B------:R-:W-:-:S05]  /*2720*/  SEL R4, R11, R4, !P1 ;  /* 0x000000040b047207 */ /* 0x000fca0004800000 */
[----:B------:R-:W-:Y:S02]  /*2730*/  IMAD.IADD R5, R3, 0x1, -R4 ;  /* 0x0000000103057824 */ /* 0x000fe400078e0a04 */
[----:B------:R-:W-:Y:S02]  /*2740*/  IMAD.IADD R3, R4, 0x1, -R3 ;  /* 0x0000000104037824 */ /* 0x000fe400078e0a03 */
[----:B------:R-:W-:Y:S02]  /*2750*/  IMAD R11, R5, R18, R11 ;  /* 0x00000012050b7224 */ /* 0x000fe400078e020b */
[----:B------:R-:W-:-:S07]  /*2760*/  IMAD R8, R3, R2, R8 ;  /* 0x0000000203087224 */ /* 0x000fce00078e0208 */
.L_x_42:
[----:B------:R-:W-:Y:S01]  /*2770*/  VIADD R14, R14, 0x1 ;  /* 0x000000010e0e7836 */ /* 0x000fe20000000000 */
[----:B------:R-:W-:Y:S01]  /*2780*/  PLOP3.LUT P1, PT, PT, PT, PT, 0x80, 0x8 ;  /* 0x000000000008781c */ /* 0x000fe20003f2f070 */
[----:B------:R-:W-:Y:S02]  /*2790*/  IMAD.IADD R21, R11, 0x1, R170 ;  /* 0x000000010b157824 */ /* 0x000fe400078e02aa */
[----:B------:R-:W-:Y:S01]  /*27a0*/  IMAD.IADD R20, R8, 0x1, R147 ;  /* 0x0000000108147824 */ /* 0x000fe200078e0293 */
[----:B------:R-:W-:-:S04]  /*27b0*/  ISETP.NE.AND P0, PT, R14, 0x2, PT ;  /* 0x000000020e00780c */ /* 0x000fc80003f05270 */
[----:B------:R-:W-:Y:S02]  /*27c0*/  SEL R2, RZ, 0x1, P0 ;  /* 0x00000001ff027807 */ /* 0x000fe40000000000 */
[----:B------:R-:W-:Y:S02]  /*27d0*/  SEL R14, R14, RZ, P0 ;  /* 0x000000ff0e0e7207 */ /* 0x000fe40000000000 */
[----:B------:R-:W-:Y:S01]  /*27e0*/  LOP3.LUT R13, R13, R2, RZ, 0x3c, !PT ;  /* 0x000000020d0d7212 */ /* 0x000fe200078e3cff */
[----:B------:R-:W-:Y:S06]  /*27f0*/  @P2 BRA `(.L_x_43) ;  /* 0xfffffff000642947 */ /* 0x000fec000383ffff */
[----:B------:R-:W-:Y:S01]  /*2800*/  UIADD3 UR6, UPT, UPT, UR6, 0xb0, URZ ;  /* 0x000000b006067890 */ /* 0x000fe2000fffe0ff */
[----:B------:R-:W-:-:S03]  /*2810*/  SHF.L.U32 R3, R15, 0x1f, RZ ;  /* 0x0000001f0f037819 */ /* 0x000fc600000006ff */
[----:B------:R-:W-:-:S09]  /*2820*/  ULEA UR4, UR23, UR6, 0x3 ;  /* 0x0000000617047291 */ /* 0x000fd2000f8e18ff */
[----:B------:R-:W1:Y:S02]  /*2830*/  SYNCS.PHASECHK.TRANS64.TRYWAIT P0, [UR4], R3 ;  /* 0x00000003ff0075a7 */ /* 0x000e640008001104 */
[----:B-1----:R-:W-:Y:S05]  /*2840*/  @!P0 BRA `(.L_x_44) ;  /* 0x0000009800e48947 */ /* 0x002fea0003800000 */
.L_x_168:
[----:B------:R-:W-:-:S04]  /*2850*/  UIADD3 UR5, UPT, UPT, UR23, 0x1, URZ ;  /* 0x0000000117057890 */ /* 0x000fc8000fffe0ff */
[----:B------:R-:W-:-:S04]  /*2860*/  UISETP.NE.AND UP0, UPT, UR5, 0x16, UPT ;  /* 0x000000160500788c */ /* 0x000fc8000bf05270 */
[----:B------:R-:W-:Y:S02]  /*2870*/  USEL UR7, URZ, 0x1, UP0 ;  /* 0x00000001ff077887 */ /* 0x000fe40008000000 */
[----:B------:R-:W-:-:S04]  /*2880*/  USEL UR5, UR5, URZ, UP0 ;  /* 0x000000ff05057287 */ /* 0x000fc80008000000 */
[----:B------:R-:W-:Y:S01]  /*2890*/  ULEA UR4, UR5, UR6, 0x3 ;  /* 0x0000000605047291 */ /* 0x000fe2000f8e18ff */
[----:B------:R-:W-:-:S04]  /*28a0*/  LOP3.LUT R2, R15, UR7, RZ, 0x3c, !PT ;  /* 0x000000070f027c12 */ /* 0x000fc8000f8e3cff */
[----:B-1----:R-:W-:-:S04]  /*28b0*/  SHF.L.U32 R3, R2, 0x1f, RZ ;  /* 0x0000001f02037819 */ /* 0x002fc800000006ff */
[----:B------:R-:W1:Y:S02]  /*28c0*/  SYNCS.PHASECHK.TRANS64.TRYWAIT P0, [UR4], R3 ;  /* 0x00000003ff0075a7 */ /* 0x000e640008001104 */
[----:B-1----:R-:W-:Y:S05]  /*28d0*/  @!P0 BRA `(.L_x_45) ;  /* 0x0000009800d88947 */ /* 0x002fea0003800000 */
.L_x_170:
        /* <DEDUP_REMOVED lines=9> */
.L_x_172:
        /* <DEDUP_REMOVED lines=9> */
.L_x_174:
        /* <DEDUP_REMOVED lines=9> */
.L_x_176:
        /* <DEDUP_REMOVED lines=9> */
.L_x_178:
        /* <DEDUP_REMOVED lines=9> */
.L_x_180:
        /* <DEDUP_REMOVED lines=9> */
.L_x_182:
        /* <DEDUP_REMOVED lines=9> */
.L_x_184:
        /* <DEDUP_REMOVED lines=9> */
.L_x_186:
        /* <DEDUP_REMOVED lines=9> */
.L_x_188:
        /* <DEDUP_REMOVED lines=9> */
.L_x_190:
        /* <DEDUP_REMOVED lines=9> */
.L_x_192:
        /* <DEDUP_REMOVED lines=9> */
.L_x_194:
        /* <DEDUP_REMOVED lines=9> */
.L_x_196:
        /* <DEDUP_REMOVED lines=9> */
.L_x_198:
        /* <DEDUP_REMOVED lines=9> */
.L_x_200:
        /* <DEDUP_REMOVED lines=9> */
.L_x_202:
        /* <DEDUP_REMOVED lines=9> */
.L_x_204:
        /* <DEDUP_REMOVED lines=9> */
.L_x_206:
        /* <DEDUP_REMOVED lines=9> */
.L_x_208:
[----:B------:R-:W-:-:S04]  /*3390*/  UIADD3 UR5, UPT, UPT, UR5, 0x1, URZ ;  /* 0x0000000105057890 */ /* 0x000fc8000fffe0ff */
[----:B------:R-:W-:-:S04]  /*33a0*/  UISETP.NE.AND UP0, UPT, UR5, 0x16, UPT ;  /* 0x000000160500788c */ /* 0x000fc8000bf05270 */
[----:B------:R-:W-:Y:S02]  /*33b0*/  USEL UR4, URZ, 0x1, UP0 ;  /* 0x00000001ff047887 */ /* 0x000fe40008000000 */
[----:B------:R-:W-:-:S04]  /*33c0*/  USEL UR5, UR5, URZ, UP0 ;  /* 0x000000ff05057287 */ /* 0x000fc80008000000 */
[----:B------:R-:W-:Y:S01]  /*33d0*/  ULEA UR5, UR5, UR6, 0x3 ;  /* 0x0000000605057291 */ /* 0x000fe2000f8e18ff */
[----:B-1----:R-:W-:-:S04]  /*33e0*/  LOP3.LUT R3, R2, UR4, RZ, 0x3c, !PT ;  /* 0x0000000402037c12 */ /* 0x002fc8000f8e3cff */
[----:B------:R-:W-:Y:S01]  /*33f0*/  SHF.L.U32 R3, R3, 0x1f, RZ ;  /* 0x0000001f03037819 */ /* 0x000fe200000006ff */
[----:B---3--:R-:W-:-:S07]  /*3400*/  IMAD.U32 R0, RZ, RZ, UR5 ;  /* 0x00000005ff007e24 */ /* 0x008fce000f8e00ff */
.L_x_65:
[----:B-1----:R1:W2:Y:S02]  /*3410*/  SYNCS.PHASECHK.TRANS64.TRYWAIT P0, [R0+URZ], R3 ;  /* 0x00000003000075a7 */ /* 0x0022a400080011ff */
[----:B--2---:R-:W-:Y:S05]  /*3420*/  @!P0 NANOSLEEP.SYNCS 0x989680 ;  /* 0x009896800000895d */ /* 0x004fea0003900000 */
[----:B------:R-:W2:Y:S02]  /*3430*/  @!P0 SYNCS.PHASECHK.TRANS64 P0, [R0+URZ], R3 ;  /* 0x00000003000085a7 */ /* 0x000ea400080010ff */
[----:B--2---:R-:W-:Y:S05]  /*3440*/  @P0 EXIT ;  /* 0x000000000000094d */ /* 0x004fea0003800000 */
[----:B------:R-:W-:Y:S05]  /*3450*/  BRA `(.L_x_65) ;  /* 0xfffffffc00ec7947 */ /* 0x000fea000383ffff */
.L_x_23:
[----:B------:R-:W-:-:S04]  /*3460*/  UISETP.NE.AND UP1, UPT, UR37, URZ, UPT ;  /* 0x000000ff2500728c */ /* 0x000fc8000bf25270 */
[----:B------:R-:W-:-:S09]  /*3470*/  UISETP.NE.OR UP1, UPT, UR10, 0x1, UP1 ;  /* 0x000000010a00788c */ /* 0x000fd20008f25670 */
[----:B------:R-:W-:Y:S05]  /*3480*/  BRA.U UP1, `(.L_x_66) ;  /* 0x00000005014c7547 */ /* 0x000fea000b800000 */
[----:B------:R-:W-:Y:S01]  /*3490*/  HFMA2 R11, -RZ, RZ, 0, 0 ;  /* 0x00000000ff0b7431 */ /* 0x000fe200000001ff */
[----:B------:R-:W-:Y:S01]  /*34a0*/  ISETP.GE.U32.AND P2, PT, R10, 0x2, PT ;  /* 0x000000020a00780c */ /* 0x000fe20003f46070 */
[----:B------:R-:W-:Y:S01]  /*34b0*/  IMAD.MOV.U32 R12, RZ, RZ, 0x1 ;  /* 0x00000001ff0c7424 */ /* 0x000fe200078e00ff */
[----:B------:R-:W-:Y:S01]  /*34c0*/  CS2R R8, SRZ ;  /* 0x0000000000087805 */ /* 0x000fe2000001ff00 */
[----:B------:R-:W-:Y:S01]  /*34d0*/  IMAD.MOV.U32 R3, RZ, RZ, RZ ;  /* 0x000000ffff037224 */ /* 0x000fe200078e00ff */
[----:B------:R-:W-:Y:S01]  /*34e0*/  UMOV UR4, 0x400 ;  /* 0x0000040000047882 */ /* 0x000fe20000000000 */
[----:B------:R-:W-:Y:S01]  /*34f0*/  UMOV UR6, URZ ;  /* 0x000000ff00067c82 */ /* 0x000fe20008000000 */
[----:B------:R-:W-:-:S12]  /*3500*/  ULEA UR37, UR37, UR4, 0x18 ;  /* 0x0000000425257291 */ /* 0x000fd8000f8ec0ff */
.L_x_70:
[----:B------:R-:W-:Y:S02]  /*3510*/  LEA R0, R3, UR37, 0x3 ;  /* 0x0000002503007c11 */ /* 0x000fe4000f8e18ff */
[----:B------:R-:W-:-:S03]  /*3520*/  SHF.L.U32 R5, R8, 0x1f, RZ ;  /* 0x0000001f08057819 */ /* 0x000fc600000006ff */
[----:B------:R-:W-:Y:S01]  /*3530*/  VIADD R4, R0, 0x200 ;  /* 0x0000020000047836 */ /* 0x000fe20000000000 */
[----:B------:R-:W1:Y:S02]  /*3540*/  SYNCS.PHASECHK.TRANS64.TRYWAIT P0, [R0+URZ+0x1f0], R5 ;  /* 0x0001f005000075a7 */ /* 0x000e6400080011ff */
[----:B-1----:R-:W-:Y:S05]  /*3550*/  @!P0 BRA `(.L_x_67) ;  /* 0x0000009400988947 */ /* 0x002fea0003800000 */
.L_x_209:
[----:B------:R-:W-:Y:S01]  /*3560*/  ULEA UR5, UR6, UR37, 0x3 ;  /* 0x0000002506057291 */ /* 0x000fe2000f8e18ff */
[----:B------:R-:W-:Y:S01]  /*3570*/  PRMT R4, RZ, 0x654, R4 ;  /* 0x00000654ff047816 */ /* 0x000fe20000000004 */
[----:B-1----:R-:W-:Y:S01]  /*3580*/  @!P2 IMAD.MOV.U32 R5, RZ, RZ, 0x10 ;  /* 0x00000010ff05a424 */ /* 0x002fe200078e00ff */
[----:B------:R-:W-:Y:S01]  /*3590*/  SHF.L.U32 R7, R12, 0x1f, RZ ;  /* 0x0000001f0c077819 */ /* 0x000fe200000006ff */
[----:B------:R-:W-:Y:S01]  /*35a0*/  UIADD3 UR4, UPT, UPT, UR5, 0x1b0, URZ ;  /* 0x000001b005047890 */ /* 0x000fe2000fffe0ff */
[----:B------:R1:W-:Y:S05]  /*35b0*/  SYNCS.ARRIVE.TRANS64.RED.A1T0 RZ, [R4+URZ], RZ ;  /* 0x000000ff04ff79a7 */ /* 0x0003ea00081004ff */
[----:B------:R-:W-:Y:S01]  /*35c0*/  IMAD.U32 R13, RZ, RZ, UR4 ;  /* 0x00000004ff0d7e24 */ /* 0x000fe2000f8e00ff */
[----:B------:R-:W2:Y:S04]  /*35d0*/  SYNCS.PHASECHK.TRANS64.TRYWAIT P0, [UR5+0x1c0], R7 ;  /* 0x0001c007ff0075a7 */ /* 0x000ea80008001105 */
[----:B------:R-:W-:Y:S01]  /*35e0*/  PRMT R13, R10, 0x654, R13 ;  /* 0x000006540a0d7816 */ /* 0x000fe2000000000d */
[----:B-12---:R-:W-:Y:S06]  /*35f0*/  @!P0 BRA `(.L_x_68) ;  /* 0x0000009400848947 */ /* 0x006fec0003800000 */
.L_x_211:
[----:B------:R-:W-:Y:S01]  /*3600*/  ULEA UR4, UR6, UR37, 0x4 ;  /* 0x0000002506047291 */ /* 0x000fe2000f8e20ff */
[----:B------:R-:W-:Y:S01]  /*3610*/  SEL R2, R13, R2, !P2 ;  /* 0x000000020d027207 */ /* 0x000fe20005000000 */
[----:B------:R-:W-:Y:S01]  /*3620*/  UIADD3 UR5, UPT, UPT, UR5, 0x1b0, URZ ;  /* 0x000001b005057890 */ /* 0x000fe2000fffe0ff */
[----:B-1----:R-:W-:Y:S01]  /*3630*/  LEA R0, R11, UR37, 0x3 ;  /* 0x000000250b007c11 */ /* 0x002fe2000f8e18ff */
[----:B------:R-:W-:Y:S01]  /*3640*/  UIADD3 UR4, UPT, UPT, UR4, 0x220, URZ ;  /* 0x0000022004047890 */ /* 0x000fe2000fffe0ff */
[----:B------:R1:W-:Y:S01]  /*3650*/  @!P2 SYNCS.ARRIVE.TRANS64.RED RZ, [R2+URZ], R5 ;  /* 0x0000000502ffa9a7 */ /* 0x0003e200080004ff */
[----:B------:R-:W-:Y:S01]  /*3660*/  UIADD3 UR6, UPT, UPT, UR6, 0x1, URZ ;  /* 0x0000000106067890 */ /* 0x000fe2000fffe0ff */
[----:B------:R-:W-:-:S03]  /*3670*/  VIADD R3, R3, 0x1 ;  /* 0x0000000103037836 */ /* 0x000fc60000000000 */
[----:B------:R-:W-:Y:S02]  /*3680*/  UISETP.NE.AND UP0, UPT, UR6, 0x2, UPT ;  /* 0x000000020600788c */ /* 0x000fe4000bf05270 */
[----:B------:R-:W-:Y:S01]  /*3690*/  ISETP.NE.AND P0, PT, R3, 0x2, PT ;  /* 0x000000020300780c */ /* 0x000fe20003f05270 */
[----:B------:R-:W-:Y:S06]  /*36a0*/  UGETNEXTWORKID.BROADCAST [UR4], [UR5] ;  /* 0x00000000040073ca */ /* 0x000fec0008000100 */
[----:B------:R-:W-:Y:S02]  /*36b0*/  USEL UR4, URZ, 0x1, UP0 ;  /* 0x00000001ff047887 */ /* 0x000fe40008000000 */
[----:B------:R-:W-:-:S04]  /*36c0*/  USEL UR6, UR6, URZ, UP0 ;  /* 0x000000ff06067287 */ /* 0x000fc80008000000 */
[----:B------:R-:W-:Y:S02]  /*36d0*/  LOP3.LUT R12, R12, UR4, RZ, 0x3c, !PT ;  /* 0x000000040c0c7c12 */ /* 0x000fe4000f8e3cff */
[----:B-1----:R-:W-:-:S04]  /*36e0*/  SHF.L.U32 R5, R9, 0x1f, RZ ;  /* 0x0000001f09057819 */ /* 0x002fc800000006ff */
[----:B------:R-:W1:Y:S02]  /*36f0*/  SYNCS.PHASECHK.TRANS64.TRYWAIT P1, [R0+URZ+0x1b0], R5 ;  /* 0x0001b005000075a7 */ /* 0x000e6400080211ff */
[----:B-1----:R-:W-:Y:S05]  /*3700*/  @!P1 BRA `(.L_x_69) ;  /* 0x0000009400589947 */ /* 0x002fea0003800000 */
.L_x_212:
[----:B------:R-:W-:Y:S01]  /*3710*/  LEA R4, R11, UR37, 0x4 ;  /* 0x000000250b047c11 */ /* 0x000fe2000f8e20ff */
[----:B-1----:R-:W-:Y:S01]  /*3720*/  VIADD R0, R0, 0x1c0 ;  /* 0x000001c000007836 */ /* 0x002fe20000000000 */
[----:B------:R-:W-:Y:S01]  /*3730*/  SEL R3, R3, RZ, P0 ;  /* 0x000000ff03037207 */ /* 0x000fe20000000000 */
[----:B------:R-:W-:-:S03]  /*3740*/  VIADD R11, R11, 0x1 ;  /* 0x000000010b0b7836 */ /* 0x000fc60000000000 */
[----:B------:R-:W1:Y:S01]  /*3750*/  LDS.128 R4, [R4+0x220] ;  /* 0x0002200004047984 */ /* 0x000e620000000c00 */
[----:B------:R-:W-:Y:S02]  /*3760*/  PRMT R0, RZ, 0x654, R0 ;  /* 0x00000654ff007816 */ /* 0x000fe40000000000 */
[C---:B------:R-:W-:Y:S01]  /*3770*/  ISETP.NE.AND P1, PT, R11.reuse, 0x2, PT ;  /* 0x000000020b00780c */ /* 0x040fe20003f25270 */
[----:B------:R-:W-:Y:S01]  /*3780*/  @!PT LDS RZ, [RZ] ;  /* 0x00000000fffff984 */ /* 0x000fe20000000800 */
[----:B------:R-:W-:Y:S01]  /*3790*/  @!PT LDS RZ, [RZ] ;  /* 0x00000000fffff984 */ /* 0x000fe20000000800 */
[----:B------:R-:W-:Y:S01]  /*37a0*/  @!PT LDS RZ, [RZ] ;  /* 0x00000000fffff984 */ /* 0x000fe20000000800 */
[----:B------:R-:W-:Y:S01]  /*37b0*/  @!PT LDS RZ, [RZ] ;  /* 0x00000000fffff984 */ /* 0x000fe20000000800 */
[----:B------:R2:W-:Y:S06]  /*37c0*/  MEMBAR.ALL.CTA ;  /* 0x0000000000007992 */ /* 0x0005ec0000008000 */
[----:B--2---:R-:W2:Y:S01]  /*37d0*/  FENCE.VIEW.ASYNC.S ;  /* 0x00000000000073c6 */ /* 0x004ea20000000000 */
[----:B------:R-:W-:Y:S01]  /*37e0*/  SEL R11, R11, RZ, P1 ;  /* 0x000000ff0b0b7207 */ /* 0x000fe20000800000 */
[----:B--2---:R2:W-:Y:S01]  /*37f0*/  SYNCS.ARRIVE.TRANS64.RED.A1T0 RZ, [R0+URZ], RZ ;  /* 0x000000ff00ff79a7 */ /* 0x0045e200081004ff */
[----:B-1----:R-:W-:-:S02]  /*3800*/  LOP3.LUT P3, RZ, R6, 0x1, RZ, 0xc0, !PT ;  /* 0x0000000106ff7812 */ /* 0x002fc4000786c0ff */
[----:B------:R-:W-:-:S04]  /*3810*/  SEL R5, RZ, 0x1, P0 ;  /* 0x00000001ff057807 */ /* 0x000fc80000000000 */
[----:B------:R-:W-:Y:S02]  /*3820*/  LOP3.LUT R8, R8, R5, RZ, 0x3c, !PT ;  /* 0x0000000508087212 */ /* 0x000fe400078e3cff */
[----:B--2---:R-:W-:-:S04]  /*3830*/  SEL R0, RZ, 0x1, P1 ;  /* 0x00000001ff007807 */ /* 0x004fc80000800000 */
[----:B------:R-:W-:Y:S01]  /*3840*/  LOP3.LUT R9, R9, R0, RZ, 0x3c, !PT ;  /* 0x0000000009097212 */ /* 0x000fe200078e3cff */
[----:B------:R-:W-:Y:S06]  /*3850*/  @P3 BRA `(.L_x_70) ;  /* 0xfffffffc002c3947 */ /* 0x000fec000383ffff */
[----:B------:R-:W-:Y:S01]  /*3860*/  ULEA UR5, UR6, UR37, 0x3 ;  /* 0x0000002506057291 */ /* 0x000fe2000f8e18ff */
[----:B------:R-:W-:-:S08]  /*3870*/  SHF.L.U32 R3, R12, 0x1f, RZ ;  /* 0x0000001f0c037819 */ /* 0x000fd000000006ff */
[----:B------:R-:W1:Y:S02]  /*3880*/  SYNCS.PHASECHK.TRANS64 P0, [UR5+0x1c0], R3 ;  /* 0x0001c003ff0075a7 */ /* 0x000e640008001005 */
[----:B-1----:R-:W-:Y:S05]  /*3890*/  @P0 BRA `(.L_x_71) ;  /* 0x0000000000080947 */ /* 0x002fea0003800000 */
[----:B------:R-:W1:Y:S02]  /*38a0*/  SYNCS.PHASECHK.TRANS64.TRYWAIT P0, [UR5+0x1c0], R3 ;  /* 0x0001c003ff0075a7 */ /* 0x000e640008001105 */
[----:B-1----:R-:W-:Y:S05]  /*38b0*/  @!P0 BRA `(.L_x_72) ;  /* 0x0000009400008947 */ /* 0x002fea0003800000 */
.L_x_71:
[----:B------:R-:W-:-:S04]  /*38c0*/  UIADD3 UR4, UPT, UPT, UR6, 0x1, URZ ;  /* 0x0000000106047890 */ /* 0x000fc8000fffe0ff */
[----:B------:R-:W-:-:S04]  /*38d0*/  UISETP.NE.AND UP0, UPT, UR4, 0x2, UPT ;  /* 0x000000020400788c */ /* 0x000fc8000bf05270 */
[----:B------:R-:W-:Y:S02]  /*38e0*/  USEL UR7, URZ, 0x1, UP0 ;  /* 0x00000001ff077887 */ /* 0x000fe40008000000 */
[----:B------:R-:W-:-:S04]  /*38f0*/  USEL UR4, UR4, URZ, UP0 ;  /* 0x000000ff04047287 */ /* 0x000fc80008000000 */
[----:B------:R-:W-:Y:S01]  /*3900*/  ULEA UR4, UR4, UR37, 0x3 ;  /* 0x0000002504047291 */ /* 0x000fe2000f8e18ff */
[----:B-1----:R-:W-:-:S04]  /*3910*/  LOP3.LUT R3, R12, UR7, RZ, 0x3c, !PT ;  /* 0x000000070c037c12 */ /* 0x002fc8000f8e3cff */
[----:B------:R-:W-:-:S04]  /*3920*/  SHF.L.U32 R0, R3, 0x1f, RZ ;  /* 0x0000001f03007819 */ /* 0x000fc800000006ff */
[----:B------:R-:W1:Y:S02]  /*3930*/  SYNCS.PHASECHK.TRANS64 P0, [UR4+0x1c0], R0 ;  /* 0x0001c000ff0075a7 */ /* 0x000e640008001004 */
[----:B-1----:R-:W-:Y:S05]  /*3940*/  @P0 EXIT ;  /* 0x000000000000094d */ /* 0x002fea0003800000 */
[----:B------:R-:W-:Y:S02]  /*3950*/  SHF.L.U32 R3, R3, 0x1f, RZ ;  /* 0x0000001f03037819 */ /* 0x000fe400000006ff */
[----:B------:R-:W-:-:S07]  /*3960*/  MOV R0, UR4 ;  /* 0x0000000400007c02 */ /* 0x000fce0008000f00 */
.L_x_73:
[----:B-1----:R1:W2:Y:S02]  /*3970*/  SYNCS.PHASECHK.TRANS64.TRYWAIT P0, [R0+URZ+0x1c0], R3 ;  /* 0x0001c003000075a7 */ /* 0x0022a400080011ff */
[----:B--2---:R-:W-:Y:S05]  /*3980*/  @!P0 NANOSLEEP.SYNCS 0x989680 ;  /* 0x009896800000895d */ /* 0x004fea0003900000 */
[----:B------:R-:W2:Y:S02]  /*3990*/  @!P0 SYNCS.PHASECHK.TRANS64 P0, [R0+URZ+0x1c0], R3 ;  /* 0x0001c003000085a7 */ /* 0x000ea400080010ff */
[----:B--2---:R-:W-:Y:S05]  /*39a0*/  @P0 EXIT ;  /* 0x000000000000094d */ /* 0x004fea0003800000 */
[----:B------:R-:W-:Y:S05]  /*39b0*/  BRA `(.L_x_73) ;  /* 0xfffffffc00ec7947 */ /* 0x000fea000383ffff */
.L_x_66:
[----:B------:R-:W-:Y:S05]  /*39c0*/  BRA.U UP4, `(.L_x_74) ;  /* 0x00000011043c7547 */ /* 0x000fea000b800000 */
[----:B------:R-:W-:Y:S01]  /*39d0*/  UMOV UR6, 0x40 ;  /* 0x0000004000067882 */ /* 0x000fe20000000000 */
[----:B------:R-:W-:Y:S01]  /*39e0*/  NOP ;  /* 0x0000000000007918 */ /* 0x000fe20000000000 */
[----:B------:R-:W-:Y:S01]  /*39f0*/  ULEA UR6, UR37, UR6, 0x18 ;  /* 0x0000000625067291 */ /* 0x000fe2000f8ec0ff */
[----:B------:R-:W-:Y:S02]  /*3a00*/  UMOV UR7, 0x400 ;  /* 0x0000040000077882 */ /* 0x000fe40000000000 */
[----:B------:R-:W-:-:S06]  /*3a10*/  ULEA UR37, UR37, UR7, 0x18 ;  /* 0x0000000725257291 */ /* 0x000fcc000f8ec0ff */
[----:B------:R-:W1:Y:S02]  /*3a20*/  LDS.U8 R2, [UR6+0x1c] ;  /* 0x00001c06ff027984 */ /* 0x000e640008000000 */
[----:B-1----:R-:W-:-:S13]  /*3a30*/  ISETP.NE.AND P0, PT, R2, RZ, PT ;  /* 0x000000ff0200720c */ /* 0x002fda0003f05270 */
[----:B------:R-:W-:Y:S05]  /*3a40*/  @P0 BRA `(.L_x_75) ;  /* 0x0000000400080947 */ /* 0x000fea0003800000 */
[----:B------:R-:W-:Y:S02]  /*3a50*/  UISETP.NE.U32.AND UP0, UPT, UR5, 0x1, UPT ;  /* 0x000000010500788c */ /* 0x000fe4000bf05070 */
[----:B------:R-:W-:-:S07]  /*3a60*/  UIADD3 UR8, UPT, UPT, UR6, 0x8, URZ ;  /* 0x0000000806087890 */ /* 0x000fce000fffe0ff */
[----:B------:R-:W-:Y:S05]  /*3a70*/  BRA.U !UP0, `(.L_x_76) ;  /* 0x00000001089c7547 */ /* 0x000fea000b800000 */
[----:B------:R-:W-:Y:S01]  /*3a80*/  ELECT P0, URZ, PT ;  /* 0x0000000000ff782f */ /* 0x000fe20003800000 */
[----:B------:R-:W-:-:S12]  /*3a90*/  BSSY B0, `(.L_x_76) ;  /* 0x0000025000007945 */ /* 0x000fd80003800000 */
[----:B------:R-:W-:Y:S05]  /*3aa0*/  @!P0 BRA `(.L_x_77) ;  /* 0x00000000008c8947 */ /* 0x000fea0003800000 */
[----:B------:R-:W-:-:S05]  /*3ab0*/  UMOV UR7, 0x10 ;  /* 0x0000001000077882 */ /* 0x000fca0000000000 */
[----:B------:R-:W-:Y:S04]  /*3ac0*/  DEPBAR.LE SB1, 0x36 ;  /* 0x00009d800000791a */ /* 0x000fe80000000000 */
[----:B------:R-:W1:Y:S02]  /*3ad0*/  UTCATOMSWS.2CTA.FIND_AND_SET.ALIGN UP1, UR7, UR7 ;  /* 0x00000007000775e3 */ /* 0x000e640008220800 */
[----:B-1----:R-:W-:Y:S01]  /*3ae0*/  MOV R11, UR7 ;  /* 0x00000007000b7c02 */ /* 0x002fe20008000f00 */
[----:B------:R-:W-:Y:S06]  /*3af0*/  BRA.U UP1, `(.L_x_78) ;  /* 0x0000000101187547 */ /* 0x000fec000b800000 */
.L_x_79:
[----:B------:R-:W-:Y:S05]  /*3b00*/  NANOSLEEP 0x64 ;  /* 0x000000640000795d */ /* 0x000fea0003800000 */
[----:B------:R-:W-:-:S05]  /*3b10*/  UMOV UR7, 0x10 ;  /* 0x0000001000077882 */ /* 0x000fca0000000000 */
[----:B------:R-:W-:Y:S04]  /*3b20*/  DEPBAR.LE SB1, 0x36 ;  /* 0x00009d800000791a */ /* 0x000fe80000000000 */
[----:B------:R-:W1:Y:S02]  /*3b30*/  UTCATOMSWS.2CTA.FIND_AND_SET.ALIGN UP1, UR7, UR7 ;  /* 0x00000007000775e3 */ /* 0x000e640008220800 */
[----:B-1----:R-:W-:Y:S01]  /*3b40*/  MOV R11, UR7 ;  /* 0x00000007000b7c02 */ /* 0x002fe20008000f00 */
[----:B------:R-:W-:Y:S05]  /*3b50*/  BRA.U !UP1, `(.L_x_79) ;  /* 0xfffffffd09e87547 */ /* 0x000fea000b83ffff */
.L_x_78:
[----:B------:R-:W1:Y:S01]  /*3b60*/  LDS R5, [UR6+0x10] ;  /* 0x00001006ff057984 */ /* 0x000e620008000800 */
[----:B------:R-:W-:Y:S01]  /*3b70*/  IMAD.U32 R3, RZ, RZ, UR37 ;  /* 0x00000025ff037e24 */ /* 0x000fe2000f8e00ff */
[----:B------:R-:W-:-:S03]  /*3b80*/  MOV R2, UR4 ;  /* 0x0000000400027c02 */ /* 0x000fc60008000f00 */
[----:B------:R-:W-:Y:S01]  /*3b90*/  VIADD R3, R3, 0x240 ;  /* 0x0000024003037836 */ /* 0x000fe20000000000 */
[----:B-1----:R-:W-:-:S04]  /*3ba0*/  SHF.L.U32 R5, R5, 0x1f, RZ ;  /* 0x0000001f05057819 */ /* 0x002fc800000006ff */
[----:B------:R-:W1:Y:S02]  /*3bb0*/  SYNCS.PHASECHK.TRANS64.TRYWAIT P0, [UR6+0x8], R5 ;  /* 0x00000805ff0075a7 */ /* 0x000e640008001106 */
[----:B-1----:R-:W-:Y:S05]  /*3bc0*/  @P0 BRA `(.L_x_80) ;  /* 0x0000000000080947 */ /* 0x002fea0003800000 */
[----:B------:R-:W1:Y:S02]  /*3bd0*/  SYNCS.PHASECHK.TRANS64.TRYWAIT P0, [UR6+0x8], R5 ;  /* 0x00000805ff0075a7 */ /* 0x000e640008001106 */
[----:B-1----:R-:W-:Y:S05]  /*3be0*/  @!P0 BRA `(.L_x_81) ;  /* 0x00000090004c8947 */ /* 0x002fea0003800000 */
.L_x_80:
[----:B-1----:R-:W-:Y:S01]  /*3bf0*/  HFMA2 R4, -RZ, RZ, 0, 5.9604644775390625e-08 ;  /* 0x00000001ff047431 */ /* 0x002fe200000001ff */
[----:B------:R-:W-:Y:S01]  /*3c00*/  UPRMT UR7, UR4, 0x654, UR8 ;  /* 0x0000065404077896 */ /* 0x000fe20008000008 */
[----:B------:R-:W-:Y:S01]  /*3c10*/  IMAD.MOV.U32 R6, RZ, RZ, 0xffff ;  /* 0x0000ffffff067424 */ /* 0x000fe200078e00ff */
[----:B------:R-:W-:Y:S01]  /*3c20*/  PRMT R2, R2, 0x654, R3 ;  /* 0x0000065402027816 */ /* 0x000fe20000000003 */
[----:B------:R-:W-:Y:S02]  /*3c30*/  IMAD.MOV.U32 R5, RZ, RZ, 0x4 ;  /* 0x00000004ff057424 */ /* 0x000fe400078e00ff */
[----:B------:R-:W-:Y:S01]  /*3c40*/  IMAD.SHL.U32 R9, R11, 0x20, RZ ;  /* 0x000000200b097824 */ /* 0x000fe200078e00ff */
[----:B------:R-:W-:Y:S02]  /*3c50*/  MOV R3, UR7 ;  /* 0x0000000700037c02 */ /* 0x000fe40008000f00 */
[-C--:B------:R-:W-:Y:S01]  /*3c60*/  SHF.L.U32 R7, R6, R11.reuse, RZ ;  /* 0x0000000b06077219 */ /* 0x080fe200000006ff */
[----:B------:R1:W-:Y:S01]  /*3c70*/  SYNCS.ARRIVE.TRANS64.RED RZ, [UR7], R5 ;  /* 0x00000005ffff79a7 */ /* 0x0003e20008000407 */
[----:B------:R-:W-:Y:S01]  /*3c80*/  SHF.L.U32 R6, R4, R11, RZ ;  /* 0x0000000b04067219 */ /* 0x000fe200000006ff */
[----:B------:R1:W-:Y:S04]  /*3c90*/  STS [UR37+0x240], R9 ;  /* 0x00024009ff007988 */ /* 0x0003e80008000825 */
[----:B------:R1:W-:Y:S04]  /*3ca0*/  STAS [R2.64], R11 ;  /* 0x0000000b02007dbd */ /* 0x0003e8000c0008ff */
[----:B------:R1:W-:Y:S04]  /*3cb0*/  ATOMS.OR RZ, [UR6+0x14], R7 ;  /* 0x00001407ffff798c */ /* 0x0003e8000b000006 */
[----:B------:R1:W-:Y:S04]  /*3cc0*/  ATOMS.OR RZ, [UR6+0x18], R6 ;  /* 0x00001806ffff798c */ /* 0x0003e8000b000006 */
[----:B------:R1:W-:Y:S02]  /*3cd0*/  ATOMS.XOR RZ, [UR6+0x10], R4 ;  /* 0x00001004ffff798c */ /* 0x0003e4000b800006 */
.L_x_77:
[----:B------:R-:W-:Y:S05]  /*3ce0*/  BSYNC B0 ;  /* 0x0000000000007941 */ /* 0x000fea0003800000 */
.L_x_76:
[----:B------:R-:W-:Y:S05]  /*3cf0*/  BRA.U UP0, `(.L_x_82) ;  /* 0x00000001006c7547 */ /* 0x000fea000b800000 */
[----:B------:R-:W-:-:S03]  /*3d00*/  UMOV UR7, 0xffffffff ;  /* 0xffffffff00077882 */ /* 0x000fc60000000000 */
[----:B------:R-:W-:Y:S05]  /*3d10*/  BRA.DIV UR7, `(.L_x_83) ;  /* 0x0000009207187947 */ /* 0x000fea000b800000 */
[----:B------:R-:W-:-:S13]  /*3d20*/  ELECT P6, URZ, PT ;  /* 0x0000000000ff782f */ /* 0x000fda00038c0000 */
.L_x_216:
[----:B------:R-:W-:Y:S05]  /*3d30*/  @!P6 BRA `(.L_x_82) ;  /* 0x00000000005ce947 */ /* 0x000fea0003800000 */
[----:B-1----:R-:W1:Y:S02]  /*3d40*/  LDS R3, [UR6+0x10] ;  /* 0x00001006ff037984 */ /* 0x002e640008000800 */
[----:B-1----:R-:W-:-:S04]  /*3d50*/  SHF.L.U32 R3, R3, 0x1f, RZ ;  /* 0x0000001f03037819 */ /* 0x002fc800000006ff */
[----:B------:R-:W1:Y:S02]  /*3d60*/  SYNCS.PHASECHK.TRANS64.TRYWAIT P0, [UR6+0x8], R3 ;  /* 0x00000803ff0075a7 */ /* 0x000e640008001106 */
[----:B-1----:R-:W-:Y:S05]  /*3d70*/  @P0 BRA `(.L_x_84) ;  /* 0x0000000000080947 */ /* 0x002fea0003800000 */
[----:B------:R-:W1:Y:S02]  /*3d80*/  SYNCS.PHASECHK.TRANS64.TRYWAIT P0, [UR6+0x8], R3 ;  /* 0x00000803ff0075a7 */ /* 0x000e640008001106 */
[----:B-1----:R-:W-:Y:S05]  /*3d90*/  @!P0 BRA `(.L_x_85) ;  /* 0x0000009000188947 */ /* 0x002fea0003800000 */
.L_x_84:
[----:B------:R-:W2:Y:S01]  /*3da0*/  LDS R5, [UR37+0x240] ;  /* 0x00024025ff057984 */ /* 0x000ea20008000800 */
[----:B-1----:R-:W-:Y:S02]  /*3db0*/  HFMA2 R2, -RZ, RZ, 0, 5.9604644775390625e-08 ;  /* 0x00000001ff027431 */ /* 0x002fe400000001ff */
[----:B------:R-:W-:Y:S01]  /*3dc0*/  IMAD.MOV.U32 R3, RZ, RZ, 0xffff ;  /* 0x0000ffffff037424 */ /* 0x000fe200078e00ff */
[----:B------:R-:W-:Y:S01]  /*3dd0*/  UPRMT UR7, UR4, 0x654, UR8 ;  /* 0x0000065404077896 */ /* 0x000fe20008000008 */
[----:B--2---:R-:W-:-:S03]  /*3de0*/  IMAD.SHL.U32 R4, R5, 0x20, RZ ;  /* 0x0000002005047824 */ /* 0x004fc600078e00ff */
[-C--:B------:R-:W-:Y:S02]  /*3df0*/  SHF.L.U32 R3, R3, R5.reuse, RZ ;  /* 0x0000000503037219 */ /* 0x080fe400000006ff */
[----:B------:R-:W-:Y:S01]  /*3e00*/  SHF.L.U32 R5, R2, R5, RZ ;  /* 0x0000000502057219 */ /* 0x000fe200000006ff */
[----:B------:R2:W-:Y:S04]  /*3e10*/  STS [UR37+0x240], R4 ;  /* 0x00024004ff007988 */ /* 0x0005e80008000825 */
[----:B------:R2:W-:Y:S04]  /*3e20*/  ATOMS.OR RZ, [UR6+0x14], R3 ;  /* 0x00001403ffff798c */ /* 0x0005e8000b000006 */
[----:B------:R2:W-:Y:S01]  /*3e30*/  ATOMS.OR RZ, [UR6+0x18], R5 ;  /* 0x00001805ffff798c */ /* 0x0005e2000b000006 */
[----:B------:R-:W-:Y:S03]  /*3e40*/  SYNCS.ARRIVE.TRANS64.RED.A1T0 RZ, [UR7], RZ ;  /* 0x000000ffffff79a7 */ /* 0x000fe60008100407 */
[----:B------:R2:W-:Y:S01]  /*3e50*/  ATOMS.XOR RZ, [UR6+0x10], R2 ;  /* 0x00001002ffff798c */ /* 0x0005e2000b800006 */
[----:B------:R-:W-:Y:S05]  /*3e60*/  BRA `(.L_x_82) ;  /* 0x0000000000107947 */ /* 0x000fea0003800000 */
.L_x_75:
[----:B------:R-:W-:-:S05]  /*3e70*/  MOV R2, 0xffffffff ;  /* 0xffffffff00027802 */ /* 0x000fca0000000f00 */
[----:B------:R1:W-:Y:S02]  /*3e80*/  STS [UR37+0x240], R2 ;  /* 0x00024002ff007988 */ /* 0x0003e40008000825 */
[----:B-1----:R-:W-:Y:S02]  /*3e90*/  MOV R2, 0x3eb0 ;  /* 0x00003eb000027802 */ /* 0x002fe40000000f00 */
[----:B-----5:R-:W-:Y:S05]  /*3ea0*/  CALL.REL.NOINC `($__internal_1_$__cuda_sm10x_tcgen05_guardrail_trap_phase_invalid_during_alloc) ;  /* 0x0000009400b87944 */ /* 0x020fea0003c00000 */
.L_x_82:
[----:B------:R-:W-:Y:S05]  /*3eb0*/  WARPSYNC.ALL ;  /* 0x0000000000007948 */ /* 0x000fea0003800000 */
[----:B------:R-:W3:Y:S01]  /*3ec0*/  S2UR UR8, SR_CgaCtaId ;  /* 0x00000000000879c3 */ /* 0x000ee20000008800 */
[----:B------:R-:W-:Y:S01]  /*3ed0*/  UMOV UR6, 0x400 ;  /* 0x0000040000067882 */ /* 0x000fe20000000000 */
[----:B------:R-:W-:-:S06]  /*3ee0*/  NOP ;  /* 0x0000000000007918 */ /* 0x000fcc0000000000 */
[----:B------:R-:W-:Y:S06]  /*3ef0*/  BAR.ARV 0x6, 0xa0 ;  /* 0x0182800000007b1d */ /* 0x000fec0000002000 */
[----:B------:R-:W-:Y:S01]  /*3f00*/  LOP3.LUT R0, R0, 0xffff, RZ, 0xc0, !PT ;  /* 0x0000ffff00007812 */ /* 0x000fe200078ec0ff */
[----:B-1----:R-:W-:Y:S01]  /*3f10*/  IMAD.MOV.U32 R9, RZ, RZ, 0x1 ;  /* 0x00000001ff097424 */ /* 0x002fe200078e00ff */
[----:B------:R-:W-:Y:S01]  /*3f20*/  LOP3.LUT R8, R8, 0xffff, RZ, 0xc0, !PT ;  /* 0x0000ffff08087812 */ /* 0x000fe200078ec0ff */
[----:B------:R-:W-:Y:S01]  /*3f30*/  UMOV UR22, URZ ;  /* 0x000000ff00167c82 */ /* 0x000fe20008000000 */
[----:B------:R-:W-:Y:S01]  /*3f40*/  R2UR UR12, R0 ;  /* 0x00000000000c72ca */ /* 0x000fe200000e0000 */
[----:B------:R-:W-:Y:S01]  /*3f50*/  UMOV UR21, URZ ;  /* 0x000000ff00157c82 */ /* 0x000fe20008000000 */
[----:B------:R-:W-:Y:S01]  /*3f60*/  R2UR UR13, R8 ;  /* 0x00000000080d72ca */ /* 0x000fe200000e0000 */
[----:B------:R-:W-:Y:S01]  /*3f70*/  IMAD.MOV.U32 R8, RZ, RZ, RZ ;  /* 0x000000ffff087224 */ /* 0x000fe200078e00ff */
[----:B------:R-:W-:-:S02]  /*3f80*/  UISETP.NE.AND UP2, UPT, UR5, URZ, UPT ;  /* 0x000000ff0500728c */ /* 0x000fc4000bf45270 */
[----:B---3--:R-:W-:Y:S01]  /*3f90*/  ULEA UR8, UR8, UR6, 0x18 ;  /* 0x0000000608087291 */ /* 0x008fe2000f8ec0ff */
[----:B------:R-:W1:Y:S03]  /*3fa0*/  LDCU UR6, c[0x0][0x38c] ;  /* 0x00007180ff0677ac */ /* 0x000e660008000800 */
[----:B------:R-:W-:Y:S02]  /*3fb0*/  UIADD3 UR14, UPT, UPT, UR8, 0xc600, URZ ;  /* 0x0000c600080e7890 */ /* 0x000fe4000fffe0ff */
[----:B------:R-:W-:-:S03]  /*3fc0*/  UIADD3 UR15, UPT, UPT, UR8, 0x22600, URZ ;  /* 0x00022600080f7890 */ /* 0x000fc6000fffe0ff */
[----:B--2---:R-:W2:Y:S01]  /*3fd0*/  LDS R2, [UR8+0x240] ;  /* 0x00024008ff027984 */ /* 0x004ea20008000800 */
[----:B------:R-:W-:Y:S02]  /*3fe0*/  USHF.R.U32.HI UR14, URZ, 0x4, UR14 ;  /* 0x00000004ff0e7899 */ /* 0x000fe4000801160e */
[----:B------:R-:W-:Y:S02]  /*3ff0*/  USHF.R.U32.HI UR15, URZ, 0x4, UR15 ;  /* 0x00000004ff0f7899 */ /* 0x000fe4000801160f */
[----:B------:R-:W-:Y:S02]  /*4000*/  ULOP3.LUT UR14, UR14, 0x3fff, URZ, 0xc0, !UPT ;  /* 0x00003fff0e0e7892 */ /* 0x000fe4000f8ec0ff */
[----:B------:R-:W-:Y:S02]  /*4010*/  ULOP3.LUT UR15, UR15, 0x3fff, URZ, 0xc0, !UPT ;  /* 0x00003fff0f0f7892 */ /* 0x000fe4000f8ec0ff */
[----:B------:R-:W-:Y:S02]  /*4020*/  ULOP3.LUT UR14, UR14, 0x10000, URZ, 0xfc, !UPT ;  /* 0x000100000e0e7892 */ /* 0x000fe4000f8efcff */
[----:B-1----:R-:W-:-:S02]  /*4030*/  UIADD3 UR6, UPT, UPT, UR6, 0x1f, URZ ;  /* 0x0000001f06067890 */ /* 0x002fc4000fffe0ff */
[----:B------:R-:W-:Y:S02]  /*4040*/  ULOP3.LUT UR15, UR15, 0x10000, URZ, 0xfc, !UPT ;  /* 0x000100000f0f7892 */ /* 0x000fe4000f8efcff */
[----:B------:R-:W-:Y:S01]  /*4050*/  USHF.R.S32.HI UR7, URZ, 0x1f, UR6 ;  /* 0x0000001fff077899 */ /* 0x000fe20008011406 */
[----:B------:R-:W-:Y:S01]  /*4060*/  UMOV UR20, URZ ;  /* 0x000000ff00147c82 */ /* 0x000fe20008000000 */
[----:B------:R-:W-:Y:S02]  /*4070*/  UMOV UR26, 0x0 ;  /* 0x00000000001a7882 */ /* 0x000fe40000000000 */
[----:B------:R-:W-:Y:S01]  /*4080*/  ULEA.HI UR7, UR7, UR6, URZ, 0x5 ;  /* 0x0000000607077291 */ /* 0x000fe2000f8f28ff */
[----:B------:R-:W-:-:S03]  /*4090*/  UMOV UR27, 0x10400490 ;  /* 0x10400490001b7882 */ /* 0x000fc60000000000 */
[----:B------:R-:W-:-:S04]  /*40a0*/  USHF.R.S32.HI UR7, URZ, 0x5, UR7 ;  /* 0x00000005ff077899 */ /* 0x000fc80008011407 */
[----:B------:R-:W-:-:S04]  /*40b0*/  UISETP.LT.AND UP0, UPT, UR7, 0x1, UPT ;  /* 0x000000010700788c */ /* 0x000fc8000bf01270 */
[----:B------:R-:W-:Y:S01]  /*40c0*/  USEL UR23, UR7, 0x1, !UP0 ;  /* 0x0000000107177887 */ /* 0x000fe2000c000000 */
[----:B--2---:R-:W-:Y:S02]  /*40d0*/  R2UR UR24, R2 ;  /* 0x00000000021872ca */ /* 0x004fe400000e0000 */
[----:B------:R-:W-:-:S13]  /*40e0*/  CS2R R2, SRZ ;  /* 0x0000000000027805 */ /* 0x000fda000001ff00 */
.L_x_93:
[C---:B------:R-:W-:Y:S02]  /*40f0*/  LEA R0, R8.reuse, UR8, 0x3 ;  /* 0x0000000808007c11 */ /* 0x040fe4000f8e18ff */
[----:B------:R-:W-:Y:S02]  /*4100*/  SHF.L.U32 R5, R3, 0x1f, RZ ;  /* 0x0000001f03057819 */ /* 0x000fe400000006ff */
[----:B------:R-:W-:Y:S02]  /*4110*/  LEA R4, R8, UR8, 0x4 ;  /* 0x0000000808047c11 */ /* 0x000fe4000f8e20ff */
[----:B------:R-:W1:Y:S02]  /*4120*/  SYNCS.PHASECHK.TRANS64.TRYWAIT P0, [R0+URZ+0x1b0], R5 ;  /* 0x0001b005000075a7 */ /* 0x000e6400080011ff */
[----:B-1-34-:R-:W-:Y:S05]  /*4130*/  @!P0 BRA `(.L_x_86) ;  /* 0x0000008c00488947 */ /* 0x01afea0003800000 */
.L_x_217:
[----:B-1----:R-:W1:Y:S01]  /*4140*/  LDS.128 R4, [R4+0x220] ;  /* 0x0002200004047984 */ /* 0x002e620000000c00 */
[----:B------:R-:W-:Y:S02]  /*4150*/  VIADD R0, R0, 0x1c0 ;  /* 0x000001c000007836 */ /* 0x000fe40000000000 */
[----:B------:R-:W-:Y:S01]  /*4160*/  VIADD R8, R8, 0x1 ;  /* 0x0000000108087836 */ /* 0x000fe20000000000 */
[----:B------:R-:W-:Y:S01]  /*4170*/  @!PT LDS RZ, [RZ] ;  /* 0x00000000fffff984 */ /* 0x000fe20000000800 */
[----:B------:R-:W-:Y:S01]  /*4180*/  @!PT LDS RZ, [RZ] ;  /* 0x00000000fffff984 */ /* 0x000fe20000000800 */
[----:B------:R-:W-:Y:S01]  /*4190*/  @!PT LDS RZ, [RZ] ;  /* 0x00000000fffff984 */ /* 0x000fe20000000800 */
[----:B------:R-:W-:Y:S01]  /*41a0*/  @!PT LDS RZ, [RZ] ;  /* 0x00000000fffff984 */ /* 0x000fe20000000800 */
[----:B------:R2:W-:Y:S06]  /*41b0*/  MEMBAR.ALL.CTA ;  /* 0x0000000000007992 */ /* 0x0005ec0000008000 */
[----:B--2---:R-:W2:Y:S01]  /*41c0*/  FENCE.VIEW.ASYNC.S ;  /* 0x00000000000073c6 */ /* 0x004ea20000000000 */
[----:B------:R-:W-:-:S04]  /*41d0*/  PRMT R0, RZ, 0x654, R0 ;  /* 0x00000654ff007816 */ /* 0x000fc80000000000 */
[----:B--2---:R2:W-:Y:S01]  /*41e0*/  SYNCS.ARRIVE.TRANS64.RED.A1T0 RZ, [R0+URZ], RZ ;  /* 0x000000ff00ff79a7 */ /* 0x0045e200081004ff */
[----:B-1----:R-:W-:Y:S01]  /*41f0*/  LOP3.LUT P1, RZ, R6, 0x1, RZ, 0xc0, !PT ;  /* 0x0000000106ff7812 */ /* 0x002fe2000782c0ff */
[----:B--2---:R-:W-:-:S12]  /*4200*/  BRA.U UP2, `(.L_x_87) ;  /* 0x0000000102cc7547 */ /* 0x004fd8000b800000 */
[----:B------:R-:W1:Y:S01]  /*4210*/  LDCU UR6, c[0x0][0x38c] ;  /* 0x00007180ff0677ac */ /* 0x000e620008000800 */
[----:B------:R-:W-:Y:S02]  /*4220*/  PLOP3.LUT P2, PT, PT, PT, PT, 0x80, 0x8 ;  /* 0x000000000008781c */ /* 0x000fe40003f4f070 */
[----:B------:R-:W-:Y:S01]  /*4230*/  SHF.L.U32 R5, R9, 0x1f, RZ ;  /* 0x0000001f09057819 */ /* 0x000fe200000006ff */
[----:B------:R-:W-:Y:S02]  /*4240*/  ULEA UR11, UR22, UR8, 0x3 ;  /* 0x00000008160b7291 */ /* 0x000fe4000f8e18ff */
[----:B-1----:R-:W-:-:S06]  /*4250*/  UISETP.GE.AND UP0, UPT, UR6, 0x1, UPT ;  /* 0x000000010600788c */ /* 0x002fcc000bf06270 */
[----:B------:R-:W-:-:S05]  /*4260*/  PLOP3.LUT P0, PT, PT, PT, UP0, 0x80, 0x8 ;  /* 0x000000000008781c */ /* 0x000fca0003f0f008 */
[----:B------:R-:W-:-:S08]  /*4270*/  @UP0 ULEA UR6, UR21, UR8, 0x3 ;  /* 0x0000000815060291 */ /* 0x000fd0000f8e18ff */
[----:B------:R-:W-:-:S04]  /*4280*/  @P0 SHF.L.U32 R0, R2, 0x1f, RZ ;  /* 0x0000001f02000819 */ /* 0x000fc800000006ff */
[----:B------:R1:W2:Y:S01]  /*4290*/  @P0 SYNCS.PHASECHK.TRANS64.TRYWAIT P2, [UR6], R0 ;  /* 0x00000000ff0005a7 */ /* 0x0002a20008041106 */
[----:B------:R-:W3:Y:S02]  /*42a0*/  SYNCS.PHASECHK.TRANS64.TRYWAIT P0, [UR11+0x1e0], R5 ;  /* 0x0001e005ff0075a7 */ /* 0x000ee4000800110b */
[----:B-123--:R-:W-:Y:S05]  /*42b0*/  @!P0 BRA `(.L_x_88) ;  /* 0x0000008800fc8947 */ /* 0x00efea0003800000 */
.L_x_219:
[----:B------:R-:W-:Y:S01]  /*42c0*/  UMOV UR19, UR20 ;  /* 0x0000001400137c82 */ /* 0x000fe20008000000 */
[----:B------:R-:W-:Y:S05]  /*42d0*/  BRA.U !UP0, `(.L_x_89) ;  /* 0x0000000108887547 */ /* 0x000fea000b800000 */
[----:B------:R-:W-:Y:S02]  /*42e0*/  UIADD3 UR19, UPT, UPT, UR23, UR20, URZ ;  /* 0x0000001417137290 */ /* 0x000fe4000fffe0ff */
[----:B------:R-:W-:Y:S02]  /*42f0*/  ULEA UR10, UR22, UR24, 0x8 ;  /* 0x00000018160a7291 */ /* 0x000fe4000f8e40ff */
[----:B------:R-:W-:Y:S01]  /*4300*/  UPLOP3.LUT UP3, UPT, UPT, UPT, UPT, 0x40, 0x4 ;  /* 0x000000000004789c */ /* 0x000fe20003f6e870 */
[----:B------:R-:W-:Y:S01]  /*4310*/  UMOV UR18, UR7 ;  /* 0x0000000700127c82 */ /* 0x000fe20008000000 */
[----:B------:R-:W-:-:S09]  /*4320*/  UMOV UR17, UR21 ;  /* 0x0000001500117c82 */ /* 0x000fd20008000000 */
.L_x_92:
[----:B--2---:R-:W-:Y:S01]  /*4330*/  ULEA UR9, UR17, UR8, 0x3 ;  /* 0x0000000811097291 */ /* 0x004fe2000f8e18ff */
[----:B---3--:R-:W-:Y:S11]  /*4340*/  @P2 BRA `(.L_x_90) ;  /* 0x00000000000c2947 */ /* 0x008ff60003800000 */
[----:B-1----:R-:W-:Y:S04]  /*4350*/  SHF.L.U32 R5, R2, 0x1f, RZ ;  /* 0x0000001f02057819 */ /* 0x002fe800000006ff */
[----:B------:R-:W1:Y:S02]  /*4360*/  SYNCS.PHASECHK.TRANS64.TRYWAIT P0, [UR9], R5 ;  /* 0x00000005ff0075a7 */ /* 0x000e640008001109 */
[----:B-1----:R-:W-:Y:S05]  /*4370*/  @!P0 BRA `(.L_x_91) ;  /* 0x0000008800e48947 */ /* 0x002fea0003800000 */
.L_x_90:
[----:B------:R-:W-:Y:S01]  /*4380*/  UISETP.NE.AND UP0, UPT, UR18, 0x1, UPT ;  /* 0x000000011200788c */ /* 0x000fe2000bf05270 */
[----:B------:R-:W-:Y:S01]  /*4390*/  PLOP3.LUT P2, PT, PT, PT, PT, 0x80, 0x8 ;  /* 0x000000000008781c */ /* 0x000fe20003f4f070 */
[----:B------:R-:W-:Y:S02]  /*43a0*/  UIADD3 UR21, UPT, UPT, UR17, 0x1, URZ ;  /* 0x0000000111157890 */ /* 0x000fe4000fffe0ff */
[----:B------:R-:W-:Y:S02]  /*43b0*/  ULEA UR28, UR17, UR15, 0x8 ;  /* 0x0000000f111c7291 */ /* 0x000fe4000f8e40ff */
[----:B------:R-:W-:Y:S01]  /*43c0*/  UISETP.NE.AND UP1, UPT, UR21, 0x16, UPT ;  /* 0x000000161500788c */ /* 0x000fe2000bf25270 */
[----:B------:R-:W-:Y:S01]  /*43d0*/  PLOP3.LUT P0, PT, PT, PT, UP0, 0x80, 0x8 ;  /* 0x000000000008781c */ /* 0x000fe20003f0f008 */
[----:B------:R-:W-:Y:S02]  /*43e0*/  ULEA UR30, UR17, UR14, 0x8 ;  /* 0x0000000e111e7291 */ /* 0x000fe4000f8e40ff */
[----:B------:R-:W-:Y:S02]  /*43f0*/  USEL UR16, URZ, 0x1, UP1 ;  /* 0x00000001ff107887 */ /* 0x000fe40008800000 */
[----:B------:R-:W-:Y:S02]  /*4400*/  USEL UR21, UR21, URZ, UP1 ;  /* 0x000000ff15157287 */ /* 0x000fe40008800000 */
[----:B------:R-:W-:Y:S02]  /*4410*/  UIADD3 UR9, UPT, UPT, UR9, 0xb0, URZ ;  /* 0x000000b009097890 */ /* 0x000fe4000fffe0ff */
[----:B------:R-:W-:Y:S01]  /*4420*/  @UP0 ULEA UR6, UR21, UR8, 0x3 ;  /* 0x0000000815060291 */ /* 0x000fe2000f8e18ff */
[----:B------:R-:W-:Y:S01]  /*4430*/  LOP3.LUT R2, R2, UR16, RZ, 0x3c, !PT ;  /* 0x0000001002027c12 */ /* 0x000fe2000f8e3cff */
[----:B------:R-:W-:Y:S01]  /*4440*/  UMOV UR29, 0xc0004010 ;  /* 0xc0004010001d7882 */ /* 0x000fe20000000000 */
[----:B------:R-:W-:Y:S01]  /*4450*/  UMOV UR31, 0xc0004010 ;  /* 0xc0004010001f7882 */ /* 0x000fe20000000000 */
[----:B------:R-:W-:Y:S01]  /*4460*/  UIADD3 UR20, UPT, UPT, UR20, 0x1, URZ ;  /* 0x0000000114147890 */ /* 0x000fe2000fffe0ff */
[----:B-1----:R-:W-:Y:S01]  /*4470*/  @P0 SHF.L.U32 R0, R2, 0x1f, RZ ;  /* 0x0000001f02000819 */ /* 0x002fe200000006ff */
[----:B------:R-:W-:Y:S02]  /*4480*/  UIADD3 UR18, UPT, UPT, UR18, -0x1, URZ ;  /* 0xffffffff12127890 */ /* 0x000fe4000fffe0ff */
[----:B------:R-:W-:Y:S01]  /*4490*/  UISETP.NE.AND UP0, UPT, UR20, UR19, UPT ;  /* 0x000000131400728c */ /* 0x000fe2000bf05270 */
[----:B------:R2:W3:Y:S01]  /*44a0*/  @P0 SYNCS.PHASECHK.TRANS64.TRYWAIT P2, [UR6], R0 ;  /* 0x00000000ff0005a7 */ /* 0x0004e20008041106 */
[----:B------:R2:W-:Y:S01]  /*44b0*/  UTCQMMA.2CTA gdesc[UR30], gdesc[UR28], tmem[UR10], tmem[UR26], idesc[UR27], UP3 ;  /* 0x00ff1a1c1e0075ea */ /* 0x0005e20009a0030a */
[----:B------:R-:W-:Y:S01]  /*44c0*/  UPLOP3.LUT UP3, UPT, UPT, UPT, UPT, 0x80, 0x8 ;  /* 0x000000000008789c */ /* 0x000fe20003f6f070 */
[----:B------:R2:W-:Y:S01]  /*44d0*/  UTCBAR.2CTA.MULTICAST [UR9], URZ, UR13 ;  /* 0x000000ff090073e9 */ /* 0x0005e2000820080d */
[----:B------:R-:W-:Y:S04]  /*44e0*/  UMOV UR17, UR21 ;  /* 0x0000001500117c82 */ /* 0x000fe80008000000 */
[----:B------:R-:W-:Y:S05]  /*44f0*/  BRA.U UP0, `(.L_x_92) ;  /* 0xfffffffd008c7547 */ /* 0x000fea000b83ffff */
.L_x_89:
[----:B------:R-:W-:Y:S01]  /*4500*/  UIADD3 UR11, UPT, UPT, UR11, 0x1d0, URZ ;  /* 0x000001d00b0b7890 */ /* 0x000fe2000fffe0ff */
[----:B------:R-:W-:-:S08]  /*4510*/  UMOV UR20, UR19 ;  /* 0x0000001300147c82 */ /* 0x000fd00008000000 */
[----:B------:R4:W-:Y:S01]  /*4520*/  UTCBAR.2CTA.MULTICAST [UR11], URZ, UR12 ;  /* 0x000000ff0b0073e9 */ /* 0x0009e2000820080c */
[----:B------:R-:W-:Y:S02]  /*4530*/  NOP ;  /* 0x0000000000007918 */ /* 0x000fe40000000000 */
.L_x_87:
[----:B------:R-:W-:Y:S01]  /*4540*/  UIADD3 UR22, UPT, UPT, UR22, 0x1, URZ ;  /* 0x0000000116167890 */ /* 0x000fe2000fffe0ff */
[----:B------:R-:W-:-:S03]  /*4550*/  ISETP.NE.AND P0, PT, R8, 0x2, PT ;  /* 0x000000020800780c */ /* 0x000fc60003f05270 */
[----:B------:R-:W-:Y:S01]  /*4560*/  UISETP.NE.AND UP0, UPT, UR22, 0x2, UPT ;  /* 0x000000021600788c */ /* 0x000fe2000bf05270 */
[----:B-12---:R-:W-:Y:S02]  /*4570*/  SEL R0, RZ, 0x1, P0 ;  /* 0x00000001ff007807 */ /* 0x006fe40000000000 */
[----:B------:R-:W-:Y:S01]  /*4580*/  SEL R8, R8, RZ, P0 ;  /* 0x000000ff08087207 */ /* 0x000fe20000000000 */
[----:B------:R-:W-:Y:S01]  /*4590*/  USEL UR6, URZ, 0x1, UP0 ;  /* 0x00000001ff067887 */ /* 0x000fe20008000000 */
[----:B------:R-:W-:Y:S01]  /*45a0*/  LOP3.LUT R3, R3, R0, RZ, 0x3c, !PT ;  /* 0x0000000003037212 */ /* 0x000fe200078e3cff */
[----:B------:R-:W-:-:S04]  /*45b0*/  USEL UR22, UR22, URZ, UP0 ;  /* 0x000000ff16167287 */ /* 0x000fc80008000000 */
[----:B------:R-:W-:Y:S01]  /*45c0*/  LOP3.LUT R9, R9, UR6, RZ, 0x3c, !PT ;  /* 0x0000000609097c12 */ /* 0x000fe2000f8e3cff */
[----:B------:R-:W-:Y:S07]  /*45d0*/  @P1 BRA `(.L_x_93) ;  /* 0xfffffff800c41947 */ /* 0x000fee000383ffff */
[----:B------:R-:W1:Y:S01]  /*45e0*/  S2UR UR6, SR_CgaCtaId ;  /* 0x00000000000679c3 */ /* 0x000e620000008800 */
[----:B------:R-:W-:Y:S01]  /*45f0*/  ELECT P0, URZ, PT ;  /* 0x0000000000ff782f */ /* 0x000fe20003800000 */
[----:B------:R-:W-:Y:S01]  /*4600*/  HFMA2 R0, -RZ, RZ, 0, 5.9604644775390625e-08 ;  /* 0x00000001ff007431 */ /* 0x000fe200000001ff */
[----:B------:R-:W-:-:S05]  /*4610*/  UMOV UR7, 0x40 ;  /* 0x0000004000077882 */ /* 0x000fca0000000000 */
[----:B------:R-:W-:Y:S01]  /*4620*/  UVIRTCOUNT.DEALLOC.SMPOOL 0x80 ;  /* 0x000000800000784c */ /* 0x000fe20000000000 */
[----:B------:R-:W-:Y:S02]  /*4630*/  UISETP.NE.AND UP0, UPT, UR5, URZ, UPT ;  /* 0x000000ff0500728c */ /* 0x000fe4000bf05270 */
[----:B-1----:R-:W-:-:S09]  /*4640*/  ULEA UR6, UR6, UR7, 0x18 ;  /* 0x0000000706067291 */ /* 0x002fd2000f8ec0ff */
[----:B------:R1:W-:Y:S01]  /*4650*/  @P0 STS.U8 [UR6+0x1c], R0 ;  /* 0x00001c00ff000988 */ /* 0x0003e20008000006 */
[----:B------:R-:W-:Y:S05]  /*4660*/  BRA.U UP0, `(.L_x_94) ;  /* 0x0000000100587547 */ /* 0x000fea000b800000 */
[----:B------:R-:W-:Y:S01]  /*4670*/  UIADD3 UR7, UPT, UPT, UR8, 0x1e0, URZ ;  /* 0x000001e008077890 */ /* 0x000fe2000fffe0ff */
[----:B------:R-:W-:-:S03]  /*4680*/  SHF.L.U32 R3, R9, 0x1f, RZ ;  /* 0x0000001f09037819 */ /* 0x000fc600000006ff */
[----:B------:R-:W-:-:S09]  /*4690*/  ULEA UR5, UR22, UR7, 0x3 ;  /* 0x0000000716057291 */ /* 0x000fd2000f8e18ff */
[----:B------:R-:W2:Y:S02]  /*46a0*/  SYNCS.PHASECHK.TRANS64.TRYWAIT P0, [UR5], R3 ;  /* 0x00000003ff0075a7 */ /* 0x000ea40008001105 */
[----:B--2---:R-:W-:Y:S05]  /*46b0*/  @!P0 BRA `(.L_x_95) ;  /* 0x00000088002c8947 */ /* 0x004fea0003800000 */
.L_x_222:
[----:B------:R-:W-:-:S04]  /*46c0*/  UIADD3 UR9, UPT, UPT, UR22, 0x1, URZ ;  /* 0x0000000116097890 */ /* 0x000fc8000fffe0ff */
[----:B------:R-:W-:-:S04]  /*46d0*/  UISETP.NE.AND UP1, UPT, UR9, 0x2, UPT ;  /* 0x000000020900788c */ /* 0x000fc8000bf25270 */
[----:B------:R-:W-:Y:S02]  /*46e0*/  USEL UR5, URZ, 0x1, UP1 ;  /* 0x00000001ff057887 */ /* 0x000fe40008800000 */
[----:B------:R-:W-:-:S04]  /*46f0*/  USEL UR9, UR9, URZ, UP1 ;  /* 0x000000ff09097287 */ /* 0x000fc80008800000 */
[----:B------:R-:W-:Y:S01]  /*4700*/  ULEA UR9, UR9, UR7, 0x3 ;  /* 0x0000000709097291 */ /* 0x000fe2000f8e18ff */
[----:B-1----:R-:W-:-:S04]  /*4710*/  LOP3.LUT R3, R9, UR5, RZ, 0x3c, !PT ;  /* 0x0000000509037c12 */ /* 0x002fc8000f8e3cff */
[----:B------:R-:W-:Y:S01]  /*4720*/  SHF.L.U32 R3, R3, 0x1f, RZ ;  /* 0x0000001f03037819 */ /* 0x000fe200000006ff */
[----:B------:R-:W-:-:S04]  /*4730*/  IMAD.U32 R0, RZ, RZ, UR9 ;  /* 0x00000009ff007e24 */ /* 0x000fc8000f8e00ff */
[----:B------:R1:W2:Y:S03]  /*4740*/  SYNCS.PHASECHK.TRANS64.TRYWAIT P0, [R0+URZ], R3 ;  /* 0x00000003000075a7 */ /* 0x0002a600080011ff */
[----:B--2---:R-:W-:Y:S05]  /*4750*/  @!P0 NANOSLEEP.SYNCS 0x989680 ;  /* 0x009896800000895d */ /* 0x004fea0003900000 */
[----:B------:R-:W2:Y:S02]  /*4760*/  @!P0 SYNCS.PHASECHK.TRANS64 P0, [R0+URZ], R3 ;  /* 0x00000003000085a7 */ /* 0x000ea400080010ff */
[----:B--2---:R-:W-:Y:S05]  /*4770*/  @P0 BRA `(.L_x_96) ;  /* 0x0000000000200947 */ /* 0x004fea0003800000 */
.L_x_97:
[----:B--2---:R2:W1:Y:S02]  /*4780*/  SYNCS.PHASECHK.TRANS64.TRYWAIT P0, [R0+URZ], R3 ;  /* 0x00000003000075a7 */ /* 0x00446400080011ff */
[----:B-1----:R-:W-:Y:S05]  /*4790*/  @!P0 NANOSLEEP.SYNCS 0x989680 ;  /* 0x009896800000895d */ /* 0x002fea0003900000 */
[----:B------:R-:W1:Y:S02]  /*47a0*/  @!P0 SYNCS.PHASECHK.TRANS64 P0, [R0+URZ], R3 ;  /* 0x00000003000085a7 */ /* 0x000e6400080010ff */
[----:B-1----:R-:W-:Y:S05]  /*47b0*/  @!P0 BRA `(.L_x_97) ;  /* 0xfffffffc00f08947 */ /* 0x002fea000383ffff */
[----:B------:R-:W-:Y:S05]  /*47c0*/  BRA `(.L_x_96) ;  /* 0x00000000000c7947 */ /* 0x000fea0003800000 */
.L_x_94:
[----:B------:R-:W-:-:S04]  /*47d0*/  UIADD3 UR5, UPT, UPT, UR8, 0x210, URZ ;  /* 0x0000021008057890 */ /* 0x000fc8000fffe0ff */
[----:B------:R-:W-:-:S09]  /*47e0*/  UPRMT UR5, UR4, 0x654, UR5 ;  /* 0x0000065404057896 */ /* 0x000fd20008000005 */
[----:B------:R-:W-:Y:S03]  /*47f0*/  SYNCS.ARRIVE.TRANS64.RED.A1T0 RZ, [UR5], RZ ;  /* 0x000000ffffff79a7 */ /* 0x000fe60008100405 */
.L_x_96:
[----:B-12---:R-:W-:Y:S01]  /*4800*/  SHF.L.U32 R3, RZ, 0x1f, RZ ;  /* 0x0000001fff037819 */ /* 0x006fe200000006ff */
[----:B------:R-:W-:Y:S01]  /*4810*/  UIADD3 UR5, UPT, UPT, UR8, 0x210, URZ ;  /* 0x0000021008057890 */ /* 0x000fe2000fffe0ff */
[----:B------:R-:W-:Y:S02]  /*4820*/  PLOP3.LUT P0, PT, PT, PT, UP0, 0x80, 0x8 ;  /* 0x000000000008781c */ /* 0x000fe40003f0f008 */
[----:B------:R-:W1:Y:S02]  /*4830*/  SYNCS.PHASECHK.TRANS64.TRYWAIT P1, [UR8+0x210], R3 ;  /* 0x00021003ff0075a7 */ /* 0x000e640008021108 */
[----:B-1----:R-:W-:Y:S09]  /*4840*/  @!P1 BRA `(.L_x_98) ;  /* 0x0000008400e09947 */ /* 0x002ff20003800000 */
.L_x_224:
[----:B------:R-:W-:Y:S01]  /*4850*/  @!UP0 UPRMT UR5, UR4, 0x654, UR5 ;  /* 0x0000065404058896 */ /* 0x000fe20008000005 */
[----:B------:R-:W-:Y:S02]  /*4860*/  UMOV UR8, 0xffff ;  /* 0x0000ffff00087882 */ /* 0x000fe40000000000 */
[----:B------:R-:W-:-:S06]  /*4870*/  UMOV UR4, 0x1 ;  /* 0x0000000100047882 */ /* 0x000fcc0000000000 */
[----:B------:R-:W-:Y:S01]  /*4880*/  @!P0 SYNCS.ARRIVE.TRANS64.RED.A1T0 RZ, [UR5], RZ ;  /* 0x000000ffffff89a7 */ /* 0x000fe20008100405 */
[----:B------:R-:W-:Y:S01]  /*4890*/  NOP ;  /* 0x0000000000007918 */ /* 0x000fe20000000000 */
[----:B-1----:R-:W1:Y:S01]  /*48a0*/  LDS R0, [UR6+0x14] ;  /* 0x00001406ff007984 */ /* 0x002e620008000800 */
[----:B------:R-:W-:-:S04]  /*48b0*/  ULOP3.LUT UR5, UR24, 0xffff, URZ, 0xc0, !UPT ;  /* 0x0000ffff18057892 */ /* 0x000fc8000f8ec0ff */
[----:B------:R-:W-:-:S04]  /*48c0*/  USHF.R.U32.HI UR5, URZ, 0x5, UR5 ;  /* 0x00000005ff057899 */ /* 0x000fc80008011605 */
[----:B------:R-:W-:Y:S02]  /*48d0*/  USHF.L.U32 UR8, UR8, UR5, URZ ;  /* 0x0000000508087299 */ /* 0x000fe400080006ff */
[----:B------:R-:W-:-:S04]  /*48e0*/  USHF.L.U32 UR4, UR4, UR5, URZ ;  /* 0x0000000504047299 */ /* 0x000fc800080006ff */
[----:B-1----:R-:W-:-:S04]  /*48f0*/  LOP3.LUT R0, R0, UR8, RZ, 0xc0, !PT ;  /* 0x0000000800007c12 */ /* 0x002fc8000f8ec0ff */
[----:B------:R-:W-:-:S13]  /*4900*/  ISETP.NE.AND P0, PT, R0, UR8, PT ;  /* 0x0000000800007c0c */ /* 0x000fda000bf05270 */
[----:B------:R-:W-:Y:S05]  /*4910*/  @P0 BRA `(.L_x_99) ;  /* 0x0000000000580947 */ /* 0x000fea0003800000 */
[----:B------:R-:W1:Y:S02]  /*4920*/  LDS R0, [UR6+0x18] ;  /* 0x00001806ff007984 */ /* 0x000e640008000800 */
[----:B-1----:R-:W-:-:S04]  /*4930*/  LOP3.LUT R0, R0, UR4, RZ, 0xc0, !PT ;  /* 0x0000000400007c12 */ /* 0x002fc8000f8ec0ff */
[----:B------:R-:W-:-:S13]  /*4940*/  ISETP.NE.AND P0, PT, R0, UR4, PT ;  /* 0x0000000400007c0c */ /* 0x000fda000bf05270 */
[----:B------:R-:W-:Y:S05]  /*4950*/  @P0 BRA `(.L_x_100) ;  /* 0x00000000003c0947 */ /* 0x000fea0003800000 */
[----:B------:R-:W1:Y:S01]  /*4960*/  S2R R2, SR_LANEID ;  /* 0x0000000000027919 */ /* 0x000e620000000000 */
[----:B------:R-:W-:Y:S01]  /*4970*/  ULOP3.LUT UR8, URZ, UR8, URZ, 0x33, !UPT ;  /* 0x00000008ff087292 */ /* 0x000fe2000f8e33ff */
[----:B------:R-:W-:Y:S01]  /*4980*/  LOP3.LUT R4, RZ, UR4, RZ, 0x33, !PT ;  /* 0x00000004ff047c12 */ /* 0x000fe2000f8e33ff */
[----:B------:R-:W-:Y:S02]  /*4990*/  VOTEU.ANY UR7, UPT, PT ;  /* 0x0000000000077886 */ /* 0x000fe400038e0100 */
[----:B------:R-:W-:Y:S01]  /*49a0*/  UFLO.U32 UR7, UR7 ;  /* 0x00000007000772bd */ /* 0x000fe200080e0000 */
[----:B------:R-:W2:Y:S01]  /*49b0*/  REDUX UR4, R4 ;  /* 0x00000000040473c4 */ /* 0x000ea20000000000 */
[----:B------:R-:W-:-:S06]  /*49c0*/  IMAD.U32 R0, RZ, RZ, UR8 ;  /* 0x00000008ff007e24 */ /* 0x000fcc000f8e00ff */
[----:B------:R1:W-:Y:S01]  /*49d0*/  UTCATOMSWS.AND URZ, UR8 ;  /* 0x0000000800ff79e3 */ /* 0x0003e20008000000 */
[----:B------:R-:W3:Y:S01]  /*49e0*/  REDUX UR5, R0 ;  /* 0x00000000000573c4 */ /* 0x000ee20000000000 */
[----:B-1----:R-:W-:Y:S01]  /*49f0*/  ISETP.EQ.U32.AND P0, PT, R2, UR7, PT ;  /* 0x0000000702007c0c */ /* 0x002fe2000bf02070 */
[----:B--2---:R-:W-:Y:S01]  /*4a00*/  IMAD.U32 R2, RZ, RZ, UR4 ;  /* 0x00000004ff027e24 */ /* 0x004fe2000f8e00ff */
[----:B---3--:R-:W-:-:S11]  /*4a10*/  MOV R3, UR5 ;  /* 0x0000000500037c02 */ /* 0x008fd60008000f00 */
[----:B------:R1:W-:Y:S04]  /*4a20*/  @P0 ATOMS.AND RZ, [UR6+0x14], R3 ;  /* 0x00001403ffff098c */ /* 0x0003e8000a800006 */
[----:B------:R1:W-:Y:S01]  /*4a30*/  @P0 ATOMS.AND RZ, [UR6+0x18], R2 ;  /* 0x00001802ffff098c */ /* 0x0003e2000a800006 */
[----:B------:R-:W-:Y:S05]  /*4a40*/  BRA `(.L_x_101) ;  /* 0x0000000000147947 */ /* 0x000fea0003800000 */
.L_x_100:
[----:B------:R-:W-:Y:S02]  /*4a50*/  MOV R2, 0x4a70 ;  /* 0x00004a7000027802 */ /* 0x000fe40000000f00 */
[----:B---345:R-:W-:Y:S05]  /*4a60*/  CALL.REL.NOINC `($__internal_0_$__cuda_sm10x_tcgen05_guardrail_trap_col_being_dealloced_not_returned_by_alloc) ;  /* 0x0000008800bc7944 */ /* 0x038fea0003c00000 */
[----:B------:R-:W-:Y:S05]  /*4a70*/  BRA `(.L_x_101) ;  /* 0x0000000000087947 */ /* 0x000fea0003800000 */
.L_x_99:
[----:B------:R-:W-:Y:S02]  /*4a80*/  MOV R2, 0x4aa0 ;  /* 0x00004aa000027802 */ /* 0x000fe40000000f00 */
[----:B---345:R-:W-:Y:S05]  /*4a90*/  CALL.REL.NOINC `($__internal_2_$__cuda_sm10x_tcgen05_guardrail_trap_unallocated_columns_being_dealloced) ;  /* 0x0000008800c87944 */ /* 0x038fea0003c00000 */
.L_x_101:
[----:B------:R-:W-:Y:S01]  /*4aa0*/  NOP ;  /* 0x0000000000007918 */ /* 0x000fe20000000000 */
[----:B----4-:R-:W-:Y:S05]  /*4ab0*/  EXIT ;  /* 0x000000000000794d */ /* 0x010fea0003800000 */
.L_x_74:
[----:B------:R-:W-:-:S09]  /*4ac0*/  UISETP.NE.OR UP5, UPT, UR10, 0x3, !UP5 ;  /* 0x000000030a00788c */ /* 0x000fd2000efa5670 */
[----:B------:R-:W-:Y:S05]  /*4ad0*/  BRA.U UP5, `(.L_x_102) ;  /* 0x0000001105147547 */ /* 0x000fea000b800000 */
[----:B------:R-:W1:Y:S01]  /*4ae0*/  LDC R0, c[0x0][0xb30] ;  /* 0x0002cc00ff007b82 */ /* 0x000e620000000800 */
[----:B------:R-:W2:Y:S01]  /*4af0*/  LDCU.64 UR8, c[0x0][0x888] ;  /* 0x00011100ff0877ac */ /* 0x000ea20008000a00 */
[----:B------:R-:W-:Y:S02]  /*4b00*/  HFMA2 R29, -RZ, RZ, 0, 0 ;  /* 0x00000000ff1d7431 */ /* 0x000fe400000001ff */
[----:B------:R-:W-:Y:S01]  /*4b10*/  IMAD.MOV.U32 R31, RZ, RZ, 0x1 ;  /* 0x00000001ff1f7424 */ /* 0x000fe200078e00ff */
[----:B------:R-:W-:Y:S01]  /*4b20*/  MOV R23, 0x2000 ;  /* 0x0000200000177802 */ /* 0x000fe20000000f00 */
[----:B------:R-:W3:Y:S01]  /*4b30*/  LDCU.64 UR4, c[0x0][0x890] ;  /* 0x00011200ff0477ac */ /* 0x000ee20008000a00 */
[----:B------:R-:W-:Y:S01]  /*4b40*/  IMAD.MOV.U32 R30, RZ, RZ, RZ ;  /* 0x000000ffff1e7224 */ /* 0x000fe200078e00ff */
[----:B------:R-:W4:Y:S01]  /*4b50*/  LDC R19, c[0x0][0x370] ;  /* 0x0000dc00ff137b82 */ /* 0x000f220000000800 */
[----:B------:R-:W-:Y:S01]  /*4b60*/  UMOV UR7, 0x400 ;  /* 0x0000040000077882 */ /* 0x000fe20000000000 */
[----:B------:R-:W-:-:S02]  /*4b70*/  UPLOP3.LUT UP1, UPT, UPT, UPT, UPT, 0x40, 0x4 ;  /* 0x000000000004789c */ /* 0x000fc40003f2e870 */
[----:B------:R-:W-:-:S04]  /*4b80*/  ULEA UR7, UR37, UR7, 0x18 ;  /* 0x0000000725077291 */ /* 0x000fc8000f8ec0ff */
[----:B------:R-:W4:Y:S01]  /*4b90*/  LDC R2, c[0x0][0xb0c] ;  /* 0x0002c300ff027b82 */ /* 0x000f220000000800 */
[----:B------:R-:W-:Y:S02]  /*4ba0*/  UIADD3 UR13, UPT, UPT, UR7, 0x178, URZ ;  /* 0x00000178070d7890 */ /* 0x000fe4000fffe0ff */
[----:B--2---:R-:W-:Y:S02]  /*4bb0*/  UISETP.NE.U32.AND UP2, UPT, UR8, URZ, UPT ;  /* 0x000000ff0800728c */ /* 0x004fe4000bf45070 */
[----:B------:R-:W-:Y:S02]  /*4bc0*/  UIADD3 UR33, UPT, UPT, UR7, 0x160, URZ ;  /* 0x0000016007217890 */ /* 0x000fe4000fffe0ff */
[----:B---3--:R-:W-:Y:S01]  /*4bd0*/  UISETP.NE.U32.AND UP3, UPT, UR4, URZ, UPT ;  /* 0x000000ff0400728c */ /* 0x008fe2000bf65070 */
[----:B------:R-:W2:Y:S01]  /*4be0*/  LDC R18, c[0x0][0xb20] ;  /* 0x0002c800ff127b82 */ /* 0x000ea20000000800 */
[----:B-1----:R-:W-:Y:S01]  /*4bf0*/  ISETP.NE.AND P1, PT, R0, 0x1, PT ;  /* 0x000000010000780c */ /* 0x002fe20003f25270 */
[----:B------:R-:W-:-:S02]  /*4c00*/  UISETP.NE.AND.EX UP2, UPT, UR9, URZ, UPT, UP2 ;  /* 0x000000ff0900728c */ /* 0x000fc4000bf45320 */
[----:B------:R-:W-:Y:S02]  /*4c10*/  UIADD3 UR25, UPT, UPT, UR7, 0x168, URZ ;  /* 0x0000016807197890 */ /* 0x000fe4000fffe0ff */
[----:B------:R-:W-:Y:S02]  /*4c20*/  UIADD3 UR17, UPT, UPT, UR7, 0x170, URZ ;  /* 0x0000017007117890 */ /* 0x000fe4000fffe0ff */
[----:B------:R-:W1:Y:S01]  /*4c30*/  LDC.64 R32, c[0x0][0x348] ;  /* 0x0000d200ff207b82 */ /* 0x000e620000000a00 */
[----:B------:R-:W-:Y:S02]  /*4c40*/  UPRMT UR13, UR37, 0x654, UR13 ;  /* 0x00000654250d7896 */ /* 0x000fe4000800000d */
[----:B------:R-:W-:-:S05]  /*4c50*/  UISETP.NE.AND.EX UP3, UPT, UR5, URZ, UPT, UP3 ;  /* 0x000000ff0500728c */ /* 0x000fca000bf65330 */
[----:B------:R-:W3:Y:S08]  /*4c60*/  LDC.64 R16, c[0x0][0xb10] ;  /* 0x0002c400ff107b82 */ /* 0x000ef00000000a00 */
[----:B------:R-:W1:Y:S08]  /*4c70*/  LDC.64 R6, c[0x0][0xb18] ;  /* 0x0002c600ff067b82 */ /* 0x000e700000000a00 */
[----:B------:R-:W1:Y:S08]  /*4c80*/  LDC.64 R4, c[0x0][0xb28] ;  /* 0x0002ca00ff047b82 */ /* 0x000e700000000a00 */
[----:B--2-4-:R-:W1:Y:S02]  /*4c90*/  LDC R22, c[0x0][0x374] ;  /* 0x0000dd00ff167b82 */ /* 0x014e640000000800 */
.L_x_113:
[C---:B------:R-:W-:Y:S02]  /*4ca0*/  LEA R0, R30.reuse, UR7, 0x3 ;  /* 0x000000071e007c11 */ /* 0x040fe4000f8e18ff */
[----:B------:R-:W-:Y:S02]  /*4cb0*/  SHF.L.U32 R3, R29, 0x1f, RZ ;  /* 0x0000001f1d037819 */ /* 0x000fe400000006ff */
[----:B------:R-:W-:Y:S02]  /*4cc0*/  LEA R24, R30, UR7, 0x4 ;  /* 0x000000071e187c11 */ /* 0x000fe4000f8e20ff */
[----:B--2---:R-:W2:Y:S02]  /*4cd0*/  SYNCS.PHASECHK.TRANS64.TRYWAIT P0, [R0+URZ+0x1b0], R3 ;  /* 0x0001b003000075a7 */ /* 0x004ea400080011ff */
[----:B--2---:R-:W-:Y:S05]  /*4ce0*/  @!P0 BRA `(.L_x_103) ;  /* 0x0000008000d08947 */ /* 0x004fea0003800000 */
.L_x_225:
[----:B------:R-:W-:Y:S01]  /*4cf0*/  ISETP.GE.AND P0, PT, R72, 0x1, PT ;  /* 0x000000014800780c */ /* 0x000fe20003f06270 */
[----:B------:R-:W4:Y:S01]  /*4d00*/  LDS.128 R24, [R24+0x220] ;  /* 0x0002200018187984 */ /* 0x000f220000000c00 */
[----:B--2---:R-:W-:Y:S01]  /*4d10*/  VIADD R0, R0, 0x1c0 ;  /* 0x000001c000007836 */ /* 0x004fe20000000000 */
[----:B------:R-:W-:Y:S01]  /*4d20*/  @!PT LDS RZ, [RZ] ;  /* 0x00000000fffff984 */ /* 0x000fe20000000800 */
[----:B------:R-:W-:Y:S01]  /*4d30*/  @!PT LDS RZ, [RZ] ;  /* 0x00000000fffff984 */ /* 0x000fe20000000800 */
[----:B------:R-:W-:Y:S01]  /*4d40*/  @!PT LDS RZ, [RZ] ;  /* 0x00000000fffff984 */ /* 0x000fe20000000800 */
[----:B------:R-:W-:Y:S01]  /*4d50*/  @!PT LDS RZ, [RZ] ;  /* 0x00000000fffff984 */ /* 0x000fe20000000800 */
[----:B------:R2:W-:Y:S06]  /*4d60*/  MEMBAR.ALL.CTA ;  /* 0x0000000000007992 */ /* 0x0005ec0000008000 */
[----:B--2---:R-:W2:Y:S01]  /*4d70*/  FENCE.VIEW.ASYNC.S ;  /* 0x00000000000073c6 */ /* 0x004ea20000000000 */
[----:B------:R-:W-:Y:S04]  /*4d80*/  PRMT R0, RZ, 0x654, R0 ;  /* 0x00000654ff007816 */ /* 0x000fe80000000000 */
[----:B--2---:R2:W-:Y:S01]  /*4d90*/  SYNCS.ARRIVE.TRANS64.RED.A1T0 RZ, [R0+URZ], RZ ;  /* 0x000000ff00ff79a7 */ /* 0x0045e200081004ff */
[----:B----4-:R-:W-:Y:S11]  /*4da0*/  LOP3.LUT P3, RZ, R26, 0x1, RZ, 0xc0, !PT ;  /* 0x000000011aff7812 */ /* 0x010ff6000786c0ff */
[----:B------:R-:W-:Y:S02]  /*4db0*/  @!UPT UIADD3 URZ, UPT, UPT, URZ, URZ, URZ ;  /* 0x000000fffffff290 */ /* 0x000fe4000fffe0ff */
[----:B------:R-:W-:Y:S02]  /*4dc0*/  @P3 MOV R13, R24 ;  /* 0x00000018000d3202 */ /* 0x000fe40000000f00 */
[----:B------:R-:W-:Y:S01]  /*4dd0*/  @P3 LOP3.LUT R8, R25, 0xffff, RZ, 0xc0, !PT ;  /* 0x0000ffff19083812 */ /* 0x000fe200078ec0ff */
[----:B--2---:R-:W-:Y:S06]  /*4de0*/  @!P0 BRA `(.L_x_104) ;  /* 0x0000000000a48947 */ /* 0x004fec0003800000 */
[----:B-1----:R-:W-:Y:S01]  /*4df0*/  IMAD.HI.U32 R35, R22, R7, RZ ;  /* 0x0000000716237227 */ /* 0x002fe200078e00ff */
[----:B------:R-:W-:Y:S02]  /*4e00*/  ISETP.NE.AND P0, PT, R6, 0x1, PT ;  /* 0x000000010600780c */ /* 0x000fe40003f05270 */
[----:B------:R-:W-:Y:S01]  /*4e10*/  ISETP.NE.AND P2, PT, R72, 0x1, PT ;  /* 0x000000014800780c */ /* 0x000fe20003f45270 */
[----:B---3--:R-:W-:Y:S01]  /*4e20*/  IMAD.HI.U32 R34, R19, R16, RZ ;  /* 0x0000001013227227 */ /* 0x008fe200078e00ff */
[----:B------:R-:W-:Y:S02]  /*4e30*/  SHF.R.U32.HI R35, RZ, R18, R35 ;  /* 0x00000012ff237219 */ /* 0x000fe40000011623 */
[----:B------:R-:W-:Y:S01]  /*4e40*/  ISETP.NE.AND P4, PT, R2, 0x1, PT ;  /* 0x000000010200780c */ /* 0x000fe20003f85270 */
[----:B------:R-:W-:Y:S01]  /*4e50*/  IMAD.HI.U32 R36, R13, R16, RZ ;  /* 0x000000100d247227 */ /* 0x000fe200078e00ff */
[----:B------:R-:W-:Y:S02]  /*4e60*/  SHF.R.U32.HI R34, RZ, R17, R34 ;  /* 0x00000011ff227219 */ /* 0x000fe40000011622 */
[----:B------:R-:W-:Y:S01]  /*4e70*/  SEL R3, R22, R35, !P0 ;  /* 0x0000002316037207 */ /* 0x000fe20004000000 */
[C---:B------:R-:W-:Y:S01]  /*4e80*/  IMAD.HI.U32 R35, R8.reuse, R7, RZ ;  /* 0x0000000708237227 */ /* 0x040fe200078e00ff */
[----:B------:R-:W-:Y:S02]  /*4e90*/  SEL R11, R19, R34, !P4 ;  /* 0x00000022130b7207 */ /* 0x000fe40006000000 */
[----:B------:R-:W-:Y:S01]  /*4ea0*/  SHF.R.U32.HI R36, RZ, R17, R36 ;  /* 0x00000011ff247219 */ /* 0x000fe20000011624 */
[----:B------:R-:W-:Y:S01]  /*4eb0*/  IMAD.HI.U32 R38, R3, R4, RZ ;  /* 0x0000000403267227 */ /* 0x000fe200078e00ff */
[----:B------:R-:W-:Y:S03]  /*4ec0*/  SHF.R.U32.HI R35, RZ, R18, R35 ;  /* 0x00000012ff237219 */ /* 0x000fe60000011623 */
[----:B------:R-:W-:Y:S01]  /*4ed0*/  IMAD.HI.U32 R34, R11, R4, RZ ;  /* 0x000000040b227227 */ /* 0x000fe200078e00ff */
[----:B------:R-:W-:Y:S02]  /*4ee0*/  @P2 SHF.R.U32.HI R3, RZ, R5, R38 ;  /* 0x00000005ff032219 */ /* 0x000fe40000011626 */
[----:B------:R-:W-:Y:S02]  /*4ef0*/  SEL R9, R8, R35, !P0 ;  /* 0x0000002308097207 */ /* 0x000fe40004000000 */
[----:B------:R-:W-:Y:S01]  /*4f00*/  @P2 SHF.R.U32.HI R11, RZ, R5, R34 ;  /* 0x00000005ff0b2219 */ /* 0x000fe20000011622 */
[C---:B------:R-:W-:Y:S01]  /*4f10*/  IMAD R10, R72.reuse, R3, RZ ;  /* 0x00000003480a7224 */ /* 0x040fe200078e02ff */
[----:B------:R-:W-:Y:S01]  /*4f20*/  SEL R3, R13, R36, !P4 ;  /* 0x000000240d037207 */ /* 0x000fe20006000000 */
[C---:B------:R-:W-:Y:S03]  /*4f30*/  IMAD.HI.U32 R14, R9.reuse, R4, RZ ;  /* 0x00000004090e7227 */ /* 0x040fe600078e00ff */
[----:B------:R-:W-:Y:S01]  /*4f40*/  ISETP.GE.AND P0, PT, R9, R10, PT ;  /* 0x0000000a0900720c */ /* 0x000fe20003f06270 */
[C---:B------:R-:W-:Y:S01]  /*4f50*/  IMAD R12, R72.reuse, R11, RZ ;  /* 0x0000000b480c7224 */ /* 0x040fe200078e02ff */
[-C--:B------:R-:W-:Y:S04]  /*4f60*/  SHF.R.U32.HI R14, RZ, R5.reuse, R14 ;  /* 0x00000005ff0e7219 */ /* 0x080fe8000001160e */
[----:B------:R-:W-:Y:S02]  /*4f70*/  ISETP.GE.OR P0, PT, R3, R12, P0 ;  /* 0x0000000c0300720c */ /* 0x000fe40000706670 */
[----:B------:R-:W-:Y:S05]  /*4f80*/  SEL R15, R9, R14, !P2 ;  /* 0x0000000e090f7207 */ /* 0x000fea0005000000 */
[----:B------:R-:W-:Y:S04]  /*4f90*/  IMAD.MOV R14, RZ, RZ, -R15 ;  /* 0x000000ffff0e7224 */ /* 0x000fe800078e0a0f */
[----:B------:R-:W-:Y:S02]  /*4fa0*/  IMAD R14, R72, R14, R9 ;  /* 0x0000000e480e7224 */ /* 0x000fe400078e0209 */
[C---:B------:R-:W-:Y:S05]  /*4fb0*/  @!P0 IMAD.HI.U32 R10, R3.reuse, R4, RZ ;  /* 0x00000004030a8227 */ /* 0x040fea00078e00ff */
[----:B------:R-:W-:Y:S04]  /*4fc0*/  @!P0 SHF.R.U32.HI R10, RZ, R5, R10 ;  /* 0x00000005ff0a8219 */ /* 0x000fe8000001160a */
[----:B------:R-:W-:Y:S01]  /*4fd0*/  @!P0 SEL R0, R3, R10, !P2 ;  /* 0x0000000a03008207 */ /* 0x000fe20005000000 */
[----:B------:R-:W-:Y:S03]  /*4fe0*/  IMAD.MOV R10, RZ, RZ, -R3 ;  /* 0x000000ffff0a7224 */ /* 0x000fe600078e0a03 */
[----:B------:R-:W-:Y:S01]  /*4ff0*/  @!P0 IADD3 R15, PT, PT, R15, -R0, RZ ;  /* 0x800000000f0f8210 */ /* 0x000fe20007ffe0ff */
[----:B------:R-:W-:Y:S01]  /*5000*/  @!P0 IMAD R0, R11, R14, R0 ;  /* 0x0000000e0b008224 */ /* 0x000fe200078e0200 */
[----:B------:R-:W-:Y:S01]  /*5010*/  IADD3 R11, PT, PT, -R9, RZ, RZ ;  /* 0x000000ff090b7210 */ /* 0x000fe20007ffe1ff */
[----:B------:R-:W-:Y:S02]  /*5020*/  IMAD R13, R2, R10, R13 ;  /* 0x0000000a020d7224 */ /* 0x000fe400078e020d */
[----:B------:R-:W-:Y:S02]  /*5030*/  @!P0 IMAD R9, R15, R72, R3 ;  /* 0x000000480f098224 */ /* 0x000fe400078e0203 */
[----:B------:R-:W-:Y:S02]  /*5040*/  @!P0 IMAD.MOV.U32 R3, RZ, RZ, R0 ;  /* 0x000000ffff038224 */ /* 0x000fe400078e0000 */
[----:B------:R-:W-:Y:S02]  /*5050*/  IMAD R8, R6, R11, R8 ;  /* 0x0000000b06087224 */ /* 0x000fe400078e0208 */
[----:B------:R-:W-:Y:S02]  /*5060*/  IMAD R13, R3, R2, R13 ;  /* 0x00000002030d7224 */ /* 0x000fe400078e020d */
[----:B------:R-:W-:Y:S02]  /*5070*/  IMAD R8, R9, R6, R8 ;  /* 0x0000000609087224 */ /* 0x000fe400078e0208 */
.L_x_104:
[----:B------:R-:W-:Y:S05]  /*5080*/  BRA.U UP1, `(.L_x_105) ;  /* 0x0000000101107547 */ /* 0x000fea000b800000 */
[----:B------:R-:W-:Y:S04]  /*5090*/  MOV R0, UR6 ;  /* 0x0000000600007c02 */ /* 0x000fe80008000f00 */
[----:B------:R-:W-:Y:S04]  /*50a0*/  SHF.L.U32 R3, R0, 0x1f, RZ ;  /* 0x0000001f00037819 */ /* 0x000fe800000006ff */
[----:B------:R-:W2:Y:S02]  /*50b0*/  SYNCS.PHASECHK.TRANS64.TRYWAIT P0, [UR7+0x1a8], R3 ;  /* 0x0001a803ff0075a7 */ /* 0x000ea40008001107 */
[----:B--2---:R-:W-:Y:S05]  /*50c0*/  @!P0 BRA `(.L_x_106) ;  /* 0x0000007c00ec8947 */ /* 0x004fea0003800000 */
.L_x_105:
[----:B------:R-:W-:Y:S02]  /*50d0*/  R2UR UR35, R21 ;  /* 0x00000000152372ca */ /* 0x000fe400000e0000 */
[----:B------:R-:W-:Y:S02]  /*50e0*/  R2UR UR34, R20 ;  /* 0x00000000142272ca */ /* 0x000fe400000e0000 */
[----:B------:R-:W-:Y:S02]  /*50f0*/  ISETP.NE.U32.AND P2, PT, RZ, UR4, PT ;  /* 0x00000004ff007c0c */ /* 0x000fe4000bf45070 */
[----:B------:R-:W-:Y:S02]  /*5100*/  SHF.L.U32 R12, R31, 0x1f, RZ ;  /* 0x0000001f1f0c7819 */ /* 0x000fe400000006ff */
[----:B------:R-:W-:Y:S05]  /*5110*/  ISETP.NE.AND.EX P2, PT, RZ, UR5, PT, P2 ;  /* 0x00000005ff007c0c */ /* 0x000fea000bf45320 */
[----:B------:R-:W-:Y:S02]  /*5120*/  USHF.L.U32 UR35, UR35, 0x7, URZ ;  /* 0x0000000723237899 */ /* 0x000fe400080006ff */
[----:B------:R-:W-:Y:S01]  /*5130*/  USHF.L.U32 UR34, UR34, 0x8, URZ ;  /* 0x0000000822227899 */ /* 0x000fe200080006ff */
[----:B------:R-:W-:Y:S11]  /*5140*/  BRA.U !UP3, `(.L_x_107) ;  /* 0x000000010b347547 */ /* 0x000ff6000b800000 */
[----:B------:R-:W-:Y:S01]  /*5150*/  UPLOP3.LUT UP0, UPT, UPT, UPT, UP2, 0x80, 0x8 ;  /* 0x000000000008789c */ /* 0x000fe20003f0f020 */
[----:B--2---:R-:W-:Y:S02]  /*5160*/  HFMA2 R0, -RZ, RZ, 0, 5.9604644775390625e-08 ;  /* 0x00000001ff007431 */ /* 0x004fe400000001ff */
[----:B------:R-:W-:Y:S03]  /*5170*/  IMAD.MOV.U32 R171, RZ, RZ, 0x1 ;  /* 0x00000001ffab7424 */ /* 0x000fe600078e00ff */
[----:B------:R-:W-:Y:S05]  /*5180*/  PLOP3.LUT P0, PT, PT, PT, UP0, 0x80, 0x8 ;  /* 0x000000000008781c */ /* 0x000fea0003f0f008 */
[----:B------:R-:W2:Y:S01]  /*5190*/  @UP0 LDCU.64 UR10, c[0x0][0x888] ;  /* 0x00011100ff0a07ac */ /* 0x000ea20008000a00 */
[----:B------:R-:W-:Y:S07]  /*51a0*/  @UP0 UIMAD UR8, UR36, UR4, URZ ;  /* 0x00000004240802a4 */ /* 0x000fee000f8e02ff */
[----:B------:R-:W-:Y:S01]  /*51b0*/  @!P0 PRMT R171, R0, 0x7610, R171 ;  /* 0x0000761000ab8816 */ /* 0x000fe200000000ab */
[----:B--2---:R-:W-:Y:S03]  /*51c0*/  @UP0 UIMAD.WIDE UR10, UR8, 0x4, UR10 ;  /* 0x00000004080a08a5 */ /* 0x004fe6000f8e020a */
[----:B------:R-:W2:Y:S03]  /*51d0*/  @!UP0 LDCU UR8, c[0x0][0x880] ;  /* 0x00011000ff0887ac */ /* 0x000ea60008000800 */
[----:B------:R-:W-:Y:S01]  /*51e0*/  IMAD.U32 R10, RZ, RZ, UR10 ;  /* 0x0000000aff0a7e24 */ /* 0x000fe2000f8e00ff */
[----:B------:R-:W-:Y:S05]  /*51f0*/  MOV R11, UR11 ;  /* 0x0000000b000b7c02 */ /* 0x000fea0008000f00 */
[----:B-----5:R4:W5:Y:S02]  /*5200*/  @P0 LDG.E R81, desc[UR46][R10.64] ;  /* 0x0000002e0a510981 */ /* 0x020964000c1e1900 */
[----:B--2-4-:R-:W-:Y:S07]  /*5210*/  @!P0 IMAD.U32 R81, RZ, RZ, UR8 ;  /* 0x00000008ff518e24 */ /* 0x014fee000f8e00ff */
.L_x_107:
[----:B-----5:R-:W-:Y:S01]  /*5220*/  @!P2 FSETP.EQ.AND P0, PT, R81, RZ, PT ;  /* 0x000000ff5100a20b */ /* 0x020fe20003f02000 */
[----:B------:R-:W-:Y:S01]  /*5230*/  @!UPT UIADD3 URZ, UPT, UPT, URZ, URZ, URZ ;  /* 0x000000fffffff290 */ /* 0x000fe2000fffe0ff */
[----:B------:R-:W-:Y:S11]  /*5240*/  @!P2 BRA `(.L_x_108) ;  /* 0x000000000014a947 */ /* 0x000ff60003800000 */
[----:B------:R-:W-:Y:S02]  /*5250*/  LOP3.LUT P2, RZ, R171, 0xff, RZ, 0xc0, !PT ;  /* 0x000000ffabff7812 */ /* 0x000fe4000784c0ff */
[----:B------:R-:W-:Y:S04]  /*5260*/  PLOP3.LUT P0, PT, PT, PT, UP0, 0x80, 0x8 ;  /* 0x000000000008781c */ /* 0x000fe80003f0f008 */
[----:B------:R-:W-:Y:S07]  /*5270*/  PLOP3.LUT P0, PT, P0, PT, PT, 0x8, 0x80 ;  /* 0x000000000080781c */ /* 0x000fee000070e170 */
[----:B------:R-:W-:Y:S11]  /*5280*/  @P2 FSETP.EQ.AND P0, PT, R81, RZ, PT ;  /* 0x000000ff5100220b */ /* 0x000ff60003f02000 */
[----:B------:R-:W-:Y:S02]  /*5290*/  @!UPT UIADD3 URZ, UPT, UPT, URZ, URZ, URZ ;  /* 0x000000fffffff290 */ /* 0x000fe4000fffe0ff */
.L_x_108:
[----:B------:R-:W4:Y:S01]  /*52a0*/  SYNCS.PHASECHK.TRANS64.TRYWAIT P2, [UR7+0x180], R12 ;  /* 0x0001800cff0075a7 */ /* 0x000f220008041107 */
[----:B------:R-:W-:Y:S04]  /*52b0*/  ELECT P4, URZ, PT ;  /* 0x0000000000ff782f */ /* 0x000fe80003880000 */
[----:B------:R-:W-:Y:S11]  /*52c0*/  PLOP3.LUT P4, PT, P0, P4, PT, 0xf2, 0x2f ;  /* 0x00000000002f781c */ /* 0x000ff60000789e72 */
[----:B------:R-:W-:Y:S02]  /*52d0*/  @!UPT UIADD3 URZ, UPT, UPT, URZ, URZ, URZ ;  /* 0x000000fffffff290 */ /* 0x000fe4000fffe0ff */
[----:B-1----:R-:W-:Y:S05]  /*52e0*/  @!P4 IADD3 R9, P0, PT, R32, 0x580, RZ ;  /* 0x000005802009c810 */ /* 0x002fea0007f1e0ff */
[----:B--2---:R-:W-:Y:S01]  /*52f0*/  @!P4 IMAD.X R0, RZ, RZ, R33, P0 ;  /* 0x000000ffff00c224 */ /* 0x004fe200000e0621 */
[----:B----4-:R-:W-:Y:S07]  /*5300*/  @!P2 BRA `(.L_x_109) ;  /* 0x0000007c0074a947 */ /* 0x010fee0003800000 */
.L_x_228:
[----:B------:R-:W-:Y:S01]  /*5310*/  @!P4 R2UR UR8, R0 ;  /* 0x000000000008c2ca */ /* 0x000fe200000e0000 */
[----:B------:R-:W-:Y:S01]  /*5320*/  VOTEU.ALL UP1, P4 ;  /* 0x0000000000ff7886 */ /* 0x000fe20002020000 */
[----:B------:R-:W-:Y:S01]  /*5330*/  @!P4 R2UR UR9, R9 ;  /* 0x000000000909c2ca */ /* 0x000fe200000e0000 */
[----:B------:R-:W-:Y:S01]  /*5340*/  @!P4 IMAD.MOV.U32 R0, RZ, RZ, 0x2000 ;  /* 0x00002000ff00c424 */ /* 0x000fe200078e00ff */
[----:B------:R-:W-:Y:S01]  /*5350*/  UMOV UR10, 0x0 ;  /* 0x00000000000a7882 */ /* 0x000fe20000000000 */
[----:B------:R-:W-:Y:S01]  /*5360*/  UMOV UR11, 0x10000000 ;  /* 0x10000000000b7882 */ /* 0x000fe20000000000 */
[----:B------:R-:W-:Y:S01]  /*5370*/  @!UP1 UIADD3 UR32, UPT, UPT, UR7, 0x400, URZ ;  /* 0x0000040007209890 */ /* 0x000fe2000fffe0ff */
[----:B------:R-:W-:Y:S01]  /*5380*/  @!P4 IADD3 R9, P0, PT, R32, 0x580, RZ ;  /* 0x000005802009c810 */ /* 0x000fe20007f1e0ff */
[----:B------:R-:W-:Y:S05]  /*5390*/  VOTEU.ALL UP1, P4 ;  /* 0x0000000000ff7886 */ /* 0x000fea0002020000 */
[----:B------:R-:W-:Y:S01]  /*53a0*/  IMAD.U32 R11, RZ, RZ, UR8 ;  /* 0x00000008ff0b7e24 */ /* 0x000fe2000f8e00ff */
[----:B------:R-:W-:Y:S01]  /*53b0*/  UPRMT UR8, UR37, 0x654, UR33 ;  /* 0x0000065425087896 */ /* 0x000fe20008000021 */
[----:B------:R-:W-:Y:S03]  /*53c0*/  IMAD.U32 R10, RZ, RZ, UR9 ;  /* 0x00000009ff0a7e24 */ /* 0x000fe6000f8e00ff */
[----:B------:R-:W-:Y:S02]  /*53d0*/  @!P4 R2UR UR15, R11 ;  /* 0x000000000b0fc2ca */ /* 0x000fe400000e0000 */
[----:B------:R-:W-:Y:S11]  /*53e0*/  @!P4 R2UR UR14, R10 ;  /* 0x000000000a0ec2ca */ /* 0x000ff600000e0000 */
[----:B------:R-:W-:Y:S02]  /*53f0*/  @!UPT UIADD3 URZ, UPT, UPT, URZ, URZ, URZ ;  /* 0x000000fffffff290 */ /* 0x000fe4000fffe0ff */
[----:B------:R2:W-:Y:S01]  /*5400*/  @!UP1 UTMALDG.3D [UR32], [UR14], desc[UR10] ;  /* 0x00000a200e0095b4 */ /* 0x0005e20008011000 */
[----:B------:R4:W-:Y:S01]  /*5410*/  @!P4 SYNCS.ARRIVE.TRANS64.RED.A0TR RZ, [UR7+0x160], R0 ;  /* 0x00016000ffffc9a7 */ /* 0x0009e20008300407 */
[----:B------:R-:W-:Y:S01]  /*5420*/  SYNCS.ARRIVE.TRANS64.RED.A1T0 RZ, [UR8], RZ ;  /* 0x000000ffffff79a7 */ /* 0x000fe20008100408 */
[----:B----4-:R-:W-:Y:S01]  /*5430*/  @!P4 IMAD.X R0, RZ, RZ, R33, P0 ;  /* 0x000000ffff00c224 */ /* 0x010fe200000e0621 */
[----:B------:R-:W4:Y:S02]  /*5440*/  SYNCS.PHASECHK.TRANS64.TRYWAIT P2, [UR7+0x188], R12 ;  /* 0x0001880cff0075a7 */ /* 0x000f240008041107 */
[----:B--2-4-:R-:W-:Y:S05]  /*5450*/  @!P2 BRA `(.L_x_110) ;  /* 0x0000007c0038a947 */ /* 0x014fea0003800000 */
.L_x_230:
        /* <DEDUP_REMOVED lines=8> */
[----:B------:R-:W-:Y:S01]  /*54e0*/  @!UP1 UIADD3 UR24, UPT, UPT, UR7, 0x2400, URZ ;  /* 0x0000240007189890 */ /* 0x000fe2000fffe0ff */
[----:B------:R-:W-:Y:S01]  /*54f0*/  VOTEU.ALL UP1, P4 ;  /* 0x0000000000ff7886 */ /* 0x000fe20002020000 */
[----:B------:R-:W-:Y:S01]  /*5500*/  UMOV UR27, UR35 ;  /* 0x00000023001b7c82 */ /* 0x000fe20008000000 */
[----:B------:R-:W-:Y:S02]  /*5510*/  UMOV UR28, UR36 ;  /* 0x00000024001c7c82 */ /* 0x000fe40008000000 */
[----:B------:R-:W-:Y:S01]  /*5520*/  IMAD.U32 R11, RZ, RZ, UR8 ;  /* 0x00000008ff0b7e24 */ /* 0x000fe2000f8e00ff */
[----:B------:R-:W-:Y:S01]  /*5530*/  UPRMT UR8, UR37, 0x654, UR25 ;  /* 0x0000065425087896 */ /* 0x000fe20008000019 */
[----:B------:R-:W-:Y:S02]  /*5540*/  IMAD.U32 R10, RZ, RZ, UR9 ;  /* 0x00000009ff0a7e24 */ /* 0x000fe4000f8e00ff */
[----:B------:R-:W-:Y:S01]  /*5550*/  @!P4 IMAD.X R20, RZ, RZ, R33, P0 ;  /* 0x000000ffff14c224 */ /* 0x000fe200000e0621 */
[----:B------:R-:W-:Y:S02]  /*5560*/  @!P4 R2UR UR15, R11 ;  /* 0x000000000b0fc2ca */ /* 0x000fe400000e0000 */
[----:B------:R-:W-:Y:S11]  /*5570*/  @!P4 R2UR UR14, R10 ;  /* 0x000000000a0ec2ca */ /* 0x000ff600000e0000 */
[----:B------:R-:W-:Y:S02]  /*5580*/  @!UPT UIADD3 URZ, UPT, UPT, URZ, URZ, URZ ;  /* 0x000000fffffff290 */ /* 0x000fe4000fffe0ff */
[----:B------:R2:W-:Y:S01]  /*5590*/  @!UP1 UTMALDG.3D [UR24], [UR14], desc[UR10] ;  /* 0x00000a180e0095b4 */ /* 0x0005e20008011000 */
[----:B------:R2:W-:Y:S01]  /*55a0*/  @!P4 SYNCS.ARRIVE.TRANS64.RED.A0TR RZ, [UR7+0x168], R0 ;  /* 0x00016800ffffc9a7 */ /* 0x0005e20008300407 */
[----:B------:R-:W-:Y:S01]  /*55b0*/  SYNCS.ARRIVE.TRANS64.RED.A1T0 RZ, [UR8], RZ ;  /* 0x000000ffffff79a7 */ /* 0x000fe20008100408 */
[----:B------:R-:W4:Y:S02]  /*55c0*/  SYNCS.PHASECHK.TRANS64.TRYWAIT P2, [UR7+0x190], R12 ;  /* 0x0001900cff0075a7 */ /* 0x000f240008041107 */
[----:B--2-4-:R-:W-:Y:S05]  /*55d0*/  @!P2 BRA `(.L_x_111) ;  /* 0x0000007800f0a947 */ /* 0x014fea0003800000 */
.L_x_232:
[----:B------:R-:W2:Y:S01]  /*55e0*/  LDC.64 R14, c[0x0][0xb10] ;  /* 0x0002c400ff0e7b82 */ /* 0x000ea20000000a00 */
[----:B------:R-:W-:Y:S01]  /*55f0*/  @!P4 R2UR UR8, R20 ;  /* 0x000000001408c2ca */ /* 0x000fe200000e0000 */
[----:B------:R-:W-:Y:S01]  /*5600*/  VOTEU.ALL UP1, P4 ;  /* 0x0000000000ff7886 */ /* 0x000fe20002020000 */
[----:B------:R-:W-:Y:S01]  /*5610*/  @!P4 R2UR UR9, R21 ;  /* 0x000000001509c2ca */ /* 0x000fe200000e0000 */
[----:B------:R-:W-:Y:S01]  /*5620*/  UMOV UR10, 0x0 ;  /* 0x00000000000a7882 */ /* 0x000fe20000000000 */
[----:B------:R-:W-:Y:S03]  /*5630*/  UMOV UR11, 0x10000000 ;  /* 0x10000000000b7882 */ /* 0x000fe60000000000 */
[----:B------:R-:W4:Y:S01]  /*5640*/  LDC.64 R10, c[0x0][0xb18] ;  /* 0x0002c600ff0a7b82 */ /* 0x000f220000000a00 */
[----:B------:R-:W-:Y:S01]  /*5650*/  @!UP1 UIADD3 UR18, UPT, UPT, UR34, 0x80, URZ ;  /* 0x0000008022129890 */ /* 0x000fe2000fffe0ff */
[----:B------:R-:W-:Y:S01]  /*5660*/  @P3 SHF.R.U32.HI R28, RZ, 0x10, R25 ;  /* 0x00000010ff1c3819 */ /* 0x000fe20000011619 */
[----:B------:R-:W-:Y:S01]  /*5670*/  @!UP1 UIADD3 UR16, UPT, UPT, UR7, 0x4400, URZ ;  /* 0x0000440007109890 */ /* 0x000fe2000fffe0ff */
[----:B------:R-:W-:Y:S01]  /*5680*/  VIADD R30, R30, 0x1 ;  /* 0x000000011e1e7836 */ /* 0x000fe20000000000 */
[----:B------:R-:W-:Y:S03]  /*5690*/  VOTEU.ALL UP1, P4 ;  /* 0x0000000000ff7886 */ /* 0x000fe60002020000 */
[----:B------:R-:W5:Y:S01]  /*56a0*/  @!P1 LDC R0, c[0x0][0xb20] ;  /* 0x0002c800ff009b82 */ /* 0x000f620000000800 */
[----:B------:R-:W-:Y:S01]  /*56b0*/  UMOV UR19, UR35 ;  /* 0x0000002300137c82 */ /* 0x000fe20008000000 */
[----:B------:R-:W-:Y:S01]  /*56c0*/  IMAD.U32 R21, RZ, RZ, UR8 ;  /* 0x00000008ff157e24 */ /* 0x000fe2000f8e00ff */
[----:B------:R-:W-:Y:S05]  /*56d0*/  UMOV UR20, UR36 ;  /* 0x0000002400147c82 */ /* 0x000fea0008000000 */
[----:B-1----:R-:W1:Y:S01]  /*56e0*/  @!P1 LDC R3, c[0x0][0xb0c] ;  /* 0x0002c300ff039b82 */ /* 0x002e620000000800 */
[----:B------:R-:W-:Y:S01]  /*56f0*/  IMAD.U32 R20, RZ, RZ, UR9 ;  /* 0x00000009ff147e24 */ /* 0x000fe2000f8e00ff */
[----:B------:R-:W-:Y:S01]  /*5700*/  UPRMT UR8, UR37, 0x654, UR17 ;  /* 0x0000065425087896 */ /* 0x000fe20008000011 */
[----:B------:R-:W-:Y:S03]  /*5710*/  @!P4 R2UR UR15, R21 ;  /* 0x00000000150fc2ca */ /* 0x000fe600000e0000 */
[----:B------:R-:W-:Y:S01]  /*5720*/  @!P4 R2UR UR14, R20 ;  /* 0x00000000140ec2ca */ /* 0x000fe200000e0000 */
[----:B------:R-:W-:Y:S11]  /*5730*/  @!P4 IMAD.MOV.U32 R20, RZ, RZ, 0x2000 ;  /* 0x00002000ff14c424 */ /* 0x000ff600078e00ff */
[----:B------:R-:W-:Y:S01]  /*5740*/  @!UPT UIADD3 URZ, UPT, UPT, URZ, URZ, URZ ;  /* 0x000000fffffff290 */ /* 0x000fe2000fffe0ff */
[----:B------:R1:W-:Y:S01]  /*5750*/  @!UP1 UTMALDG.3D [UR16], [UR14], desc[UR10] ;  /* 0x00000a100e0095b4 */ /* 0x0003e20008011000 */
[----:B------:R1:W-:Y:S02]  /*5760*/  @!P4 SYNCS.ARRIVE.TRANS64.RED.A0TR RZ, [UR7+0x170], R20 ;  /* 0x00017014ffffc9a7 */ /* 0x0003e40008300407 */
[----:B-1----:R-:W-:Y:S01]  /*5770*/  @!P1 ISETP.NE.AND P2, PT, R3, 0x1, PT ;  /* 0x000000010300980c */ /* 0x002fe20003f45270 */
[C---:B--2---:R-:W-:Y:S01]  /*5780*/  @!P1 IMAD.HI.U32 R14, R13.reuse, R14, RZ ;  /* 0x0000000e0d0e9227 */ /* 0x044fe200078e00ff */
[----:B----4-:R-:W-:Y:S03]  /*5790*/  @!P1 ISETP.NE.AND P0, PT, R10, 0x1, PT ;  /* 0x000000010a00980c */ /* 0x010fe60003f05270 */
[C---:B------:R-:W-:Y:S01]  /*57a0*/  @!P1 IMAD.HI.U32 R11, R8.reuse, R11, RZ ;  /* 0x0000000b080b9227 */ /* 0x040fe200078e00ff */
[----:B------:R-:W-:Y:S04]  /*57b0*/  @!P1 SHF.R.U32.HI R14, RZ, R15, R14 ;  /* 0x0000000fff0e9219 */ /* 0x000fe8000001160e */
[----:B-----5:R-:W-:Y:S01]  /*57c0*/  @!P1 SHF.R.U32.HI R9, RZ, R0, R11 ;  /* 0x00000000ff099219 */ /* 0x020fe2000001160b */
[----:B------:R-:W-:Y:S01]  /*57d0*/  SYNCS.ARRIVE.TRANS64.RED.A1T0 RZ, [UR8], RZ ;  /* 0x000000ffffff79a7 */ /* 0x000fe20008100408 */
[----:B------:R-:W-:Y:S02]  /*57e0*/  @!P1 SEL R14, R13, R14, !P2 ;  /* 0x0000000e0d0e9207 */ /* 0x000fe40005000000 */
[----:B------:R-:W-:Y:S01]  /*57f0*/  @!P1 SEL R9, R8, R9, !P0 ;  /* 0x0000000908099207 */ /* 0x000fe20004000000 */
[----:B------:R-:W1:Y:S04]  /*5800*/  SYNCS.PHASECHK.TRANS64.TRYWAIT P5, [UR7+0x198], R12 ;  /* 0x0001980cff0075a7 */ /* 0x000e6800080a1107 */
[----:B------:R-:W-:Y:S02]  /*5810*/  @!P1 IMAD.IADD R0, R9, 0x1, -R14 ;  /* 0x0000000109009824 */ /* 0x000fe400078e0a0e */
[----:B------:R-:W-:Y:S02]  /*5820*/  @!P1 IMAD.IADD R9, R14, 0x1, -R9 ;  /* 0x000000010e099824 */ /* 0x000fe400078e0a09 */
[----:B------:R-:W-:Y:S02]  /*5830*/  @!P1 IMAD R13, R0, R3, R13 ;  /* 0x00000003000d9224 */ /* 0x000fe400078e020d */
[----:B------:R-:W-:Y:S01]  /*5840*/  @!P1 IMAD R8, R9, R10, R8 ;  /* 0x0000000a09089224 */ /* 0x000fe200078e0208 */
[----:B-1----:R-:W-:Y:S06]  /*5850*/  @!P5 BRA `(.L_x_112) ;  /* 0x000000780068d947 */ /* 0x002fec0003800000 */
.L_x_234:
[----:B-1----:R-:W-:Y:S01]  /*5860*/  @!P4 IADD3 R3, P0, PT, R32, 0x580, RZ ;  /* 0x000005802003c810 */ /* 0x002fe20007f1e0ff */
[----:B------:R-:W-:Y:S01]  /*5870*/  VOTEU.ALL UP1, P4 ;  /* 0x0000000000ff7886 */ /* 0x000fe20002020000 */
[----:B------:R-:W-:Y:S01]  /*5880*/  UMOV UR18, 0x0 ;  /* 0x0000000000127882 */ /* 0x000fe20000000000 */
[----:B------:R-:W-:Y:S01]  /*5890*/  UMOV UR19, 0x10000000 ;  /* 0x1000000000137882 */ /* 0x000fe20000000000 */
[----:B------:R-:W-:Y:S01]  /*58a0*/  @!P4 R2UR UR9, R3 ;  /* 0x000000000309c2ca */ /* 0x000fe200000e0000 */
[----:B------:R-:W-:Y:S01]  /*58b0*/  @!P4 IMAD.X R0, RZ, RZ, R33, P0 ;  /* 0x000000ffff00c224 */ /* 0x000fe200000e0621 */
[----:B------:R-:W-:Y:S01]  /*58c0*/  @!UP1 UIADD3 UR10, UPT, UPT, UR34, 0xc0, URZ ;  /* 0x000000c0220a9890 */ /* 0x000fe2000fffe0ff */
[----:B------:R-:W-:Y:S01]  /*58d0*/  ISETP.NE.AND P0, PT, R30, 0x2, PT ;  /* 0x000000021e00780c */ /* 0x000fe20003f05270 */
[----:B------:R-:W-:Y:S01]  /*58e0*/  UMOV UR11, UR35 ;  /* 0x00000023000b7c82 */ /* 0x000fe20008000000 */
[----:B------:R-:W-:Y:S01]  /*58f0*/  UMOV UR12, UR36 ;  /* 0x00000024000c7c82 */ /* 0x000fe20008000000 */
[----:B------:R-:W-:Y:S01]  /*5900*/  @!P4 R2UR UR8, R0 ;  /* 0x000000000008c2ca */ /* 0x000fe200000e0000 */
[----:B------:R-:W-:Y:S01]  /*5910*/  IMAD.IADD R20, R8, 0x1, R147 ;  /* 0x0000000108147824 */ /* 0x000fe200078e0293 */
[----:B------:R-:W-:Y:S01]  /*5920*/  @P3 R2UR UR36, R28 ;  /* 0x000000001c2432ca */ /* 0x000fe200000e0000 */
[----:B------:R-:W-:Y:S01]  /*5930*/  IMAD.IADD R21, R13, 0x1, R170 ;  /* 0x000000010d157824 */ /* 0x000fe200078e02aa */
[----:B------:R-:W-:Y:S02]  /*5940*/  SEL R0, RZ, 0x1, P0 ;  /* 0x00000001ff007807 */ /* 0x000fe40000000000 */
[----:B------:R-:W-:Y:S01]  /*5950*/  LOP3.LUT R31, R31, 0x1, RZ, 0x3c, !PT ;  /* 0x000000011f1f7812 */ /* 0x000fe200078e3cff */
[----:B------:R-:W-:Y:S01]  /*5960*/  IMAD.U32 R10, RZ, RZ, UR9 ;  /* 0x00000009ff0a7e24 */ /* 0x000fe2000f8e00ff */
[----:B------:R-:W-:Y:S01]  /*5970*/  @!UP1 UIADD3 UR9, UPT, UPT, UR7, 0x178, URZ ;  /* 0x0000017807099890 */ /* 0x000fe2000fffe0ff */
[----:B------:R-:W-:Y:S02]  /*5980*/  LOP3.LUT R29, R29, R0, RZ, 0x3c, !PT ;  /* 0x000000001d1d7212 */ /* 0x000fe400078e3cff */
[----:B------:R-:W-:Y:S02]  /*5990*/  SEL R30, R30, RZ, P0 ;  /* 0x000000ff1e1e7207 */ /* 0x000fe40000000000 */
[----:B------:R-:W-:Y:S01]  /*59a0*/  IMAD.U32 R11, RZ, RZ, UR8 ;  /* 0x00000008ff0b7e24 */ /* 0x000fe2000f8e00ff */
[----:B------:R-:W-:Y:S01]  /*59b0*/  @!P4 R2UR UR14, R10 ;  /* 0x000000000a0ec2ca */ /* 0x000fe200000e0000 */
[----:B------:R-:W-:Y:S01]  /*59c0*/  @!UP1 UIADD3 UR8, UPT, UPT, UR7, 0x6400, URZ ;  /* 0x0000640007089890 */ /* 0x000fe2000fffe0ff */
[----:B------:R-:W-:Y:S02]  /*59d0*/  VOTEU.ALL UP1, P4 ;  /* 0x0000000000ff7886 */ /* 0x000fe40002020000 */
[----:B------:R-:W-:Y:S11]  /*59e0*/  @!P4 R2UR UR15, R11 ;  /* 0x000000000b0fc2ca */ /* 0x000ff600000e0000 */
[----:B------:R-:W-:Y:S02]  /*59f0*/  @!UPT UIADD3 URZ, UPT, UPT, URZ, URZ, URZ ;  /* 0x000000fffffff290 */ /* 0x000fe4000fffe0ff */
[----:B------:R2:W-:Y:S01]  /*5a00*/  @!UP1 UTMALDG.3D [UR8], [UR14], desc[UR18] ;  /* 0x000012080e0095b4 */ /* 0x0005e20008011000 */
[----:B------:R2:W-:Y:S01]  /*5a10*/  @!P4 SYNCS.ARRIVE.TRANS64.RED.A0TR RZ, [UR7+0x178], R23 ;  /* 0x00017817ffffc9a7 */ /* 0x0005e20008300407 */
[----:B------:R-:W-:Y:S01]  /*5a20*/  UPLOP3.LUT UP1, UPT, UPT, UPT, UPT, 0x80, 0x8 ;  /* 0x000000000008789c */ /* 0x000fe20003f2f070 */
[----:B------:R-:W-:Y:S01]  /*5a30*/  SYNCS.ARRIVE.TRANS64.RED.A1T0 RZ, [UR13], RZ ;  /* 0x000000ffffff79a7 */ /* 0x000fe2000810040d */
[----:B------:R-:W-:Y:S09]  /*5a40*/  @P3 BRA `(.L_x_113) ;  /* 0xfffffff000943947 */ /* 0x000ff2000383ffff */
[----:B------:R-:W-:-:S04]  /*5a50*/  SHF.L.U32 R3, R31, 0x1f, RZ ;  /* 0x0000001f1f037819 */ /* 0x000fc800000006ff */
[----:B------:R-:W1:Y:S02]  /*5a60*/  SYNCS.PHASECHK.TRANS64.TRYWAIT P0, [UR7+0x180], R3 ;  /* 0x00018003ff0075a7 */ /* 0x000e640008001107 */
[----:B-1----:R-:W-:Y:S05]  /*5a70*/  @!P0 BRA `(.L_x_114) ;  /* 0x0000007400f88947 */ /* 0x002fea0003800000 */
.L_x_236:
[----:B------:R-:W4:Y:S02]  /*5a80*/  SYNCS.PHASECHK.TRANS64.TRYWAIT P0, [UR7+0x188], R3 ;  /* 0x00018803ff0075a7 */ /* 0x000f240008001107 */
[----:B----4-:R-:W-:Y:S05]  /*5a90*/  @!P0 BRA `(.L_x_115) ;  /* 0x0000007800088947 */ /* 0x010fea0003800000 */
.L_x_238:
[----:B------:R-:W4:Y:S02]  /*5aa0*/  SYNCS.PHASECHK.TRANS64.TRYWAIT P0, [UR7+0x190], R3 ;  /* 0x00019003ff0075a7 */ /* 0x000f240008001107 */
[----:B----4-:R-:W-:Y:S05]  /*5ab0*/  @!P0 BRA `(.L_x_116) ;  /* 0x0000007800188947 */ /* 0x010fea0003800000 */
.L_x_240:
[----:B-1----:R-:W-:-:S07]  /*5ac0*/  MOV R0, UR7 ;  /* 0x0000000700007c02 */ /* 0x002fce0008000f00 */
.L_x_117:
[----:B-1----:R-:W-:-:S04]  /*5ad0*/  SHF.L.U32 R3, R31, 0x1f, RZ ;  /* 0x0000001f1f037819 */ /* 0x002fc800000006ff */
[----:B------:R1:W4:Y:S03]  /*5ae0*/  SYNCS.PHASECHK.TRANS64.TRYWAIT P0, [R0+URZ+0x198], R3 ;  /* 0x00019803000075a7 */ /* 0x00032600080011ff */
[----:B----4-:R-:W-:Y:S05]  /*5af0*/  @!P0 NANOSLEEP.SYNCS 0x989680 ;  /* 0x009896800000895d */ /* 0x010fea0003900000 */
[----:B------:R-:W4:Y:S02]  /*5b00*/  @!P0 SYNCS.PHASECHK.TRANS64 P0, [R0+URZ+0x198], R3 ;  /* 0x00019803000085a7 */ /* 0x000f2400080010ff */
[----:B--2-4-:R-:W-:Y:S05]  /*5b10*/  @P0 EXIT ;  /* 0x000000000000094d */ /* 0x014fea0003800000 */
[----:B------:R-:W-:Y:S05]  /*5b20*/  BRA `(.L_x_117) ;  /* 0xfffffffc00e87947 */ /* 0x000fea000383ffff */
.L_x_102:
[----:B------:R-:W-:-:S06]  /*5b30*/  UISETP.GE.AND UP1, UPT, UR10, 0x4, UPT ;  /* 0x000000040a00788c */ /* 0x000fcc000bf26270 */
[----:B------:R-:W-:-:S13]  /*5b40*/  PLOP3.LUT P0, PT, PT, PT, UP1, 0x80, 0x8 ;  /* 0x000000000008781c */ /* 0x000fda0003f0f018 */
[----:B------:R-:W-:Y:S05]  /*5b50*/  @!P0 EXIT ;  /* 0x000000000000894d */ /* 0x000fea0003800000 */
[----:B------:R-:W-:Y:S01]  /*5b60*/  BAR.SYNC.DEFER_BLOCKING 0x6, 0xa0 ;  /* 0x0182800000007b1d */ /* 0x000fe20000010000 */
[C---:B------:R-:W-:Y:S01]  /*5b70*/  IMAD.SHL.U32 R3, R185.reuse, 0x40, RZ ;  /* 0x00000040b9037824 */ /* 0x040fe200078e00ff */
[C---:B------:R-:W-:Y:S01]  /*5b80*/  LOP3.LUT R189, R185.reuse, 0x60, RZ, 0xc0, !PT ;  /* 0x00000060b9bd7812 */ /* 0x040fe200078ec0ff */
[C---:B------:R-:W-:Y:S01]  /*5b90*/  IMAD.SHL.U32 R172, R185.reuse, 0x8, RZ ;  /* 0x00000008b9ac7824 */ /* 0x040fe200078e00ff */
[C---:B------:R-:W-:Y:S01]  /*5ba0*/  LOP3.LUT R187, R185.reuse, 0x2, RZ, 0xc0, !PT ;  /* 0x00000002b9bb7812 */ /* 0x040fe200078ec0ff */
[----:B------:R-:W-:Y:S01]  /*5bb0*/  IMAD.U32 R79, R185, 0x10000, RZ ;  /* 0x00010000b94f7824 */ /* 0x000fe200078e00ff */
[----:B------:R-:W-:Y:S02]  /*5bc0*/  UMOV UR49, 0x400 ;  /* 0x0000040000317882 */ /* 0x000fe40000000000 */
[----:B------:R-:W1:Y:S01]  /*5bd0*/  LDC R177, c[0x0][0x370] ;  /* 0x0000dc00ffb17b82 */ /* 0x000e620000000800 */
[----:B------:R-:W-:Y:S01]  /*5be0*/  ULEA UR49, UR37, UR49, 0x18 ;  /* 0x0000003125317291 */ /* 0x000fe2000f8ec0ff */
[----:B------:R-:W-:Y:S01]  /*5bf0*/  LOP3.LUT R5, R3, 0x180, RZ, 0xc0, !PT ;  /* 0x0000018003057812 */ /* 0x000fe200078ec0ff */
[----:B------:R-:W-:Y:S01]  /*5c00*/  HFMA2 R192, -RZ, RZ, 0, 0 ;  /* 0x00000000ffc07431 */ /* 0x000fe200000001ff */
[----:B------:R-:W-:Y:S01]  /*5c10*/  LOP3.LUT R79, R79, 0x600000, RZ, 0xc0, !PT ;  /* 0x006000004f4f7812 */ /* 0x000fe200078ec0ff */
[----:B------:R-:W-:Y:S01]  /*5c20*/  UIADD3 UR4, UPT, UPT, UR49, 0x8400, URZ ;  /* 0x0000840031047890 */ /* 0x000fe2000fffe0ff */
[----:B------:R-:W-:Y:S01]  /*5c30*/  LOP3.LUT R172, R5, 0x30, R172, 0xf8, !PT ;  /* 0x0000003005ac7812 */ /* 0x000fe200078ef8ac */
[----:B------:R-:W-:Y:S01]  /*5c40*/  IMAD.MOV.U32 R76, RZ, RZ, RZ ;  /* 0x000000ffff4c7224 */ /* 0x000fe200078e00ff */
[----:B------:R-:W2:Y:S01]  /*5c50*/  LDC R74, c[0x0][0xb0c] ;  /* 0x0002c300ff4a7b82 */ /* 0x000ea20000000800 */
[----:B------:R-:W-:-:S02]  /*5c60*/  LOP3.LUT R185, R185, 0x4, RZ, 0xc0, !PT ;  /* 0x00000004b9b97812 */ /* 0x000fc400078ec0ff */
[----:B------:R-:W-:Y:S02]  /*5c70*/  CS2R R182, SRZ ;  /* 0x0000000000b67805 */ /* 0x000fe4000001ff00 */
[----:B------:R-:W-:Y:S02]  /*5c80*/  LOP3.LUT R172, R172, 0x1e40, R3, 0xf8, !PT ;  /* 0x00001e40acac7812 */ /* 0x000fe400078ef803 */
[----:B------:R-:W-:Y:S02]  /*5c90*/  CS2R R180, SRZ ;  /* 0x0000000000b47805 */ /* 0x000fe4000001ff00 */
[----:B------:R-:W-:Y:S01]  /*5ca0*/  IADD3 R184, PT, PT, -R185, 0x2, RZ ;  /* 0x00000002b9b87810 */ /* 0x000fe20007ffe1ff */
[----:B------:R-:W-:Y:S01]  /*5cb0*/  IMAD.MOV R176, RZ, RZ, -R187 ;  /* 0x000000ffffb07224 */ /* 0x000fe200078e0abb */
[----:B------:R-:W-:Y:S01]  /*5cc0*/  MOV R188, UR4 ;  /* 0x0000000400bc7c02 */ /* 0x000fe20008000f00 */
[----:B------:R-:W3:Y:S01]  /*5cd0*/  LDC R174, c[0x0][0xb20] ;  /* 0x0002c800ffae7b82 */ /* 0x000ee20000000800 */
[----:B------:R-:W4:Y:S01]  /*5ce0*/  LDS R0, [UR49+0x240] ;  /* 0x00024031ff007984 */ /* 0x000f220008000800 */
[----:B------:R-:W-:Y:S01]  /*5cf0*/  VIADD R186, R172, UR49 ;  /* 0x00000031acba7c36 */ /* 0x000fe20008000000 */
[----:B------:R-:W1:Y:S01]  /*5d00*/  LDCU.64 UR52, c[0x0][0x348] ;  /* 0x00006900ff3477ac */ /* 0x000e620008000a00 */
[----:B------:R-:W-:-:S02]  /*5d10*/  IMAD.MOV R175, RZ, RZ, -R185 ;  /* 0x000000ffffaf7224 */ /* 0x000fc400078e0ab9 */
[----:B------:R-:W-:Y:S01]  /*5d20*/  VIADD R186, R186, 0x400 ;  /* 0x00000400baba7836 */ /* 0x000fe20000000000 */
[----:B------:R-:W1:Y:S01]  /*5d30*/  LDCU.64 UR38, c[0x0][0x888] ;  /* 0x00011100ff2677ac */ /* 0x000e620008000a00 */
[----:B------:R-:W1:Y:S01]  /*5d40*/  LDC R73, c[0x0][0xb30] ;  /* 0x0002cc00ff497b82 */ /* 0x000e620000000800 */
[----:B------:R-:W1:Y:S01]  /*5d50*/  LDCU.64 UR44, c[0x0][0x890] ;  /* 0x00011200ff2c77ac */ /* 0x000e620008000a00 */
[----:B------:R-:W-:-:S06]  /*5d60*/  UIADD3 UR48, UPT, UPT, UR49, 0x400, URZ ;  /* 0x0000040031307890 */ /* 0x000fcc000fffe0ff */
[----:B------:R-:W1:Y:S08]  /*5d70*/  LDC.64 R168, c[0x0][0xb10] ;  /* 0x0002c400ffa87b82 */ /* 0x000e700000000a00 */
[----:B------:R-:W1:Y:S08]  /*5d80*/  LDC.64 R70, c[0x0][0xb18] ;  /* 0x0002c600ff467b82 */ /* 0x000e700000000a00 */
[----:B------:R-:W1:Y:S08]  /*5d90*/  LDC.64 R68, c[0x0][0xb28] ;  /* 0x0002ca00ff447b82 */ /* 0x000e700000000a00 */
[----:B------:R-:W1:Y:S01]  /*5da0*/  LDC.64 R166, c[0x0][0x8b0] ;  /* 0x00022c00ffa67b82 */ /* 0x000e620000000a00 */
[----:B----4-:R-:W-:-:S07]  /*5db0*/  IMAD.IADD R79, R0, 0x1, R79 ;  /* 0x00000001004f7824 */ /* 0x010fce00078e024f */
[----:B------:R-:W4:Y:S08]  /*5dc0*/  LDC.64 R164, c[0x0][0x8a8] ;  /* 0x00022a00ffa47b82 */ /* 0x000f300000000a00 */
[----:B--23--:R-:W1:Y:S02]  /*5dd0*/  LDC R178, c[0x0][0x374] ;  /* 0x0000dd00ffb27b82 */ /* 0x00ce640000000800 */
.L_x_162:
[----:B------:R-:W-:Y:S02]  /*5de0*/  LEA R0, R192, UR49, 0x3 ;  /* 0x00000031c0007c11 */ /* 0x000fe4000f8e18ff */
[----:B------:R-:W-:Y:S02]  /*5df0*/  SHF.L.U32 R3, R182, 0x1f, RZ ;  /* 0x0000001fb6037819 */ /* 0x000fe400000006ff */
[----:B-1----:R-:W-:Y:S02]  /*5e00*/  LEA R16, R192, UR49, 0x4 ;  /* 0x00000031c0107c11 */ /* 0x002fe4000f8e20ff */
[----:B------:R-:W2:Y:S02]  /*5e10*/  SYNCS.PHASECHK.TRANS64.TRYWAIT P0, [R0+URZ+0x1b0], R3 ;  /* 0x0001b003000075a7 */ /* 0x000ea400080011ff */
[----:B--2---:R-:W-:Y:S05]  /*5e20*/  @!P0 BRA `(.L_x_118) ;  /* 0x0000007400548947 */ /* 0x004fea0003800000 */
.L_x_241:
[----:B------:R-:W3:Y:S01]  /*5e30*/  LDC.64 R12, c[0x0][0xb10] ;  /* 0x0002c400ff0c7b82 */ /* 0x000ee20000000a00 */
[----:B------:R-:W4:Y:S01]  /*5e40*/  LDS.128 R16, [R16+0x220] ;  /* 0x0002200010107984 */ /* 0x000f220000000c00 */
[----:B-1----:R-:W-:Y:S01]  /*5e50*/  ISETP.NE.AND P1, PT, R73, 0x1, PT ;  /* 0x000000014900780c */ /* 0x002fe20003f25270 */
[----:B--2---:R-:W-:Y:S01]  /*5e60*/  VIADD R0, R0, 0x1c0 ;  /* 0x000001c000007836 */ /* 0x004fe20000000000 */
[----:B------:R-:W-:Y:S04]  /*5e70*/  ISETP.GE.AND P0, PT, R72, 0x1, PT ;  /* 0x000000014800780c */ /* 0x000fe80003f06270 */
[----:B------:R-:W1:Y:S01]  /*5e80*/  LDC.64 R10, c[0x0][0xb18] ;  /* 0x0002c600ff0a7b82 */ /* 0x000e620000000a00 */
[----:B------:R-:W-:Y:S01]  /*5e90*/  PRMT R0, RZ, 0x654, R0 ;  /* 0x00000654ff007816 */ /* 0x000fe20000000000 */
[----:B------:R-:W-:Y:S01]  /*5ea0*/  @!PT LDS RZ, [RZ] ;  /* 0x00000000fffff984 */ /* 0x000fe20000000800 */
[----:B------:R-:W-:Y:S01]  /*5eb0*/  @!PT LDS RZ, [RZ] ;  /* 0x00000000fffff984 */ /* 0x000fe20000000800 */
[----:B------:R-:W-:Y:S01]  /*5ec0*/  @!PT LDS RZ, [RZ] ;  /* 0x00000000fffff984 */ /* 0x000fe20000000800 */
[----:B------:R-:W-:Y:S01]  /*5ed0*/  @!PT LDS RZ, [RZ] ;  /* 0x00000000fffff984 */ /* 0x000fe20000000800 */
[----:B------:R2:W-:Y:S06]  /*5ee0*/  MEMBAR.ALL.CTA ;  /* 0x0000000000007992 */ /* 0x0005ec0000008000 */
[----:B--2---:R-:W2:Y:S01]  /*5ef0*/  FENCE.VIEW.ASYNC.S ;  /* 0x00000000000073c6 */ /* 0x004ea20000000000 */
[----:B------:R-:W1:Y:S08]  /*5f00*/  @!P1 LDC R14, c[0x0][0xb20] ;  /* 0x0002c800ff0e9b82 */ /* 0x000e700000000800 */
[----:B------:R-:W1:Y:S01]  /*5f10*/  @!P1 LDC R9, c[0x0][0xb0c] ;  /* 0x0002c300ff099b82 */ /* 0x000e620000000800 */
[----:B--2---:R2:W-:Y:S01]  /*5f20*/  SYNCS.ARRIVE.TRANS64.RED.A1T0 RZ, [R0+URZ], RZ ;  /* 0x000000ff00ff79a7 */ /* 0x0045e200081004ff */
[----:B----4-:R-:W-:Y:S04]  /*5f30*/  LOP3.LUT P4, RZ, R18, 0x1, RZ, 0xc0, !PT ;  /* 0x0000000112ff7812 */ /* 0x010fe8000788c0ff */
[----:B------:R-:W-:Y:S09]  /*5f40*/  P2R R190, PR, RZ, 0x10 ;  /* 0x00000010ffbe7803 */ /* 0x000ff20000000000 */
[----:B------:R-:W-:Y:S02]  /*5f50*/  @P4 MOV R77, R16 ;  /* 0x00000010004d4202 */ /* 0x000fe40000000f00 */
[----:B------:R-:W-:Y:S01]  /*5f60*/  @P4 LOP3.LUT R75, R17, 0xffff, RZ, 0xc0, !PT ;  /* 0x0000ffff114b4812 */ /* 0x000fe200078ec0ff */
[----:B--23--:R-:W-:Y:S06]  /*5f70*/  @!P0 BRA `(.L_x_119) ;  /* 0x0000000000a48947 */ /* 0x00cfec0003800000 */
[----:B------:R-:W-:Y:S01]  /*5f80*/  IMAD.HI.U32 R23, R178, R71, RZ ;  /* 0x00000047b2177227 */ /* 0x000fe200078e00ff */
[----:B------:R-:W-:Y:S02]  /*5f90*/  ISETP.NE.AND P0, PT, R70, 0x1, PT ;  /* 0x000000014600780c */ /* 0x000fe40003f05270 */
[----:B------:R-:W-:Y:S01]  /*5fa0*/  ISETP.NE.AND P2, PT, R72, 0x1, PT ;  /* 0x000000014800780c */ /* 0x000fe20003f45270 */
[----:B------:R-:W-:Y:S01]  /*5fb0*/  IMAD.HI.U32 R22, R177, R168, RZ ;  /* 0x000000a8b1167227 */ /* 0x000fe200078e00ff */
[----:B------:R-:W-:Y:S02]  /*5fc0*/  SHF.R.U32.HI R23, RZ, R174, R23 ;  /* 0x000000aeff177219 */ /* 0x000fe40000011617 */
[----:B------:R-:W-:Y:S01]  /*5fd0*/  ISETP.NE.AND P3, PT, R74, 0x1, PT ;  /* 0x000000014a00780c */ /* 0x000fe20003f65270 */
[----:B------:R-:W-:Y:S01]  /*5fe0*/  IMAD.HI.U32 R26, R77, R168, RZ ;  /* 0x000000a84d1a7227 */ /* 0x000fe200078e00ff */
[----:B------:R-:W-:Y:S02]  /*5ff0*/  SHF.R.U32.HI R22, RZ, R169, R22 ;  /* 0x000000a9ff167219 */ /* 0x000fe40000011616 */
[----:B------:R-:W-:Y:S01]  /*6000*/  SEL R3, R178, R23, !P0 ;  /* 0x00000017b2037207 */ /* 0x000fe20004000000 */
[----:B------:R-:W-:Y:S01]  /*6010*/  IMAD.HI.U32 R23, R75, R71, RZ ;  /* 0x000000474b177227 */ /* 0x000fe200078e00ff */
[----:B------:R-:W-:Y:S02]  /*6020*/  SEL R7, R177, R22, !P3 ;  /* 0x00000016b1077207 */ /* 0x000fe40005800000 */
[----:B------:R-:W-:Y:S01]  /*6030*/  SHF.R.U32.HI R26, RZ, R169, R26 ;  /* 0x000000a9ff1a7219 */ /* 0x000fe2000001161a */
[-C--:B------:R-:W-:Y:S04]  /*6040*/  IMAD.HI.U32 R22, R3, R68.reuse, RZ ;  /* 0x0000004403167227 */ /* 0x080fe800078e00ff */
[----:B------:R-:W-:Y:S01]  /*6050*/  IMAD.HI.U32 R24, R7, R68, RZ ;  /* 0x0000004407187227 */ /* 0x000fe200078e00ff */
[-C--:B------:R-:W-:Y:S02]  /*6060*/  @P2 SHF.R.U32.HI R3, RZ, R69.reuse, R22 ;  /* 0x00000045ff032219 */ /* 0x080fe40000011616 */
[----:B------:R-:W-:Y:S02]  /*6070*/  SHF.R.U32.HI R22, RZ, R174, R23 ;  /* 0x000000aeff167219 */ /* 0x000fe40000011617 */
[----:B------:R-:W-:Y:S01]  /*6080*/  @P2 SHF.R.U32.HI R7, RZ, R69, R24 ;  /* 0x00000045ff072219 */ /* 0x000fe20000011618 */
[C---:B------:R-:W-:Y:S01]  /*6090*/  IMAD R2, R72.reuse, R3, RZ ;  /* 0x0000000348027224 */ /* 0x040fe200078e02ff */
[----:B------:R-:W-:Y:S02]  /*60a0*/  SEL R5, R75, R22, !P0 ;  /* 0x000000164b057207 */ /* 0x000fe40004000000 */
[----:B------:R-:W-:Y:S01]  /*60b0*/  SEL R3, R77, R26, !P3 ;  /* 0x0000001a4d037207 */ /* 0x000fe20005800000 */
[----:B------:R-:W-:Y:S01]  /*60c0*/  IMAD R4, R72, R7, RZ ;  /* 0x0000000748047224 */ /* 0x000fe200078e02ff */
[C---:B------:R-:W-:Y:S01]  /*60d0*/  ISETP.GE.AND P0, PT, R5.reuse, R2, PT ;  /* 0x000000020500720c */ /* 0x040fe20003f06270 */
[----:B------:R-:W-:Y:S03]  /*60e0*/  IMAD.HI.U32 R6, R5, R68, RZ ;  /* 0x0000004405067227 */ /* 0x000fe600078e00ff */
[----:B------:R-:W-:Y:S01]  /*60f0*/  ISETP.GE.OR P0, PT, R3, R4, P0 ;  /* 0x000000040300720c */ /* 0x000fe20000706670 */
[----:B------:R-:W-:Y:S01]  /*6100*/  IMAD.MOV R4, RZ, RZ, -R3 ;  /* 0x000000ffff047224 */ /* 0x000fe200078e0a03 */
[-C--:B------:R-:W-:Y:S03]  /*6110*/  SHF.R.U32.HI R6, RZ, R69.reuse, R6 ;  /* 0x00000045ff067219 */ /* 0x080fe60000011606 */
[----:B------:R-:W-:Y:S01]  /*6120*/  IMAD R77, R74, R4, R77 ;  /* 0x000000044a4d7224 */ /* 0x000fe200078e024d */
[----:B------:R-:W-:Y:S05]  /*6130*/  SEL R15, R5, R6, !P2 ;  /* 0x00000006050f7207 */ /* 0x000fea0005000000 */
[----:B------:R-:W-:Y:S02]  /*6140*/  IMAD.MOV R6, RZ, RZ, -R15 ;  /* 0x000000ffff067224 */ /* 0x000fe400078e0a0f */
[C---:B------:R-:W-:Y:S04]  /*6150*/  @!P0 IMAD.HI.U32 R2, R3.reuse, R68, RZ ;  /* 0x0000004403028227 */ /* 0x040fe800078e00ff */
[----:B------:R-:W-:Y:S01]  /*6160*/  IMAD R6, R72, R6, R5 ;  /* 0x0000000648067224 */ /* 0x000fe200078e0205 */
[----:B------:R-:W-:Y:S04]  /*6170*/  @!P0 SHF.R.U32.HI R2, RZ, R69, R2 ;  /* 0x00000045ff028219 */ /* 0x000fe80000011602 */
[----:B------:R-:W-:Y:S02]  /*6180*/  @!P0 SEL R0, R3, R2, !P2 ;  /* 0x0000000203008207 */ /* 0x000fe40005000000 */
[----:B------:R-:W-:Y:S02]  /*6190*/  IADD3 R2, PT, PT, -R5, RZ, RZ ;  /* 0x000000ff05027210 */ /* 0x000fe40007ffe1ff */
[----:B------:R-:W-:Y:S01]  /*61a0*/  @!P0 IADD3 R8, PT, PT, R15, -R0, RZ ;  /* 0x800000000f088210 */ /* 0x000fe20007ffe0ff */
[----:B------:R-:W-:Y:S02]  /*61b0*/  @!P0 IMAD R0, R7, R6, R0 ;  /* 0x0000000607008224 */ /* 0x000fe400078e0200 */
[----:B------:R-:W-:Y:S02]  /*61c0*/  IMAD R75, R70, R2, R75 ;  /* 0x00000002464b7224 */ /* 0x000fe400078e024b */
[----:B------:R-:W-:Y:S02]  /*61d0*/  @!P0 IMAD R5, R8, R72, R3 ;  /* 0x0000004808058224 */ /* 0x000fe400078e0203 */
[----:B------:R-:W-:Y:S04]  /*61e0*/  @!P0 IMAD.MOV.U32 R3, RZ, RZ, R0 ;  /* 0x000000ffff038224 */ /* 0x000fe800078e0000 */
[----:B------:R-:W-:Y:S02]  /*61f0*/  IMAD R77, R3, R74, R77 ;  /* 0x0000004a034d7224 */ /* 0x000fe400078e024d */
[----:B------:R-:W-:Y:S07]  /*6200*/  IMAD R75, R5, R70, R75 ;  /* 0x00000046054b7224 */ /* 0x000fee00078e024b */
.L_x_119:
[----:B-1----:R-:W-:Y:S01]  /*6210*/  @!P1 ISETP.NE.AND P0, PT, R10, 0x1, PT ;  /* 0x000000010a00980c */ /* 0x002fe20003f05270 */
[----:B------:R-:W-:Y:S01]  /*6220*/  @!P1 IMAD.HI.U32 R0, R77, R12, RZ ;  /* 0x0000000c4d009227 */ /* 0x000fe200078e00ff */
[----:B------:R-:W-:Y:S01]  /*6230*/  @!P1 ISETP.NE.AND P2, PT, R9, 0x1, PT ;  /* 0x000000010900980c */ /* 0x000fe20003f45270 */
[----:B------:R-:W-:Y:S01]  /*6240*/  ULOP3.LUT UP0, URZ, UR48, 0x1b0, URZ, 0xc0, !UPT ;  /* 0x000001b030ff7892 */ /* 0x000fe2000f80c0ff */
[----:B------:R-:W-:Y:S01]  /*6250*/  R2UR UR42, R21 ;  /* 0x00000000152a72ca */ /* 0x000fe200000e0000 */
[----:B------:R-:W-:Y:S01]  /*6260*/  @!P1 IMAD.HI.U32 R3, R75, R11, RZ ;  /* 0x0000000b4b039227 */ /* 0x000fe200078e00ff */
[----:B------:R-:W-:Y:S02]  /*6270*/  @!P1 SHF.R.U32.HI R0, RZ, R13, R0 ;  /* 0x0000000dff009219 */ /* 0x000fe40000011600 */
[----:B------:R-:W-:Y:S01]  /*6280*/  R2UR UR41, R20 ;  /* 0x00000000142972ca */ /* 0x000fe200000e0000 */
[----:B------:R-:W-:Y:S01]  /*6290*/  VIADD R192, R192, 0x1 ;  /* 0x00000001c0c07836 */ /* 0x000fe20000000000 */
[----:B------:R-:W-:Y:S02]  /*62a0*/  @!P1 SHF.R.U32.HI R2, RZ, R14, R3 ;  /* 0x0000000eff029219 */ /* 0x000fe40000011603 */
[----:B------:R-:W-:Y:S02]  /*62b0*/  @!P1 SEL R3, R77, R0, !P2 ;  /* 0x000000004d039207 */ /* 0x000fe40005000000 */
[----:B------:R-:W-:Y:S02]  /*62c0*/  @!P1 SEL R2, R75, R2, !P0 ;  /* 0x000000024b029207 */ /* 0x000fe40004000000 */
[----:B------:R-:W-:Y:S01]  /*62d0*/  @P4 SHF.R.U32.HI R179, RZ, 0x10, R17 ;  /* 0x00000010ffb34819 */ /* 0x000fe20000011611 */
[----:B------:R-:W-:Y:S02]  /*62e0*/  USHF.L.U32 UR42, UR42, 0x7, URZ ;  /* 0x000000072a2a7899 */ /* 0x000fe400080006ff */
[----:B------:R-:W-:Y:S02]  /*62f0*/  @!P1 IMAD.IADD R0, R2, 0x1, -R3 ;  /* 0x0000000102009824 */ /* 0x000fe400078e0a03 */
[----:B------:R-:W-:Y:S01]  /*6300*/  @!P1 IMAD.IADD R2, R3, 0x1, -R2 ;  /* 0x0000000103029824 */ /* 0x000fe200078e0a02 */
[----:B------:R-:W-:Y:S01]  /*6310*/  USHF.L.U32 UR41, UR41, 0x8, URZ ;  /* 0x0000000829297899 */ /* 0x000fe200080006ff */
[----:B------:R-:W-:Y:S02]  /*6320*/  @!P1 IMAD R77, R0, R9, R77 ;  /* 0x00000009004d9224 */ /* 0x000fe400078e024d */
[----:B------:R-:W-:Y:S01]  /*6330*/  @!P1 IMAD R75, R2, R10, R75 ;  /* 0x0000000a024b9224 */ /* 0x000fe200078e024b */
[----:B------:R-:W-:Y:S08]  /*6340*/  BRA.U !UP0, `(.L_x_120) ;  /* 0x0000000108407547 */ /* 0x000ff0000b800000 */
[----:B------:R-:W1:Y:S01]  /*6350*/  LDCU.64 UR8, c[0x4][0x88] ;  /* 0x01001100ff0877ac */ /* 0x000e620008000a00 */
[----:B------:R-:W-:Y:S01]  /*6360*/  MOV R3, 0x0 ;  /* 0x0000000000037802 */ /* 0x000fe20000000f00 */
[----:B------:R-:W-:Y:S02]  /*6370*/  HFMA2 R12, -RZ, RZ, 0, 5.9604644775390625e-08 ;  /* 0x00000001ff0c7431 */ /* 0x000fe400000001ff */
[----:B------:R-:W-:Y:S02]  /*6380*/  IMAD.MOV.U32 R8, RZ, RZ, 0x70 ;  /* 0x00000070ff087424 */ /* 0x000fe400078e00ff */
[----:B------:R-:W-:Y:S01]  /*6390*/  IMAD.MOV.U32 R13, RZ, RZ, RZ ;  /* 0x000000ffff0d7224 */ /* 0x000fe200078e00ff */
[----:B------:R-:W2:Y:S01]  /*63a0*/  LDCU.64 UR6, c[0x4][0x90] ;  /* 0x01001200ff0677ac */ /* 0x000ea20008000a00 */
[----:B------:R-:W3:Y:S01]  /*63b0*/  LDC.64 R2, c[0x4][R3] ;  /* 0x0100000003027b82 */ /* 0x000ee20000000a00 */
[----:B------:R-:W4:Y:S01]  /*63c0*/  LDCU.64 UR4, c[0x4][0x8] ;  /* 0x01000100ff0477ac */ /* 0x000f220008000a00 */
[----:B-1----:R-:W-:Y:S01]  /*63d0*/  MOV R5, UR9 ;  /* 0x0000000900057c02 */ /* 0x002fe20008000f00 */
[----:B------:R-:W-:Y:S01]  /*63e0*/  IMAD.U32 R4, RZ, RZ, UR8 ;  /* 0x00000008ff047e24 */ /* 0x000fe2000f8e00ff */
[----:B--2---:R-:W-:Y:S01]  /*63f0*/  MOV R7, UR7 ;  /* 0x0000000700077c02 */ /* 0x004fe20008000f00 */
[----:B------:R-:W-:Y:S01]  /*6400*/  IMAD.U32 R6, RZ, RZ, UR6 ;  /* 0x00000006ff067e24 */ /* 0x000fe2000f8e00ff */
[----:B----4-:R-:W-:Y:S01]  /*6410*/  MOV R11, UR5 ;  /* 0x00000005000b7c02 */ /* 0x010fe20008000f00 */
[----:B------:R-:W-:Y:S02]  /*6420*/  IMAD.U32 R10, RZ, RZ, UR4 ;  /* 0x00000004ff0a7e24 */ /* 0x000fe4000f8e00ff */
[----:B------:R-:W-:Y:S07]  /*6430*/  LEPC R20, `(.L_x_120) ;  /* 0x000000001014794e */ /* 0x000fee0000000000 */
[----:B---3-5:R-:W-:Y:S05]  /*6440*/  CALL.ABS.NOINC R2 ;  /* 0x0000000002007343 */ /* 0x028fea0003c00000 */
.L_x_120:
[----:B------:R-:W-:Y:S01]  /*6450*/  LOP3.LUT P0, RZ, R188, 0x1b0, RZ, 0xc0, !PT ;  /* 0x000001b0bcff7812 */ /* 0x000fe2000780c0ff */
[----:B------:R-:W-:Y:S11]  /*6460*/  BSSY.RECONVERGENT B6, `(.L_x_121) ;  /* 0x0000013000067945 */ /* 0x000ff60003800200 */
[----:B------:R-:W-:Y:S01]  /*6470*/  @!UPT UIADD3 URZ, UPT, UPT, URZ, URZ, URZ ;  /* 0x000000fffffff290 */ /* 0x000fe2000fffe0ff */
[----:B------:R-:W-:Y:S05]  /*6480*/  @!P0 BRA `(.L_x_122) ;  /* 0x0000000000408947 */ /* 0x000fea0003800000 */
        /* <DEDUP_REMOVED lines=16> */
.L_x_122:
[----:B------:R-:W-:Y:S05]  /*6590*/  BSYNC.RECONVERGENT B6 ;  /* 0x0000000000067941 */ /* 0x000fea0003800200 */
.L_x_121:
[----:B------:R-:W-:Y:S01]  /*65a0*/  ISETP.NE.U32.AND P4, PT, R166, RZ, PT ;  /* 0x000000ffa600720c */ /* 0x000fe20003f85070 */
[----:B------:R-:W-:Y:S01]  /*65b0*/  UISETP.NE.AND UP2, UPT, UR50, URZ, UPT ;  /* 0x000000ff3200728c */ /* 0x000fe2000bf45270 */
[----:B------:R-:W-:Y:S01]  /*65c0*/  ISETP.NE.U32.AND P2, PT, RZ, UR38, PT ;  /* 0x00000026ff007c0c */ /* 0x000fe2000bf45070 */
[----:B------:R-:W-:Y:S01]  /*65d0*/  UISETP.NE.U32.AND UP1, UPT, UR44, URZ, UPT ;  /* 0x000000ff2c00728c */ /* 0x000fe2000bf25070 */
[----:B------:R-:W-:Y:S01]  /*65e0*/  ISETP.NE.AND.EX P4, PT, R167, RZ, PT, P4 ;  /* 0x000000ffa700720c */ /* 0x000fe20003f85340 */
[----:B------:R-:W-:Y:S01]  /*65f0*/  UPLOP3.LUT UP0, UPT, UPT, UPT, UPT, 0x40, 0x4 ;  /* 0x000000000004789c */ /* 0x000fe20003f0e870 */
[----:B------:R-:W-:Y:S01]  /*6600*/  ISETP.NE.AND.EX P2, PT, RZ, UR39, PT, P2 ;  /* 0x00000027ff007c0c */ /* 0x000fe2000bf45320 */
[----:B------:R-:W-:Y:S01]  /*6610*/  UISETP.NE.AND.EX UP1, UPT, UR45, URZ, UPT, UP1 ;  /* 0x000000ff2d00728c */ /* 0x000fe2000bf25310 */
[----:B------:R-:W-:Y:S04]  /*6620*/  PLOP3.LUT P1, PT, PT, PT, UP2, 0x80, 0x8 ;  /* 0x000000000008781c */ /* 0x000fe80003f2f028 */
[----:B------:R-:W-:Y:S06]  /*6630*/  @UP2 UPLOP3.LUT UP0, UPT, UPT, UPT, UP1, 0x80, 0x8 ;  /* 0x000000000008289c */ /* 0x000fec0003f0f010 */
[----:B------:R-:W-:Y:S01]  /*6640*/  PLOP3.LUT P0, PT, PT, PT, UP0, 0x80, 0x8 ;  /* 0x000000000008781c */ /* 0x000fe20003f0f008 */
[----:B------:R-:W-:Y:S01]  /*6650*/  @!UPT UIADD3 URZ, UPT, UPT, URZ, URZ, URZ ;  /* 0x000000fffffff290 */ /* 0x000fe2000fffe0ff */
[----:B------:R-:W-:Y:S11]  /*6660*/  BRA.U !UP1, `(.L_x_123) ;  /* 0x0000000109387547 */ /* 0x000ff6000b800000 */
[----:B------:R-:W-:Y:S01]  /*6670*/  UISETP.NE.U32.AND UP0, UPT, UR38, URZ, UPT ;  /* 0x000000ff2600728c */ /* 0x000fe2000bf05070 */
[----:B------:R-:W-:Y:S02]  /*6680*/  HFMA2 R0, -RZ, RZ, 0, 5.9604644775390625e-08 ;  /* 0x00000001ff007431 */ /* 0x000fe400000001ff */
[----:B------:R-:W-:Y:S01]  /*6690*/  IMAD.MOV.U32 R171, RZ, RZ, 0x1 ;  /* 0x00000001ffab7424 */ /* 0x000fe200078e00ff */
[----:B------:R-:W-:Y:S06]  /*66a0*/  UISETP.NE.AND.EX UP0, UPT, UR39, URZ, UPT, UP0 ;  /* 0x000000ff2700728c */ /* 0x000fec000bf05300 */
[----:B------:R-:W-:Y:S05]  /*66b0*/  PLOP3.LUT P3, PT, PT, PT, UP0, 0x80, 0x8 ;  /* 0x000000000008781c */ /* 0x000fea0003f6f008 */
[----:B------:R-:W1:Y:S01]  /*66c0*/  @UP0 LDCU.64 UR6, c[0x0][0x888] ;  /* 0x00011100ff0607ac */ /* 0x000e620008000a00 */
[----:B------:R-:W-:Y:S07]  /*66d0*/  @UP0 UIMAD UR4, UR36, UR44, URZ ;  /* 0x0000002c240402a4 */ /* 0x000fee000f8e02ff */
[----:B------:R-:W-:Y:S01]  /*66e0*/  @!P3 PRMT R171, R0, 0x7610, R171 ;  /* 0x0000761000abb816 */ /* 0x000fe200000000ab */
[----:B-1----:R-:W-:Y:S03]  /*66f0*/  @UP0 UIMAD.WIDE UR6, UR4, 0x4, UR6 ;  /* 0x00000004040608a5 */ /* 0x002fe6000f8e0206 */
[----:B------:R-:W1:Y:S03]  /*6700*/  @!UP0 LDCU UR4, c[0x0][0x880] ;  /* 0x00011000ff0487ac */ /* 0x000e660008000800 */
[----:B------:R-:W-:Y:S01]  /*6710*/  IMAD.U32 R2, RZ, RZ, UR6 ;  /* 0x00000006ff027e24 */ /* 0x000fe2000f8e00ff */
[----:B------:R-:W-:Y:S05]  /*6720*/  MOV R3, UR7 ;  /* 0x0000000700037c02 */ /* 0x000fea0008000f00 */
[----:B-----5:R2:W5:Y:S02]  /*6730*/  @P3 LDG.E R81, desc[UR46][R2.64] ;  /* 0x0000002e02513981 */ /* 0x020564000c1e1900 */
[----:B-12---:R-:W-:Y:S02]  /*6740*/  @!P3 IMAD.U32 R81, RZ, RZ, UR4 ;  /* 0x00000004ff51be24 */ /* 0x006fe4000f8e00ff */
.L_x_123:
[----:B------:R-:W-:Y:S05]  /*6750*/  @!P4 BRA `(.L_x_124) ;  /* 0x000000000020c947 */ /* 0x000fea0003800000 */
[----:B------:R-:W-:Y:S04]  /*6760*/  ISETP.NE.U32.AND P3, PT, R164, RZ, PT ;  /* 0x000000ffa400720c */ /* 0x000fe80003f65070 */
[----:B------:R-:W-:Y:S11]  /*6770*/  ISETP.NE.AND.EX P3, PT, R165, RZ, PT, P3 ;  /* 0x000000ffa500720c */ /* 0x000ff60003f65330 */
[----:B------:R-:W-:Y:S02]  /*6780*/  @!UPT UIADD3 URZ, UPT, UPT, URZ, URZ, URZ ;  /* 0x000000fffffff290 */ /* 0x000fe4000fffe0ff */
[----:B------:R-:W1:Y:S01]  /*6790*/  @P3 LDC.64 R2, c[0x0][0x8a8] ;  /* 0x00022a00ff023b82 */ /* 0x000e620000000a00 */
[----:B------:R-:W-:Y:S04]  /*67a0*/  @P3 IMAD R0, R166, UR36, RZ ;  /* 0x00000024a6003c24 */ /* 0x000fe8000f8e02ff */
[----:B-1----:R-:W-:Y:S05]  /*67b0*/  @P3 IMAD.WIDE R2, R0, 0x4, R2 ;  /* 0x0000000400023825 */ /* 0x002fea00078e0202 */
[----:B-----5:R1:W5:Y:S02]  /*67c0*/  @P3 LDG.E R78, desc[UR46][R2.64] ;  /* 0x0000002e024e3981 */ /* 0x020364000c1e1900 */
[----:B-1----:R-:W2:Y:S02]  /*67d0*/  @!P3 LDC R78, c[0x0][0x8a0] ;  /* 0x00022800ff4ebb82 */ /* 0x002ea40000000800 */
.L_x_124:
[----:B-----5:R-:W-:Y:S01]  /*67e0*/  FSETP.NEU.AND P4, PT, R81, RZ, PT ;  /* 0x000000ff5100720b */ /* 0x020fe20003f8d000 */
[----:B------:R-:W-:Y:S01]  /*67f0*/  BSSY B1, `(.L_x_125) ;  /* 0x0000047000017945 */ /* 0x000fe20003800000 */
[----:B------:R-:W-:Y:S01]  /*6800*/  SEL R5, RZ, 0xffffffff, P2 ;  /* 0xffffffffff057807 */ /* 0x000fe20001000000 */
[----:B------:R-:W-:Y:S01]  /*6810*/  IMAD.MOV.U32 R196, RZ, RZ, 0x1 ;  /* 0x00000001ffc47424 */ /* 0x000fe200078e00ff */
[----:B------:R-:W-:Y:S01]  /*6820*/  LOP3.LUT P3, RZ, R171, 0xff, RZ, 0xc0, !PT ;  /* 0x000000ffabff7812 */ /* 0x000fe2000786c0ff */
[C---:B------:R-:W-:Y:S01]  /*6830*/  IMAD R80, R76.reuse, 0x100, R79 ;  /* 0x000001004c507824 */ /* 0x040fe200078e024f */
[----:B------:R-:W-:Y:S02]  /*6840*/  @P1 SEL R0, RZ, 0xffffffff, P4 ;  /* 0xffffffffff001807 */ /* 0x000fe40002000000 */
[----:B------:R-:W-:Y:S02]  /*6850*/  CS2R R162, SRZ ;  /* 0x0000000000a27805 */ /* 0x000fe4000001ff00 */
[----:B------:R-:W-:Y:S02]  /*6860*/  LEA R3, R181, UR49, 0x3 ;  /* 0x00000031b5037c11 */ /* 0x000fe4000f8e18ff */
[----:B------:R-:W-:Y:S02]  /*6870*/  CS2R R160, SRZ ;  /* 0x0000000000a07805 */ /* 0x000fe4000001ff00 */
[----:B------:R-:W-:Y:S02]  /*6880*/  @P0 SEL R0, R5, R0, !P3 ;  /* 0x0000000005000207 */ /* 0x000fe40005800000 */
[----:B------:R-:W-:Y:S02]  /*6890*/  CS2R R158, SRZ ;  /* 0x00000000009e7805 */ /* 0x000fe4000001ff00 */
[----:B------:R-:W-:Y:S02]  /*68a0*/  LEA R191, R76, UR49, 0x3 ;  /* 0x000000314cbf7c11 */ /* 0x000fe4000f8e18ff */
[----:B------:R-:W-:Y:S02]  /*68b0*/  CS2R R156, SRZ ;  /* 0x00000000009c7805 */ /* 0x000fe4000001ff00 */
[----:B------:R-:W-:Y:S02]  /*68c0*/  @P1 LOP3.LUT R0, R0, 0x1, RZ, 0xc0, !PT ;  /* 0x0000000100001812 */ /* 0x000fe400078ec0ff */
[----:B------:R-:W-:Y:S02]  /*68d0*/  CS2R R154, SRZ ;  /* 0x00000000009a7805 */ /* 0x000fe4000001ff00 */
[----:B------:R-:W-:Y:S02]  /*68e0*/  SHF.L.U32 R2, R183, 0x1f, RZ ;  /* 0x0000001fb7027819 */ /* 0x000fe400000006ff */
[----:B------:R-:W-:Y:S02]  /*68f0*/  CS2R R152, SRZ ;  /* 0x0000000000987805 */ /* 0x000fe4000001ff00 */
[----:B------:R-:W-:Y:S02]  /*6900*/  ISETP.NE.U32.OR P6, PT, R0, 0x1, !P1 ;  /* 0x000000010000780c */ /* 0x000fe40004fc5470 */
[----:B------:R-:W-:Y:S02]  /*6910*/  CS2R R150, SRZ ;  /* 0x0000000000967805 */ /* 0x000fe4000001ff00 */
[----:B------:R-:W-:Y:S02]  /*6920*/  PLOP3.LUT P2, PT, PT, PT, UP1, 0x80, 0x8 ;  /* 0x000000000008781c */ /* 0x000fe40003f4f018 */
[----:B------:R-:W-:Y:S02]  /*6930*/  CS2R R148, SRZ ;  /* 0x0000000000947805 */ /* 0x000fe4000001ff00 */
[----:B------:R-:W-:Y:S02]  /*6940*/  SEL R0, RZ, 0xffffffff, P4 ;  /* 0xffffffffff007807 */ /* 0x000fe40002000000 */
[----:B------:R-:W-:Y:S03]  /*6950*/  P2R R204, PR, RZ, 0x40 ;  /* 0x00000040ffcc7803 */ /* 0x000fe60000000000 */
[----:B------:R-:W-:Y:S04]  /*6960*/  @P6 SHF.L.U32 R4, R180, 0x1f, RZ ;  /* 0x0000001fb4046819 */ /* 0x000fe800000006ff */
[----:B------:R-:W-:Y:S01]  /*6970*/  @P2 SEL R0, R5, R0, !P3 ;  /* 0x0000000005002207 */ /* 0x000fe20005800000 */
[----:B------:R-:W1:Y:S03]  /*6980*/  @P6 SYNCS.PHASECHK.TRANS64.TRYWAIT P1, [R3+URZ+0x160], R4 ;  /* 0x00016004030065a7 */ /* 0x000e6600080211ff */
[----:B------:R-:W-:Y:S04]  /*6990*/  LOP3.LUT R0, R0, 0x1, RZ, 0xc0, !PT ;  /* 0x0000000100007812 */ /* 0x000fe800078ec0ff */
[----:B------:R-:W-:Y:S04]  /*69a0*/  ISETP.NE.U32.AND P5, PT, R0, 0x1, PT ;  /* 0x000000010000780c */ /* 0x000fe80003fa5070 */
[----:B------:R-:W-:Y:S01]  /*69b0*/  P2R R197, PR, RZ, 0x20 ;  /* 0x00000020ffc57803 */ /* 0x000fe20000000000 */
[----:B------:R3:W4:Y:S01]  /*69c0*/  SYNCS.PHASECHK.TRANS64.TRYWAIT P0, [R191+URZ+0x1d0], R2 ;  /* 0x0001d002bf0075a7 */ /* 0x00072200080011ff */
[----:B-1----:R-:W-:Y:S01]  /*69d0*/  @P6 SEL R196, RZ, 0x1, !P1 ;  /* 0x00000001ffc46807 */ /* 0x002fe20004800000 */
[----:B---3--:R-:W-:Y:S06]  /*69e0*/  @!P6 BRA `(.L_x_126) ;  /* 0x00000000009ce947 */ /* 0x008fec0003800000 */
[----:B------:R-:W-:Y:S01]  /*69f0*/  @P5 IMAD R6, R181, 0x2000, R186 ;  /* 0x00002000b5065824 */ /* 0x000fe200078e02ba */
[----:B------:R-:W-:Y:S01]  /*6a00*/  ISETP.NE.AND P1, PT, R196, RZ, PT ;  /* 0x000000ffc400720c */ /* 0x000fe20003f25270 */
[----:B------:R-:W-:Y:S01]  /*6a10*/  BSSY B0, `(.L_x_127) ;  /* 0x0000010000007945 */ /* 0x000fe20003800000 */
[----:B------:R-:W-:Y:S01]  /*6a20*/  CS2R R150, SRZ ;  /* 0x0000000000967805 */ /* 0x000fe2000001ff00 */
[--C-:B------:R-:W-:Y:S01]  /*6a30*/  @P5 IMAD R7, R187, -0x10, R6.reuse ;  /* 0xfffffff0bb075824 */ /* 0x100fe200078e0206 */
[----:B------:R-:W-:Y:S01]  /*6a40*/  CS2R R148, SRZ ;  /* 0x0000000000947805 */ /* 0x000fe2000001ff00 */
[----:B------:R-:W-:Y:S01]  /*6a50*/  @P5 IMAD R5, R185, -0x10, R6 ;  /* 0xfffffff0b9055824 */ /* 0x000fe200078e0206 */
[----:B------:R-:W-:Y:S01]  /*6a60*/  CS2R R158, SRZ ;  /* 0x00000000009e7805 */ /* 0x000fe2000001ff00 */
[----:B------:R-:W-:Y:S01]  /*6a70*/  @P5 IMAD R4, R184, 0x10, R7 ;  /* 0x00000010b8045824 */ /* 0x000fe200078e0207 */
[----:B------:R-:W-:Y:S02]  /*6a80*/  CS2R R156, SRZ ;  /* 0x00000000009c7805 */ /* 0x000fe4000001ff00 */
[----:B------:R-:W-:Y:S02]  /*6a90*/  CS2R R154, SRZ ;  /* 0x00000000009a7805 */ /* 0x000fe4000001ff00 */
[----:B------:R-:W-:Y:S02]  /*6aa0*/  CS2R R152, SRZ ;  /* 0x0000000000987805 */ /* 0x000fe4000001ff00 */
[----:B------:R-:W-:Y:S02]  /*6ab0*/  CS2R R162, SRZ ;  /* 0x0000000000a27805 */ /* 0x000fe4000001ff00 */
[----:B------:R-:W-:Y:S01]  /*6ac0*/  CS2R R160, SRZ ;  /* 0x0000000000a07805 */ /* 0x000fe2000001ff00 */
[----:B------:R-:W-:Y:S06]  /*6ad0*/  @P1 BRA `(.L_x_128) ;  /* 0x00000000000c1947 */ /* 0x000fec0003800000 */
[----:B------:R-:W-:Y:S04]  /*6ae0*/  SHF.L.U32 R0, R180, 0x1f, RZ ;  /* 0x0000001fb4007819 */ /* 0x000fe800000006ff */
[----:B------:R-:W1:Y:S02]  /*6af0*/  SYNCS.PHASECHK.TRANS64.TRYWAIT P1, [R3+URZ+0x160], R0 ;  /* 0x00016000030075a7 */ /* 0x000e6400080211ff */
[----:B-1----:R-:W-:Y:S05]  /*6b00*/  @!P1 BRA `(.L_x_129) ;  /* 0x0000006800309947 */ /* 0x002fea0003800000 */
.L_x_128:
[----:B------:R-:W-:Y:S05]  /*6b10*/  BSYNC B0 ;  /* 0x0000000000007941 */ /* 0x000fea0003800000 */
.L_x_127:
[----:B------:R-:W-:Y:S01]  /*6b20*/  ISETP.NE.AND P1, PT, R197, RZ, PT ;  /* 0x000000ffc500720c */ /* 0x000fe20003f25270 */
[----:B-1----:R-:W-:Y:S02]  /*6b30*/  VIADD R3, R3, 0x180 ;  /* 0x0000018003037836 */ /* 0x002fe40000000000 */
[----:B------:R-:W-:Y:S02]  /*6b40*/  IMAD.U32 R0, RZ, RZ, UR37 ;  /* 0x00000025ff007e24 */ /* 0x000fe4000f8e00ff */
[----:B------:R-:W-:Y:S03]  /*6b50*/  VIADD R181, R181, 0x1 ;  /* 0x00000001b5b57836 */ /* 0x000fe60000000000 */
[----:B------:R-:W-:Y:S05]  /*6b60*/  PRMT R0, R0, 0x654, R3 ;  /* 0x0000065400007816 */ /* 0x000fea0000000003 */
[----:B------:R1:W3:Y:S04]  /*6b70*/  @P1 LDS.128 R148, [R6] ;  /* 0x0000000006941984 */ /* 0x0002e80000000c00 */
[----:B------:R1:W1:Y:S04]  /*6b80*/  @P1 LDS.128 R156, [R5+0x20] ;  /* 0x00002000059c1984 */ /* 0x0002680000000c00 */
[----:B------:R1:W1:Y:S04]  /*6b90*/  @P1 LDS.128 R152, [R7+0x10] ;  /* 0x0000100007981984 */ /* 0x0002680000000c00 */
[----:B------:R1:W1:Y:S01]  /*6ba0*/  @P1 LDS.128 R160, [R4+0x10] ;  /* 0x0000100004a01984 */ /* 0x0002620000000c00 */
[C---:B------:R-:W-:Y:S01]  /*6bb0*/  ISETP.NE.AND P1, PT, R181.reuse, 0x4, PT ;  /* 0x00000004b500780c */ /* 0x040fe20003f25270 */
[----:B------:R-:W-:Y:S01]  /*6bc0*/  @!PT LDS RZ, [RZ] ;  /* 0x00000000fffff984 */ /* 0x000fe20000000800 */
[----:B------:R-:W-:Y:S01]  /*6bd0*/  @!PT LDS RZ, [RZ] ;  /* 0x00000000fffff984 */ /* 0x000fe20000000800 */
[----:B------:R-:W-:Y:S01]  /*6be0*/  @!PT LDS RZ, [RZ] ;  /* 0x00000000fffff984 */ /* 0x000fe20000000800 */
[----:B------:R-:W-:Y:S01]  /*6bf0*/  @!PT LDS RZ, [RZ] ;  /* 0x00000000fffff984 */ /* 0x000fe20000000800 */
[----:B------:R5:W-:Y:S06]  /*6c00*/  MEMBAR.ALL.CTA ;  /* 0x0000000000007992 */ /* 0x000bec0000008000 */
[----:B-----5:R-:W5:Y:S01]  /*6c10*/  FENCE.VIEW.ASYNC.S ;  /* 0x00000000000073c6 */ /* 0x020f620000000000 */
[----:B------:R-:W-:Y:S02]  /*6c20*/  SEL R3, RZ, 0x1, P1 ;  /* 0x00000001ff037807 */ /* 0x000fe40000800000 */
[----:B------:R-:W-:Y:S02]  /*6c30*/  SEL R181, R181, RZ, P1 ;  /* 0x000000ffb5b57207 */ /* 0x000fe40000800000 */
[----:B------:R-:W-:Y:S01]  /*6c40*/  LOP3.LUT R180, R180, R3, RZ, 0x3c, !PT ;  /* 0x00000003b4b47212 */ /* 0x000fe200078e3cff */
[----:B-----5:R1:W-:Y:S06]  /*6c50*/  SYNCS.ARRIVE.TRANS64.RED.A1T0 RZ, [R0+URZ], RZ ;  /* 0x000000ff00ff79a7 */ /* 0x0203ec00081004ff */
.L_x_126:
[----:B------:R-:W-:Y:S05]  /*6c60*/  BSYNC B1 ;  /* 0x0000000000017941 */ /* 0x000fea0003800000 */
.L_x_125:
[----:B-1----:R-:W-:Y:S04]  /*6c70*/  SHF.R.U32.HI R0, RZ, 0x15, R80 ;  /* 0x00000015ff007819 */ /* 0x002fe80000011650 */
[----:B------:R-:W-:Y:S01]  /*6c80*/  LOP3.LUT P1, RZ, R0, 0x3, R173, 0x48, !PT ;  /* 0x0000000300ff7812 */ /* 0x000fe200078248ad */
[----:B------:R-:W-:Y:S01]  /*6c90*/  @!UPT UIADD3 URZ, UPT, UPT, URZ, URZ, URZ ;  /* 0x000000fffffff290 */ /* 0x000fe2000fffe0ff */
[----:B----4-:R-:W-:Y:S11]  /*6ca0*/  @P0 BRA `(.L_x_130) ;  /* 0x0000000000080947 */ /* 0x010ff60003800000 */
[----:B------:R-:W1:Y:S02]  /*6cb0*/  SYNCS.PHASECHK.TRANS64.TRYWAIT P0, [R191+URZ+0x1d0], R2 ;  /* 0x0001d002bf0075a7 */ /* 0x000e6400080011ff */
[----:B-1----:R-:W-:Y:S05]  /*6cc0*/  @!P0 BRA `(.L_x_131) ;  /* 0x0000006400d48947 */ /* 0x002fea0003800000 */
.L_x_130:
[----:B------:R-:W-:Y:S04]  /*6cd0*/  BSSY.RECONVERGENT B6, `(.L_x_132) ;  /* 0x0000012000067945 */ /* 0x000fe80003800200 */
[----:B------:R-:W-:Y:S05]  /*6ce0*/  @!P1 BRA `(.L_x_133) ;  /* 0x0000000000409947 */ /* 0x000fea0003800000 */
[----:B------:R-:W4:Y:S01]  /*6cf0*/  LDCU.64 UR8, c[0x4][0x78] ;  /* 0x01000f00ff0877ac */ /* 0x000f220008000a00 */
[----:B------:R-:W-:Y:S01]  /*6d00*/  MOV R3, 0x0 ;  /* 0x0000000000037802 */ /* 0x000fe20000000f00 */
[----:B------:R-:W-:Y:S02]  /*6d10*/  HFMA2 R12, -RZ, RZ, 0, 5.9604644775390625e-08 ;  /* 0x00000001ff0c7431 */ /* 0x000fe400000001ff */
[----:B------:R-:W-:Y:S02]  /*6d20*/  IMAD.MOV.U32 R8, RZ, RZ, 0x192 ;  /* 0x00000192ff087424 */ /* 0x000fe400078e00ff */
[----:B------:R-:W-:Y:S01]  /*6d30*/  IMAD.MOV.U32 R13, RZ, RZ, RZ ;  /* 0x000000ffff0d7224 */ /* 0x000fe200078e00ff */
[----:B------:R-:W5:Y:S01]  /*6d40*/  LDCU.64 UR6, c[0x4][0x80] ;  /* 0x01001000ff0677ac */ /* 0x000f620008000a00 */
[----:B-1----:R-:W1:Y:S01]  /*6d50*/  LDC.64 R2, c[0x4][R3] ;  /* 0x0100000003027b82 */ /* 0x002e620000000a00 */
[----:B------:R-:W2:Y:S01]  /*6d60*/  LDCU.64 UR4, c[0x4][0x18] ;  /* 0x01000300ff0477ac */ /* 0x000ea20008000a00 */
[----:B----4-:R-:W-:Y:S01]  /*6d70*/  MOV R5, UR9 ;  /* 0x0000000900057c02 */ /* 0x010fe20008000f00 */
[----:B------:R-:W-:Y:S01]  /*6d80*/  IMAD.U32 R4, RZ, RZ, UR8 ;  /* 0x00000008ff047e24 */ /* 0x000fe2000f8e00ff */
[----:B-----5:R-:W-:Y:S01]  /*6d90*/  MOV R7, UR7 ;  /* 0x0000000700077c02 */ /* 0x020fe20008000f00 */
[----:B------:R-:W-:Y:S01]  /*6da0*/  IMAD.U32 R6, RZ, RZ, UR6 ;  /* 0x00000006ff067e24 */ /* 0x000fe2000f8e00ff */
[----:B--2---:R-:W-:Y:S01]  /*6db0*/  MOV R11, UR5 ;  /* 0x00000005000b7c02 */ /* 0x004fe20008000f00 */
[----:B------:R-:W-:Y:S02]  /*6dc0*/  IMAD.U32 R10, RZ, RZ, UR4 ;  /* 0x00000004ff0a7e24 */ /* 0x000fe4000f8e00ff */
[----:B------:R-:W-:Y:S07]  /*6dd0*/  LEPC R20, `(.L_x_133) ;  /* 0x000000001014794e */ /* 0x000fee0000000000 */
[----:B-1-3--:R-:W-:Y:S05]  /*6de0*/  CALL.ABS.NOINC R2 ;  /* 0x0000000002007343 */ /* 0x00afea0003c00000 */
.L_x_133:
[----:B------:R-:W-:Y:S05]  /*6df0*/  BSYNC.RECONVERGENT B6 ;  /* 0x0000000000067941 */ /* 0x000fea0003800200 */
.L_x_132:
[-C--:B---3--:R-:W-:Y:S01]  /*6e00*/  F2FP.F16.E5M2.UNPACK_B R83, R148.reuse ;  /* 0x00000094ff53723e */ /* 0x088fe200020004ff */
[----:B------:R-:W-:Y:S05]  /*6e10*/  WARPSYNC.ALL ;  /* 0x0000000000007948 */ /* 0x000fea0003800000 */
[----:B------:R-:W-:Y:S01]  /*6e20*/  R2UR UR4, R80 ;  /* 0x00000000500472ca */ /* 0x000fe200000e0000 */
[--C-:B------:R-:W-:Y:S01]  /*6e30*/  HADD2.F32 R82, -RZ, R83.reuse.H0_H0 ;  /* 0x20000053ff527230 */ /* 0x100fe20000004100 */
[----:B------:R-:W-:Y:S01]  /*6e40*/  F2FP.F16.E5M2.UNPACK_B R85, R148.H1 ;  /* 0x00000094ff55723e */ /* 0x000fe200030004ff */
[----:B------:R-:W-:Y:S01]  /*6e50*/  HADD2.F32 R83, -RZ, R83.H1_H1 ;  /* 0x30000053ff537230 */ /* 0x000fe20000004100 */
[-C--:B------:R-:W-:Y:S01]  /*6e60*/  F2FP.F16.E5M2.UNPACK_B R87, R149.reuse ;  /* 0x00000095ff57723e */ /* 0x080fe200020004ff */
[----:B------:R-:W-:Y:S01]  /*6e70*/  BSSY.RECONVERGENT B0, `(.L_x_134) ;  /* 0x000011d000007945 */ /* 0x000fe20003800200 */
[----:B------:R-:W-:Y:S01]  /*6e80*/  F2FP.F16.E5M2.UNPACK_B R89, R149.H1 ;  /* 0x00000095ff59723e */ /* 0x000fe200030004ff */
[----:B------:R-:W-:Y:S01]  /*6e90*/  HADD2.F32 R84, -RZ, R85.H0_H0 ;  /* 0x20000055ff547230 */ /* 0x000fe20000004100 */
[-C--:B------:R-:W-:Y:S01]  /*6ea0*/  F2FP.F16.E5M2.UNPACK_B R91, R150.reuse ;  /* 0x00000096ff5b723e */ /* 0x080fe200020004ff */
[----:B------:R-:W-:Y:S01]  /*6eb0*/  HADD2.F32 R88, -RZ, R87.H1_H1 ;  /* 0x30000057ff587230 */ /* 0x000fe20000004100 */
[----:B------:R-:W-:Y:S01]  /*6ec0*/  F2FP.F16.E5M2.UNPACK_B R93, R150.H1 ;  /* 0x00000096ff5d723e */ /* 0x000fe200030004ff */
[----:B------:R-:W-:Y:S01]  /*6ed0*/  HADD2.F32 R86, -RZ, R85.H1_H1 ;  /* 0x30000055ff567230 */ /* 0x000fe20000004100 */
[-C--:B------:R-:W-:Y:S01]  /*6ee0*/  F2FP.F16.E5M2.UNPACK_B R95, R151.reuse ;  /* 0x00000097ff5f723e */ /* 0x080fe200020004ff */
[----:B------:R-:W2:Y:S01]  /*6ef0*/  LDTM.x64 R4, tmem[UR4] ;  /* 0x00000004000479ee */ /* 0x000ea20008340000 */
[----:B------:R-:W-:Y:S01]  /*6f00*/  F2FP.F16.E5M2.UNPACK_B R97, R151.H1 ;  /* 0x00000097ff61723e */ /* 0x000fe200030004ff */
[----:B------:R-:W-:Y:S01]  /*6f10*/  HADD2.F32 R85, -RZ, R87.H0_H0 ;  /* 0x20000057ff557230 */ /* 0x000fe20000004100 */
[-C--:B------:R-:W-:Y:S01]  /*6f20*/  F2FP.F16.E5M2.UNPACK_B R99, R152.reuse ;  /* 0x00000098ff63723e */ /* 0x080fe200020004ff */
[----:B------:R-:W-:Y:S01]  /*6f30*/  HADD2.F32 R87, -RZ, R89.H0_H0 ;  /* 0x20000059ff577230 */ /* 0x000fe20000004100 */
[----:B------:R-:W-:Y:S01]  /*6f40*/  F2FP.F16.E5M2.UNPACK_B R101, R152.H1 ;  /* 0x00000098ff65723e */ /* 0x000fe200030004ff */
[----:B------:R-:W-:Y:S01]  /*6f50*/  HADD2.F32 R92, -RZ, R91.H1_H1 ;  /* 0x3000005bff5c7230 */ /* 0x000fe20000004100 */
[----:B------:R-:W-:Y:S01]  /*6f60*/  SHF.L.U32 R199, R176, 0x4, RZ ;  /* 0x00000004b0c77819 */ /* 0x000fe200000006ff */
[----:B------:R-:W-:Y:S01]  /*6f70*/  HADD2.F32 R96, -RZ, R95.H1_H1 ;  /* 0x3000005fff607230 */ /* 0x000fe20000004100 */
[----:B------:R-:W-:Y:S01]  /*6f80*/  SHF.L.U32 R205, R175, 0x4, RZ ;  /* 0x00000004afcd7819 */ /* 0x000fe200000006ff */
[----:B------:R-:W-:Y:S01]  /*6f90*/  HADD2.F32 R100, -RZ, R99.H1_H1 ;  /* 0x30000063ff647230 */ /* 0x000fe20000004100 */
[----:B------:R-:W-:Y:S01]  /*6fa0*/  SHF.L.U32 R198, R184, 0x4, RZ ;  /* 0x00000004b8c67819 */ /* 0x000fe200000006ff */
[----:B------:R-:W-:Y:S01]  /*6fb0*/  HADD2.F32 R90, -RZ, R89.H1_H1 ;  /* 0x30000059ff5a7230 */ /* 0x000fe20000004100 */
[----:B------:R-:W-:Y:S01]  /*6fc0*/  IADD3 R195, PT, PT, R186, R205, RZ ;  /* 0x000000cdbac37210 */ /* 0x000fe20007ffe0ff */
[----:B------:R-:W-:Y:S01]  /*6fd0*/  HADD2.F32 R89, -RZ, R91.H0_H0 ;  /* 0x2000005bff597230 */ /* 0x000fe20000004100 */
[-C--:B------:R-:W-:Y:S01]  /*6fe0*/  F2FP.F16.E5M2.UNPACK_B R103, R153.reuse ;  /* 0x00000099ff67723e */ /* 0x080fe200020004ff */
[--C-:B------:R-:W-:Y:S01]  /*6ff0*/  HADD2.F32 R91, -RZ, R93.reuse.H0_H0 ;  /* 0x2000005dff5b7230 */ /* 0x100fe20000004100 */
[----:B------:R-:W-:Y:S01]  /*7000*/  F2FP.F16.E5M2.UNPACK_B R105, R153.H1 ;  /* 0x00000099ff69723e */ /* 0x000fe200030004ff */
[----:B------:R-:W-:Y:S01]  /*7010*/  HADD2.F32 R94, -RZ, R93.H1_H1 ;  /* 0x3000005dff5e7230 */ /* 0x000fe20000004100 */
[-C--:B------:R-:W-:Y:S01]  /*7020*/  F2FP.F16.E5M2.UNPACK_B R107, R154.reuse ;  /* 0x0000009aff6b723e */ /* 0x080fe200020004ff */
[----:B------:R-:W-:Y:S01]  /*7030*/  HADD2.F32 R93, -RZ, R95.H0_H0 ;  /* 0x2000005fff5d7230 */ /* 0x000fe20000004100 */
[----:B------:R-:W-:Y:S01]  /*7040*/  F2FP.F16.E5M2.UNPACK_B R109, R154.H1 ;  /* 0x0000009aff6d723e */ /* 0x000fe200030004ff */
[----:B------:R-:W-:Y:S01]  /*7050*/  HADD2.F32 R104, -RZ, R103.H1_H1 ;  /* 0x30000067ff687230 */ /* 0x000fe20000004100 */
[----:B------:R-:W-:Y:S01]  /*7060*/  F2FP.F16.E5M2.UNPACK_B R111, R155 ;  /* 0x0000009bff6f723e */ /* 0x000fe200020004ff */
[C---:B--2---:R-:W-:Y:S01]  /*7070*/  FMUL R0, R78.reuse, R4 ;  /* 0x000000044e007220 */ /* 0x044fe20000400000 */
[C---:B-1----:R-:W-:Y:S01]  /*7080*/  FMUL R2, R78.reuse, R5 ;  /* 0x000000054e027220 */ /* 0x042fe20000400000 */
[C---:B------:R-:W-:Y:S01]  /*7090*/  FMUL R4, R78.reuse, R8 ;  /* 0x000000084e047220 */ /* 0x040fe20000400000 */
[C---:B------:R-:W-:Y:S01]  /*70a0*/  FMUL R5, R78.reuse, R9 ;  /* 0x000000094e057220 */ /* 0x040fe20000400000 */
[C---:B------:R-:W-:Y:S01]  /*70b0*/  FFMA R0, R81.reuse, R82, R0 ;  /* 0x0000005251007223 */ /* 0x040fe20000000000 */
[C---:B------:R-:W-:Y:S01]  /*70c0*/  FFMA R2, R81.reuse, R83, R2 ;  /* 0x0000005351027223 */ /* 0x040fe20000000002 */
[C---:B------:R-:W-:Y:S01]  /*70d0*/  FMUL R8, R78.reuse, R12 ;  /* 0x0000000c4e087220 */ /* 0x040fe20000400000 */
[C---:B------:R-:W-:Y:S01]  /*70e0*/  FMUL R9, R78.reuse, R13 ;  /* 0x0000000d4e097220 */ /* 0x040fe20000400000 */
[C---:B------:R-:W-:Y:S01]  /*70f0*/  FMUL R12, R78.reuse, R16 ;  /* 0x000000104e0c7220 */ /* 0x040fe20000400000 */
[C---:B------:R-:W-:Y:S01]  /*7100*/  FMUL R13, R78.reuse, R17 ;  /* 0x000000114e0d7220 */ /* 0x040fe20000400000 */
[C---:B------:R-:W-:Y:S01]  /*7110*/  FMUL R16, R78.reuse, R20 ;  /* 0x000000144e107220 */ /* 0x040fe20000400000 */
[C---:B------:R-:W-:Y:S01]  /*7120*/  FMUL R17, R78.reuse, R21 ;  /* 0x000000154e117220 */ /* 0x040fe20000400000 */
[C---:B------:R-:W-:Y:S01]  /*7130*/  FMUL R20, R78.reuse, R24 ;  /* 0x000000184e147220 */ /* 0x040fe20000400000 */
[C---:B------:R-:W-:Y:S01]  /*7140*/  FMUL R21, R78.reuse, R25 ;  /* 0x000000194e157220 */ /* 0x040fe20000400000 */
[----:B------:R-:W-:Y:S02]  /*7150*/  HADD2.F32 R108, -RZ, R107.H1_H1 ;  /* 0x3000006bff6c7230 */ /* 0x000fe40000004100 */
[C---:B------:R-:W-:Y:S01]  /*7160*/  FMUL R24, R78.reuse, R28 ;  /* 0x0000001c4e187220 */ /* 0x040fe20000400000 */
[C---:B------:R-:W-:Y:S01]  /*7170*/  FMUL R25, R78.reuse, R29 ;  /* 0x0000001d4e197220 */ /* 0x040fe20000400000 */
[----:B------:R-:W-:Y:S02]  /*7180*/  HADD2.F32 R112, -RZ, R111.H1_H1 ;  /* 0x3000006fff707230 */ /* 0x000fe40000004100 */
[C---:B------:R-:W-:Y:S01]  /*7190*/  FMUL R28, R78.reuse, R32 ;  /* 0x000000204e1c7220 */ /* 0x040fe20000400000 */
[C---:B------:R-:W-:Y:S01]  /*71a0*/  FMUL R29, R78.reuse, R33 ;  /* 0x000000214e1d7220 */ /* 0x040fe20000400000 */
[C---:B------:R-:W-:Y:S01]  /*71b0*/  FMUL R32, R78.reuse, R36 ;  /* 0x000000244e207220 */ /* 0x040fe20000400000 */
[----:B------:R-:W-:Y:S01]  /*71c0*/  F2FP.F16.E5M2.UNPACK_B R113, R155.H1 ;  /* 0x0000009bff71723e */ /* 0x000fe200030004ff */
[C---:B------:R-:W-:Y:S01]  /*71d0*/  FMUL R33, R78.reuse, R37 ;  /* 0x000000254e217220 */ /* 0x040fe20000400000 */
[C---:B------:R-:W-:Y:S01]  /*71e0*/  FMUL R36, R78.reuse, R40 ;  /* 0x000000284e247220 */ /* 0x040fe20000400000 */
[----:B------:R-:W-:Y:S01]  /*71f0*/  F2FP.F16.E5M2.UNPACK_B R115, R156 ;  /* 0x0000009cff73723e */ /* 0x000fe200020004ff */
[C---:B------:R-:W-:Y:S01]  /*7200*/  FMUL R37, R78.reuse, R41 ;  /* 0x000000294e257220 */ /* 0x040fe20000400000 */
[C---:B------:R-:W-:Y:S01]  /*7210*/  FMUL R40, R78.reuse, R44 ;  /* 0x0000002c4e287220 */ /* 0x040fe20000400000 */
[----:B------:R-:W-:Y:S01]  /*7220*/  F2FP.F16.E5M2.UNPACK_B R117, R156.H1 ;  /* 0x0000009cff75723e */ /* 0x000fe200030004ff */
[C---:B------:R-:W-:Y:S01]  /*7230*/  FMUL R41, R78.reuse, R45 ;  /* 0x0000002d4e297220 */ /* 0x040fe20000400000 */
[----:B------:R-:W-:Y:S02]  /*7240*/  HADD2.F32 R116, -RZ, R115.H1_H1 ;  /* 0x30000073ff747230 */ /* 0x000fe40000004100 */
        /* <DEDUP_REMOVED lines=21> */
[C---:B------:R-:W-:Y:S01]  /*73a0*/  FFMA R3, R81.reuse, R84, R3 ;  /* 0x0000005451037223 */ /* 0x040fe20000000003 */
[----:B------:R-:W-:Y:S01]  /*73b0*/  F2FP.F16.E5M2.UNPACK_B R131, R160 ;  /* 0x000000a0ff83723e */ /* 0x000fe200020004ff */
[C---:B------:R-:W-:Y:S01]  /*73c0*/  FFMA R7, R81.reuse, R86, R7 ;  /* 0x0000005651077223 */ /* 0x040fe20000000007 */
[C---:B------:R-:W-:Y:S01]  /*73d0*/  FFMA R4, R81.reuse, R85, R4 ;  /* 0x0000005551047223 */ /* 0x040fe20000000004 */
[----:B------:R-:W-:Y:S01]  /*73e0*/  F2FP.F16.E5M2.UNPACK_B R133, R160.H1 ;  /* 0x000000a0ff85723e */ /* 0x000fe200030004ff */
[----:B------:R-:W-:Y:S01]  /*73f0*/  FFMA R5, R81, R88, R5 ;  /* 0x0000005851057223 */ /* 0x000fe20000000005 */
[----:B------:R-:W-:Y:S01]  /*7400*/  HADD2.F32 R132, -RZ, R131.H1_H1 ;  /* 0x30000083ff847230 */ /* 0x000fe20000004100 */
[----:B------:R-:W-:Y:S01]  /*7410*/  F2FP.SATFINITE.E5M2.F32.PACK_AB_MERGE_C R193, R7, R3, RZ ;  /* 0x0000000307c1723e */ /* 0x000fe200048060ff */
[C---:B------:R-:W-:Y:S01]  /*7420*/  FMUL R6, R78.reuse, R10 ;  /* 0x0000000a4e067220 */ /* 0x040fe20000400000 */
[C---:B------:R-:W-:Y:S01]  /*7430*/  FMUL R11, R78.reuse, R11 ;  /* 0x0000000b4e0b7220 */ /* 0x040fe20000400000 */
[----:B------:R-:W-:Y:S01]  /*7440*/  FMUL R10, R78, R14 ;  /* 0x0000000e4e0a7220 */ /* 0x000fe20000400000 */
[----:B------:R-:W-:Y:S01]  /*7450*/  F2FP.F16.E5M2.UNPACK_B R135, R161 ;  /* 0x000000a1ff87723e */ /* 0x000fe200020004ff */
[C---:B------:R-:W-:Y:S01]  /*7460*/  FFMA R6, R81.reuse, R87, R6 ;  /* 0x0000005751067223 */ /* 0x040fe20000000006 */
[----:B------:R-:W-:Y:S01]  /*7470*/  F2FP.SATFINITE.E5M2.F32.PACK_AB_MERGE_C R200, R2, R0, R193 ;  /* 0x0000000002c8723e */ /* 0x000fe200048060c1 */
[C---:B------:R-:W-:Y:S01]  /*7480*/  FFMA R11, R81.reuse, R90, R11 ;  /* 0x0000005a510b7223 */ /* 0x040fe2000000000b */
[----:B------:R-:W-:Y:S01]  /*7490*/  IADD3 R193, PT, PT, R186, R199, RZ ;  /* 0x000000c7bac17210 */ /* 0x000fe20007ffe0ff */
[C---:B------:R-:W-:Y:S01]  /*74a0*/  FFMA R8, R81.reuse, R89, R8 ;  /* 0x0000005951087223 */ /* 0x040fe20000000008 */
[C---:B------:R-:W-:Y:S01]  /*74b0*/  FFMA R9, R81.reuse, R92, R9 ;  /* 0x0000005c51097223 */ /* 0x040fe20000000009 */
[----:B------:R-:W-:Y:S01]  /*74c0*/  HADD2.F32 R95, -RZ, R97.H0_H0 ;  /* 0x20000061ff5f7230 */ /* 0x000fe20000004100 */
[----:B------:R-:W-:Y:S01]  /*74d0*/  IADD3 R194, PT, PT, R198, R193, RZ ;  /* 0x000000c1c6c27210 */ /* 0x000fe20007ffe0ff */
[----:B------:R-:W-:Y:S01]  /*74e0*/  FFMA R10, R81, R91, R10 ;  /* 0x0000005b510a7223 */ /* 0x000fe2000000000a */
[----:B------:R-:W-:Y:S01]  /*74f0*/  F2FP.SATFINITE.E5M2.F32.PACK_AB_MERGE_C R201, R11, R6, RZ ;  /* 0x000000060bc9723e */ /* 0x000fe200048060ff */
[----:B------:R-:W-:Y:S02]  /*7500*/  HADD2.F32 R136, -RZ, R135.H1_H1 ;  /* 0x30000087ff887230 */ /* 0x000fe40000004100 */
[C---:B------:R-:W-:Y:S01]  /*7510*/  FMUL R15, R78.reuse, R15 ;  /* 0x0000000f4e0f7220 */ /* 0x040fe20000400000 */
[----:B------:R-:W-:Y:S01]  /*7520*/  HADD2.F32 R98, -RZ, R97.H1_H1 ;  /* 0x30000061ff627230 */ /* 0x000fe20000004100 */
[----:B------:R-:W-:Y:S01]  /*7530*/  F2FP.SATFINITE.E5M2.F32.PACK_AB_MERGE_C R201, R5, R4, R201 ;  /* 0x0000000405c9723e */ /* 0x000fe200048060c9 */
[----:B------:R-:W-:Y:S02]  /*7540*/  HADD2.F32 R97, -RZ, R99.H0_H0 ;  /* 0x20000063ff617230 */ /* 0x000fe40000004100 */
[C---:B------:R-:W-:Y:S01]  /*7550*/  FFMA R15, R81.reuse, R94, R15 ;  /* 0x0000005e510f7223 */ /* 0x040fe2000000000f */
[C---:B------:R-:W-:Y:S01]  /*7560*/  FFMA R12, R81.reuse, R93, R12 ;  /* 0x0000005d510c7223 */ /* 0x040fe2000000000c */
[----:B------:R-:W-:Y:S01]  /*7570*/  FFMA R13, R81, R96, R13 ;  /* 0x00000060510d7223 */ /* 0x000fe2000000000d */
[C---:B------:R-:W-:Y:S01]  /*7580*/  FMUL R14, R78.reuse, R18 ;  /* 0x000000124e0e7220 */ /* 0x040fe20000400000 */
[C---:B------:R-:W-:Y:S01]  /*7590*/  FMUL R19, R78.reuse, R19 ;  /* 0x000000134e137220 */ /* 0x040fe20000400000 */
[--C-:B------:R-:W-:Y:S01]  /*75a0*/  HADD2.F32 R99, -RZ, R101.reuse.H0_H0 ;  /* 0x20000065ff637230 */ /* 0x100fe20000004100 */
[----:B------:R-:W-:Y:S01]  /*75b0*/  F2FP.SATFINITE.E5M2.F32.PACK_AB_MERGE_C R202, R15, R10, RZ ;  /* 0x0000000a0fca723e */ /* 0x000fe200048060ff */
[C---:B------:R-:W-:Y:S01]  /*75c0*/  FFMA R14, R81.reuse, R95, R14 ;  /* 0x0000005f510e7223 */ /* 0x040fe2000000000e */
[C---:B------:R-:W-:Y:S01]  /*75d0*/  FFMA R19, R81.reuse, R98, R19 ;  /* 0x0000006251137223 */ /* 0x040fe20000000013 */
[----:B------:R-:W-:Y:S01]  /*75e0*/  FFMA R16, R81, R97, R16 ;  /* 0x0000006151107223 */ /* 0x000fe20000000010 */
[----:B------:R-:W-:Y:S01]  /*75f0*/  F2FP.F16.E5M2.UNPACK_B R137, R161.H1 ;  /* 0x000000a1ff89723e */ /* 0x000fe200030004ff */
[----:B------:R-:W-:Y:S01]  /*7600*/  HADD2.F32 R102, -RZ, R101.H1_H1 ;  /* 0x30000065ff667230 */ /* 0x000fe20000004100 */
[----:B------:R-:W-:Y:S01]  /*7610*/  F2FP.SATFINITE.E5M2.F32.PACK_AB_MERGE_C R202, R9, R8, R202 ;  /* 0x0000000809ca723e */ /* 0x000fe200048060ca */
[----:B------:R-:W-:Y:S01]  /*7620*/  FFMA R17, R81, R100, R17 ;  /* 0x0000006451117223 */ /* 0x000fe20000000011 */
[----:B------:R-:W-:Y:S01]  /*7630*/  F2FP.SATFINITE.E5M2.F32.PACK_AB_MERGE_C R203, R19, R14, RZ ;  /* 0x0000000e13cb723e */ /* 0x000fe200048060ff */
[----:B------:R-:W-:Y:S02]  /*7640*/  HADD2.F32 R101, -RZ, R103.H0_H0 ;  /* 0x20000067ff657230 */ /* 0x000fe40000004100 */
[C---:B------:R-:W-:Y:S01]  /*7650*/  FMUL R18, R78.reuse, R22 ;  /* 0x000000164e127220 */ /* 0x040fe20000400000 */
[C---:B------:R-:W-:Y:S01]  /*7660*/  FMUL R23, R78.reuse, R23 ;  /* 0x000000174e177220 */ /* 0x040fe20000400000 */
[--C-:B------:R-:W-:Y:S01]  /*7670*/  HADD2.F32 R103, -RZ, R105.reuse.H0_H0 ;  /* 0x20000069ff677230 */ /* 0x100fe20000004100 */
[----:B------:R-:W-:Y:S01]  /*7680*/  F2FP.SATFINITE.E5M2.F32.PACK_AB_MERGE_C R203, R13, R12, R203 ;  /* 0x0000000c0dcb723e */ /* 0x000fe200048060cb */
[C---:B------:R-:W-:Y:S01]  /*7690*/  FFMA R18, R81.reuse, R99, R18 ;  /* 0x0000006351127223 */ /* 0x040fe20000000012 */
[C---:B------:R-:W-:Y:S01]  /*76a0*/  FFMA R23, R81.reuse, R102, R23 ;  /* 0x0000006651177223 */ /* 0x040fe20000000017 */
[C---:B------:R-:W-:Y:S01]  /*76b0*/  FFMA R20, R81.reuse, R101, R20 ;  /* 0x0000006551147223 */ /* 0x040fe20000000014 */
[----:B------:R-:W-:Y:S01]  /*76c0*/  HADD2.F32 R106, -RZ, R105.H1_H1 ;  /* 0x30000069ff6a7230 */ /* 0x000fe20000004100 */
[----:B------:R1:W-:Y:S01]  /*76d0*/  STS.128 [R172+UR49+0x8400], R200 ;  /* 0x008400c8ac007988 */ /* 0x0003e20008000c31 */
        /* <DEDUP_REMOVED lines=10> */
[----:B------:R-:W-:Y:S01]  /*7780*/  F2FP.F16.E5M2.UNPACK_B R139, R162 ;  /* 0x000000a2ff8b723e */ /* 0x000fe200020004ff */
[----:B------:R-:W-:Y:S02]  /*7790*/  HADD2.F32 R110, -RZ, R109.H1_H1 ;  /* 0x3000006dff6e7230 */ /* 0x000fe40000004100 */
[----:B------:R-:W-:Y:S01]  /*77a0*/  FFMA R25, R81, R108, R25 ;  /* 0x0000006c51197223 */ /* 0x000fe20000000019 */
[----:B------:R-:W-:Y:S01]  /*77b0*/  F2FP.SATFINITE.E5M2.F32.PACK_AB_MERGE_C R209, R27, R22, RZ ;  /* 0x000000161bd1723e */ /* 0x000fe200048060ff */
[----:B------:R-:W-:Y:S02]  /*77c0*/  HADD2.F32 R109, -RZ, R111.H0_H0 ;  /* 0x2000006fff6d7230 */ /* 0x000fe40000004100 */
[C---:B------:R-:W-:Y:S01]  /*77d0*/  FMUL R26, R78.reuse, R30 ;  /* 0x0000001e4e1a7220 */ /* 0x040fe20000400000 */
[----:B------:R-:W-:Y:S01]  /*77e0*/  HADD2.F32 R140, -RZ, R139.H1_H1 ;  /* 0x3000008bff8c7230 */ /* 0x000fe20000004100 */
[----:B------:R-:W-:Y:S01]  /*77f0*/  F2FP.SATFINITE.E5M2.F32.PACK_AB_MERGE_C R209, R21, R20, R209 ;  /* 0x0000001415d1723e */ /* 0x000fe200048060d1 */
[C---:B------:R-:W-:Y:S01]  /*7800*/  FMUL R31, R78.reuse, R31 ;  /* 0x0000001f4e1f7220 */ /* 0x040fe20000400000 */
[--C-:B------:R-:W-:Y:S02]  /*7810*/  HADD2.F32 R111, -RZ, R113.reuse.H0_H0 ;  /* 0x20000071ff6f7230 */ /* 0x100fe40000004100 */
[C---:B------:R-:W-:Y:S01]  /*7820*/  FFMA R26, R81.reuse, R107, R26 ;  /* 0x0000006b511a7223 */ /* 0x040fe2000000001a */
[----:B------:R-:W-:Y:S02]  /*7830*/  HADD2.F32 R114, -RZ, R113.H1_H1 ;  /* 0x30000071ff727230 */ /* 0x000fe40000004100 */
[C---:B------:R-:W-:Y:S01]  /*7840*/  FFMA R31, R81.reuse, R110, R31 ;  /* 0x0000006e511f7223 */ /* 0x040fe2000000001f */
[C---:B------:R-:W-:Y:S01]  /*7850*/  FFMA R28, R81.reuse, R109, R28 ;  /* 0x0000006d511c7223 */ /* 0x040fe2000000001c */
[----:B------:R-:W-:Y:S01]  /*7860*/  F2FP.F16.E5M2.UNPACK_B R141, R162.H1 ;  /* 0x000000a2ff8d723e */ /* 0x000fe200030004ff */
[----:B------:R-:W-:Y:S01]  /*7870*/  FFMA R29, R81, R112, R29 ;  /* 0x00000070511d7223 */ /* 0x000fe2000000001d */
[----:B------:R-:W-:Y:S01]  /*7880*/  HADD2.F32 R113, -RZ, R115.H0_H0 ;  /* 0x20000073ff717230 */ /* 0x000fe20000004100 */
[----:B------:R-:W-:Y:S01]  /*7890*/  F2FP.SATFINITE.E5M2.F32.PACK_AB_MERGE_C R210, R31, R26, RZ ;  /* 0x0000001a1fd2723e */ /* 0x000fe200048060ff */
        /* <DEDUP_REMOVED lines=8> */
[----:B------:R-:W-:Y:S01]  /*7920*/  FFMA R33, R81, R116, R33 ;  /* 0x0000007451217223 */ /* 0x000fe20000000021 */
[----:B------:R-:W-:Y:S01]  /*7930*/  HADD2.F32 R118, -RZ, R117.H1_H1 ;  /* 0x30000075ff767230 */ /* 0x000fe20000004100 */
        /* <DEDUP_REMOVED lines=8> */
[----:B------:R-:W-:Y:S01]  /*79c0*/  HADD2.F32 R122, -RZ, R121.H1_H1 ;  /* 0x30000079ff7a7230 */ /* 0x000fe20000004100 */
[----:B------:R1:W-:Y:S01]  /*79d0*/  STS.128 [R193+0x8010], R208 ;  /* 0x008010d0c1007388 */ /* 0x0003e20000000c00 */
[----:B------:R-:W-:Y:S02]  /*79e0*/  HADD2.F32 R121, -RZ, R123.H0_H0 ;  /* 0x2000007bff797230 */ /* 0x000fe40000004100 */
[C---:B------:R-:W-:Y:S01]  /*79f0*/  FFMA R39, R81.reuse, R118, R39 ;  /* 0x0000007651277223 */ /* 0x040fe20000000027 */
[C---:B------:R-:W-:Y:S01]  /*7a00*/  FFMA R36, R81.reuse, R117, R36 ;  /* 0x0000007551247223 */ /* 0x040fe20000000024 */
[----:B------:R-:W-:Y:S01]  /*7a10*/  F2FP.F16.E5M2.UNPACK_B R145, R163.H1 ;  /* 0x000000a3ff91723e */ /* 0x000fe200030004ff */
[----:B------:R-:W-:Y:S01]  /*7a20*/  FFMA R37, R81, R120, R37 ;  /* 0x0000007851257223 */ /* 0x000fe20000000025 */
[C---:B------:R-:W-:Y:S01]  /*7a30*/  FMUL R38, R78.reuse, R42 ;  /* 0x0000002a4e267220 */ /* 0x040fe20000400000 */
[----:B------:R-:W-:Y:S01]  /*7a40*/  F2FP.SATFINITE.E5M2.F32.PACK_AB_MERGE_C R212, R39, R34, RZ ;  /* 0x0000002227d4723e */ /* 0x000fe200048060ff */
[C---:B------:R-:W-:Y:S01]  /*7a50*/  FMUL R43, R78.reuse, R43 ;  /* 0x0000002b4e2b7220 */ /* 0x040fe20000400000 */
[--C-:B------:R-:W-:Y:S02]  /*7a60*/  HADD2.F32 R123, -RZ, R125.reuse.H0_H0 ;  /* 0x2000007dff7b7230 */ /* 0x100fe40000004100 */
[----:B------:R-:W-:Y:S01]  /*7a70*/  FFMA R38, R81, R119, R38 ;  /* 0x0000007751267223 */ /* 0x000fe20000000026 */
[----:B------:R-:W-:Y:S01]  /*7a80*/  F2FP.SATFINITE.E5M2.F32.PACK_AB_MERGE_C R212, R33, R32, R212 ;  /* 0x0000002021d4723e */ /* 0x000fe200048060d4 */
[C---:B------:R-:W-:Y:S01]  /*7a90*/  FFMA R43, R81.reuse, R122, R43 ;  /* 0x0000007a512b7223 */ /* 0x040fe2000000002b */
[----:B------:R-:W-:Y:S01]  /*7aa0*/  FFMA R40, R81, R121, R40 ;  /* 0x0000007951287223 */ /* 0x000fe20000000028 */
[----:B------:R-:W-:Y:S01]  /*7ab0*/  ISETP.NE.AND P0, PT, R189, RZ, PT ;  /* 0x000000ffbd00720c */ /* 0x000fe20003f05270 */
[----:B------:R-:W-:Y:S01]  /*7ac0*/  FFMA R41, R81, R124, R41 ;  /* 0x0000007c51297223 */ /* 0x000fe20000000029 */
[----:B------:R-:W-:Y:S01]  /*7ad0*/  HADD2.F32 R126, -RZ, R125.H1_H1 ;  /* 0x3000007dff7e7230 */ /* 0x000fe20000004100 */
[----:B------:R-:W-:Y:S01]  /*7ae0*/  F2FP.SATFINITE.E5M2.F32.PACK_AB_MERGE_C R213, R43, R38, RZ ;  /* 0x000000262bd5723e */ /* 0x000fe200048060ff */
[----:B------:R-:W-:Y:S02]  /*7af0*/  HADD2.F32 R125, -RZ, R127.H0_H0 ;  /* 0x2000007fff7d7230 */ /* 0x000fe40000004100 */
[C---:B------:R-:W-:Y:S01]  /*7b00*/  FMUL R42, R78.reuse, R46 ;  /* 0x0000002e4e2a7220 */ /* 0x040fe20000400000 */
[----:B------:R-:W-:Y:S01]  /*7b10*/  FMUL R47, R78, R47 ;  /* 0x0000002f4e2f7220 */ /* 0x000fe20000400000 */
[--C-:B------:R-:W-:Y:S01]  /*7b20*/  HADD2.F32 R127, -RZ, R129.reuse.H0_H0 ;  /* 0x20000081ff7f7230 */ /* 0x100fe20000004100 */
[----:B------:R-:W-:Y:S01]  /*7b30*/  F2FP.SATFINITE.E5M2.F32.PACK_AB_MERGE_C R213, R37, R36, R213 ;  /* 0x0000002425d5723e */ /* 0x000fe200048060d5 */
[C---:B------:R-:W-:Y:S01]  /*7b40*/  FFMA R42, R81.reuse, R123, R42 ;  /* 0x0000007b512a7223 */ /* 0x040fe2000000002a */
[C---:B------:R-:W-:Y:S01]  /*7b50*/  FFMA R47, R81.reuse, R126, R47 ;  /* 0x0000007e512f7223 */ /* 0x040fe2000000002f */
[C---:B------:R-:W-:Y:S01]  /*7b60*/  FFMA R44, R81.reuse, R125, R44 ;  /* 0x0000007d512c7223 */ /* 0x040fe2000000002c */
[----:B------:R-:W-:Y:S01]  /*7b70*/  ISETP.NE.AND P6, PT, R204, RZ, PT ;  /* 0x000000ffcc00720c */ /* 0x000fe20003fc5270 */
[----:B------:R-:W-:Y:S01]  /*7b80*/  FFMA R45, R81, R128, R45 ;  /* 0x00000080512d7223 */ /* 0x000fe2000000002d */
[----:B------:R-:W-:Y:S01]  /*7b90*/  HADD2.F32 R130, -RZ, R129.H1_H1 ;  /* 0x30000081ff827230 */ /* 0x000fe20000004100 */
[----:B------:R-:W-:Y:S01]  /*7ba0*/  F2FP.SATFINITE.E5M2.F32.PACK_AB_MERGE_C R214, R47, R42, RZ ;  /* 0x0000002a2fd6723e */ /* 0x000fe200048060ff */
[----:B------:R-:W-:Y:S02]  /*7bb0*/  HADD2.F32 R129, -RZ, R131.H0_H0 ;  /* 0x20000083ff817230 */ /* 0x000fe40000004100 */
[C---:B------:R-:W-:Y:S01]  /*7bc0*/  FMUL R46, R78.reuse, R50 ;  /* 0x000000324e2e7220 */ /* 0x040fe20000400000 */
[C---:B------:R-:W-:Y:S01]  /*7bd0*/  FMUL R51, R78.reuse, R51 ;  /* 0x000000334e337220 */ /* 0x040fe20000400000 */
[--C-:B------:R-:W-:Y:S02]  /*7be0*/  HADD2.F32 R131, -RZ, R133.reuse.H0_H0 ;  /* 0x20000085ff837230 */ /* 0x100fe40000004100 */
[C---:B------:R-:W-:Y:S01]  /*7bf0*/  FMUL R50, R78.reuse, R54 ;  /* 0x000000364e327220 */ /* 0x040fe20000400000 */
[C---:B------:R-:W-:Y:S01]  /*7c00*/  FFMA R46, R81.reuse, R127, R46 ;  /* 0x0000007f512e7223 */ /* 0x040fe2000000002e */
[----:B------:R-:W-:Y:S02]  /*7c10*/  HADD2.F32 R134, -RZ, R133.H1_H1 ;  /* 0x30000085ff867230 */ /* 0x000fe40000004100 */
[C---:B------:R-:W-:Y:S01]  /*7c20*/  FFMA R51, R81.reuse, R130, R51 ;  /* 0x0000008251337223 */ /* 0x040fe20000000033 */
[----:B------:R-:W-:Y:S02]  /*7c30*/  HADD2.F32 R133, -RZ, R135.H0_H0 ;  /* 0x20000087ff857230 */ /* 0x000fe40000004100 */
[C---:B------:R-:W-:Y:S01]  /*7c40*/  FMUL R55, R78.reuse, R55 ;  /* 0x000000374e377220 */ /* 0x040fe20000400000 */
[C---:B------:R-:W-:Y:S01]  /*7c50*/  FFMA R48, R81.reuse, R129, R48 ;  /* 0x0000008151307223 */ /* 0x040fe20000000030 */
[C---:B------:R-:W-:Y:S01]  /*7c60*/  FFMA R49, R81.reuse, R132, R49 ;  /* 0x0000008451317223 */ /* 0x040fe20000000031 */
[--C-:B------:R-:W-:Y:S02]  /*7c70*/  HADD2.F32 R135, -RZ, R137.reuse.H0_H0 ;  /* 0x20000089ff877230 */ /* 0x100fe40000004100 */
[C---:B------:R-:W-:Y:S01]  /*7c80*/  FFMA R50, R81.reuse, R131, R50 ;  /* 0x0000008351327223 */ /* 0x040fe20000000032 */
[----:B------:R-:W-:Y:S02]  /*7c90*/  HADD2.F32 R138, -RZ, R137.H1_H1 ;  /* 0x30000089ff8a7230 */ /* 0x000fe40000004100 */
[C---:B------:R-:W-:Y:S01]  /*7ca0*/  FMUL R54, R78.reuse, R58 ;  /* 0x0000003a4e367220 */ /* 0x040fe20000400000 */
[----:B------:R-:W-:Y:S02]  /*7cb0*/  HADD2.F32 R137, -RZ, R139.H0_H0 ;  /* 0x2000008bff897230 */ /* 0x000fe40000004100 */
[C---:B------:R-:W-:Y:S01]  /*7cc0*/  FFMA R55, R81.reuse, R134, R55 ;  /* 0x0000008651377223 */ /* 0x040fe20000000037 */
        /* <DEDUP_REMOVED lines=16> */
[----:B------:R-:W-:Y:S01]  /*7dd0*/  FFMA R63, R81, R142, R63 ;  /* 0x0000008e513f7223 */ /* 0x000fe2000000003f */
[----:B------:R-:W-:Y:S01]  /*7de0*/  FMUL R67, R78, R67 ;  /* 0x000000434e437220 */ /* 0x000fe20000400000 */
[----:B------:R-:W-:Y:S01]  /*7df0*/  F2FP.SATFINITE.E5M2.F32.PACK_AB_MERGE_C R215, R51, R46, RZ ;  /* 0x0000002e33d7723e */ /* 0x000fe200048060ff */
[C---:B------:R-:W-:Y:S01]  /*7e00*/  FFMA R60, R81.reuse, R141, R60 ;  /* 0x0000008d513c7223 */ /* 0x040fe2000000003c */
[C---:B------:R-:W-:Y:S01]  /*7e10*/  FFMA R61, R81.reuse, R144, R61 ;  /* 0x00000090513d7223 */ /* 0x040fe2000000003d */
[C---:B------:R-:W-:Y:S01]  /*7e20*/  FFMA R62, R81.reuse, R143, R62 ;  /* 0x0000008f513e7223 */ /* 0x040fe2000000003e */
[----:B------:R-:W-:Y:S01]  /*7e30*/  FFMA R67, R81, R146, R67 ;  /* 0x0000009251437223 */ /* 0x000fe20000000043 */
[----:B------:R-:W-:Y:S02]  /*7e40*/  F2FP.SATFINITE.E5M2.F32.PACK_AB_MERGE_C R214, R41, R40, R214 ;  /* 0x0000002829d6723e */ /* 0x000fe400048060d6 */
[----:B------:R-:W-:Y:S02]  /*7e50*/  F2FP.SATFINITE.E5M2.F32.PACK_AB_MERGE_C R215, R45, R44, R215 ;  /* 0x0000002c2dd7723e */ /* 0x000fe400048060d7 */
[----:B------:R-:W-:Y:S02]  /*7e60*/  F2FP.SATFINITE.E5M2.F32.PACK_AB_MERGE_C R216, R55, R50, RZ ;  /* 0x0000003237d8723e */ /* 0x000fe400048060ff */
[----:B------:R-:W-:Y:S01]  /*7e70*/  F2FP.SATFINITE.E5M2.F32.PACK_AB_MERGE_C R217, R59, R54, RZ ;  /* 0x000000363bd9723e */ /* 0x000fe200048060ff */
[----:B------:R1:W-:Y:S01]  /*7e80*/  STS.128 [R195+0x8020], R212 ;  /* 0x008020d4c3007388 */ /* 0x0003e20000000c00 */
[----:B------:R-:W-:Y:S02]  /*7e90*/  F2FP.SATFINITE.E5M2.F32.PACK_AB_MERGE_C R218, R63, R58, RZ ;  /* 0x0000003a3fda723e */ /* 0x000fe400048060ff */
[----:B------:R-:W-:Y:S02]  /*7ea0*/  F2FP.SATFINITE.E5M2.F32.PACK_AB_MERGE_C R219, R67, R62, RZ ;  /* 0x0000003e43db723e */ /* 0x000fe400048060ff */
[----:B------:R-:W-:Y:S02]  /*7eb0*/  F2FP.SATFINITE.E5M2.F32.PACK_AB_MERGE_C R216, R49, R48, R216 ;  /* 0x0000003031d8723e */ /* 0x000fe400048060d8 */
[----:B------:R-:W-:Y:S02]  /*7ec0*/  F2FP.SATFINITE.E5M2.F32.PACK_AB_MERGE_C R217, R53, R52, R217 ;  /* 0x0000003435d9723e */ /* 0x000fe400048060d9 */
[----:B------:R-:W-:Y:S02]  /*7ed0*/  F2FP.SATFINITE.E5M2.F32.PACK_AB_MERGE_C R218, R57, R56, R218 ;  /* 0x0000003839da723e */ /* 0x000fe400048060da */
[----:B------:R-:W-:Y:S02]  /*7ee0*/  F2FP.SATFINITE.E5M2.F32.PACK_AB_MERGE_C R219, R61, R60, R219 ;  /* 0x0000003c3ddb723e */ /* 0x000fe400048060db */
[----:B------:R-:W-:Y:S02]  /*7ef0*/  LEA R206, R181, UR49, 0x3 ;  /* 0x00000031b5ce7c11 */ /* 0x000fe4000f8e18ff */
[----:B------:R-:W-:Y:S01]  /*7f00*/  @P6 SHF.L.U32 R207, R180, 0x1f, RZ ;  /* 0x0000001fb4cf6819 */ /* 0x000fe200000006ff */
[----:B------:R1:W-:Y:S01]  /*7f10*/  STS.128 [R194+0x8010], R216 ;  /* 0x008010d8c2007388 */ /* 0x0003e20000000c00 */
[----:B------:R-:W-:Y:S01]  /*7f20*/  @!PT LDS RZ, [RZ] ;  /* 0x00000000fffff984 */ /* 0x000fe20000000800 */
[----:B------:R-:W-:Y:S01]  /*7f30*/  @!PT LDS RZ, [RZ] ;  /* 0x00000000fffff984 */ /* 0x000fe20000000800 */
[----:B------:R-:W-:Y:S01]  /*7f40*/  @!PT LDS RZ, [RZ] ;  /* 0x00000000fffff984 */ /* 0x000fe20000000800 */
[----:B------:R-:W-:Y:S01]  /*7f50*/  @!PT LDS RZ, [RZ] ;  /* 0x00000000fffff984 */ /* 0x000fe20000000800 */
[----:B------:R2:W-:Y:S07]  /*7f60*/  MEMBAR.ALL.CTA ;  /* 0x0000000000007992 */ /* 0x0005ee0000008000 */
[----:B--2---:R-:W2:Y:S02]  /*7f70*/  FENCE.VIEW.ASYNC.S ;  /* 0x00000000000073c6 */ /* 0x004ea40000000000 */
[----:B--2---:R-:W-:Y:S06]  /*7f80*/  BAR.SYNC.DEFER_BLOCKING 0x1, 0x80 ;  /* 0x0042000000007b1d */ /* 0x004fec0000010000 */
[----:B------:R-:W-:Y:S05]  /*7f90*/  @P0 BRA `(.L_x_135) ;  /* 0x0000000000280947 */ /* 0x000fea0003800000 */
[----:B------:R-:W-:Y:S02]  /*7fa0*/  UIADD3 UR4, UPT, UPT, UR49, 0x8400, URZ ;  /* 0x0000840031047890 */ /* 0x000fe4000fffe0ff */
[----:B------:R-:W-:Y:S01]  /*7fb0*/  UIADD3 UR6, UP0, UPT, UR52, 0x680, URZ ;  /* 0x0000068034067890 */ /* 0x000fe2000ff1e0ff */
[----:B------:R-:W-:Y:S03]  /*7fc0*/  UMOV UR43, UR36 ;  /* 0x00000024002b7c82 */ /* 0x000fe60008000000 */
[----:B------:R-:W-:Y:S01]  /*7fd0*/  MOV R188, UR4 ;  /* 0x0000000400bc7c02 */ /* 0x000fe20008000f00 */
[----:B------:R-:W-:Y:S03]  /*7fe0*/  UIADD3.X UR7, UPT, UPT, URZ, UR53, URZ, UP0, !UPT ;  /* 0x00000035ff077290 */ /* 0x000fe600087fe4ff */
[----:B------:R-:W-:Y:S11]  /*7ff0*/  R2UR UR40, R188 ;  /* 0x00000000bc2872ca */ /* 0x000ff600000e0000 */
[----:B------:R-:W-:Y:S02]  /*8000*/  @!UPT UIADD3 URZ, UPT, UPT, URZ, URZ, URZ ;  /* 0x000000fffffff290 */ /* 0x000fe4000fffe0ff */
[----:B------:R2:W-:Y:S01]  /*8010*/  UTMASTG.3D [UR40], [UR6] ;  /* 0x00000028060073b5 */ /* 0x0005e20008010000 */
[----:B------:R0:W-:Y:S01]  /*8020*/  UTMACMDFLUSH ;  /* 0x00000000000079b7 */ /* 0x0001e20000000000 */
[----:B--2---:R-:W-:Y:S04]  /*8030*/  DEPBAR.LE SB0, 0x1 ;  /* 0x000080400000791a */ /* 0x004fe80000000000 */
.L_x_135:
[----:B------:R-:W-:Y:S05]  /*8040*/  BSYNC.RECONVERGENT B0 ;  /* 0x0000000000007941 */ /* 0x000fea0003800200 */
.L_x_134:
[----:B------:R-:W-:Y:S06]  /*8050*/  BAR.SYNC.DEFER_BLOCKING 0x1, 0x80 ;  /* 0x0042000000007b1d */ /* 0x000fec0000010000 */
[----:B------:R-:W2:Y:S01]  /*8060*/  @P6 SYNCS.PHASECHK.TRANS64.TRYWAIT P0, [R206+URZ+0x160], R207 ;  /* 0x000160cfce0065a7 */ /* 0x000ea200080011ff */
[----:B------:R-:W-:Y:S01]  /*8070*/  BSSY B1, `(.L_x_136) ;  /* 0x0000023000017945 */ /* 0x000fe20003800000 */
[----:B--2---:R-:W-:Y:S03]  /*8080*/  @P6 SEL R196, RZ, 0x1, !P0 ;  /* 0x00000001ffc46807 */ /* 0x004fe60004000000 */
[----:B------:R-:W-:Y:S05]  /*8090*/  @!P6 BRA `(.L_x_137) ;  /* 0x000000000080e947 */ /* 0x000fea0003800000 */
[----:B------:R-:W-:Y:S01]  /*80a0*/  ISETP.NE.AND P1, PT, R197, RZ, PT ;  /* 0x000000ffc500720c */ /* 0x000fe20003f25270 */
[----:B------:R-:W-:Y:S01]  /*80b0*/  BSSY B0, `(.L_x_138) ;  /* 0x000000a000007945 */ /* 0x000fe20003800000 */
[----:B------:R-:W-:Y:S11]  /*80c0*/  ISETP.NE.AND P0, PT, R196, RZ, PT ;  /* 0x000000ffc400720c */ /* 0x000ff60003f05270 */
[----:B------:R-:W-:Y:S04]  /*80d0*/  @P1 IMAD R0, R181, 0x2000, R186 ;  /* 0x00002000b5001824 */ /* 0x000fe800078e02ba */
[C---:B------:R-:W-:Y:S01]  /*80e0*/  @P1 IMAD.IADD R5, R0.reuse, 0x1, R199 ;  /* 0x0000000100051824 */ /* 0x040fe200078e02c7 */
[----:B------:R-:W-:Y:S03]  /*80f0*/  @P1 IADD3 R4, PT, PT, R0, R205, RZ ;  /* 0x000000cd00041210 */ /* 0x000fe60007ffe0ff */
[----:B------:R-:W-:Y:S01]  /*8100*/  @P1 IMAD.IADD R2, R198, 0x1, R5 ;  /* 0x00000001c6021824 */ /* 0x000fe200078e0205 */
[----:B------:R-:W-:Y:S06]  /*8110*/  @P0 BRA `(.L_x_139) ;  /* 0x00000000000c0947 */ /* 0x000fec0003800000 */
[----:B------:R-:W-:Y:S04]  /*8120*/  SHF.L.U32 R3, R180, 0x1f, RZ ;  /* 0x0000001fb4037819 */ /* 0x000fe800000006ff */
[----:B------:R-:W2:Y:S02]  /*8130*/  SYNCS.PHASECHK.TRANS64.TRYWAIT P0, [R206+URZ+0x160], R3 ;  /* 0x00016003ce0075a7 */ /* 0x000ea400080011ff */
[----:B--2---:R-:W-:Y:S05]  /*8140*/  @!P0 BRA `(.L_x_140) ;  /* 0x0000005000c88947 */ /* 0x004fea0003800000 */
.L_x_139:
[----:B------:R-:W-:Y:S05]  /*8150*/  BSYNC B0 ;  /* 0x0000000000007941 */ /* 0x000fea0003800000 */
.L_x_138:
[----:B------:R-:W-:Y:S01]  /*8160*/  ISETP.NE.AND P0, PT, R197, RZ, PT ;  /* 0x000000ffc500720c */ /* 0x000fe20003f05270 */
[----:B--2---:R-:W-:Y:S02]  /*8170*/  VIADD R206, R206, 0x180 ;  /* 0x00000180cece7836 */ /* 0x004fe40000000000 */
[----:B------:R-:W-:Y:S02]  /*8180*/  IMAD.U32 R3, RZ, RZ, UR37 ;  /* 0x00000025ff037e24 */ /* 0x000fe4000f8e00ff */
[----:B------:R-:W-:Y:S03]  /*8190*/  VIADD R181, R181, 0x1 ;  /* 0x00000001b5b57836 */ /* 0x000fe60000000000 */
[----:B------:R-:W-:Y:S05]  /*81a0*/  PRMT R3, R3, 0x654, R206 ;  /* 0x0000065403037816 */ /* 0x000fea00000000ce */
[----:B------:R2:W3:Y:S04]  /*81b0*/  @P0 LDS.128 R148, [R0] ;  /* 0x0000000000940984 */ /* 0x0004e80000000c00 */
[----:B------:R2:W4:Y:S04]  /*81c0*/  @P0 LDS.128 R156, [R4+0x20] ;  /* 0x00002000049c0984 */ /* 0x0005280000000c00 */
        /* <DEDUP_REMOVED lines=9> */
[----:B------:R-:W-:Y:S01]  /*8260*/  SEL R181, R181, RZ, P0 ;  /* 0x000000ffb5b57207 */ /* 0x000fe20000000000 */
[----:B-----5:R5:W-:Y:S02]  /*8270*/  SYNCS.ARRIVE.TRANS64.RED.A1T0 RZ, [R3+URZ], RZ ;  /* 0x000000ff03ff79a7 */ /* 0x020be400081004ff */
[----:B-----5:R-:W-:Y:S04]  /*8280*/  SEL R3, RZ, 0x1, P0 ;  /* 0x00000001ff037807 */ /* 0x020fe80000000000 */
[----:B--234-:R-:W-:Y:S02]  /*8290*/  LOP3.LUT R180, R180, R3, RZ, 0x3c, !PT ;  /* 0x00000003b4b47212 */ /* 0x01cfe400078e3cff */
.L_x_137:
[----:B------:R-:W-:Y:S05]  /*82a0*/  BSYNC B1 ;  /* 0x0000000000017941 */ /* 0x000fea0003800000 */
.L_x_136:
[----:B------:R-:W-:Y:S01]  /*82b0*/  VIADD R0, R80, 0x40 ;  /* 0x0000004050007836 */ /* 0x000fe20000000000 */
[----:B------:R-:W-:Y:S04]  /*82c0*/  BSSY.RECONVERGENT B6, `(.L_x_141) ;  /* 0x0000015000067945 */ /* 0x000fe80003800200 */
[----:B------:R-:W-:Y:S04]  /*82d0*/  SHF.R.U32.HI R0, RZ, 0x15, R0 ;  /* 0x00000015ff007819 */ /* 0x000fe80000011600 */
[----:B------:R-:W-:Y:S11]  /*82e0*/  LOP3.LUT P0, RZ, R0, 0x3, R173, 0x48, !PT ;  /* 0x0000000300ff7812 */ /* 0x000ff600078048ad */
[----:B------:R-:W-:Y:S02]  /*82f0*/  @!UPT UIADD3 URZ, UPT, UPT, URZ, URZ, URZ ;  /* 0x000000fffffff290 */ /* 0x000fe4000fffe0ff */
[----:B------:R-:W-:Y:S05]  /*8300*/  @!P0 BRA `(.L_x_142) ;  /* 0x0000000000408947 */ /* 0x000fea0003800000 */
[----:B------:R-:W2:Y:S01]  /*8310*/  LDCU.64 UR8, c[0x4][0x78] ;  /* 0x01000f00ff0877ac */ /* 0x000ea20008000a00 */
[----:B------:R-:W-:Y:S01]  /*8320*/  MOV R3, 0x0 ;  /* 0x0000000000037802 */ /* 0x000fe20000000f00 */
[----:B------:R-:W-:Y:S02]  /*8330*/  HFMA2 R12, -RZ, RZ, 0, 5.9604644775390625e-08 ;  /* 0x00000001ff0c7431 */ /* 0x000fe400000001ff */
[----:B------:R-:W-:Y:S02]  /*8340*/  IMAD.MOV.U32 R8, RZ, RZ, 0x192 ;  /* 0x00000192ff087424 */ /* 0x000fe400078e00ff */
[----:B------:R-:W-:Y:S01]  /*8350*/  IMAD.MOV.U32 R13, RZ, RZ, RZ ;  /* 0x000000ffff0d7224 */ /* 0x000fe200078e00ff */
[----:B------:R-:W3:Y:S01]  /*8360*/  LDCU.64 UR6, c[0x4][0x80] ;  /* 0x01001000ff0677ac */ /* 0x000ee20008000a00 */
[----:B------:R-:W4:Y:S01]  /*8370*/  LDC.64 R2, c[0x4][R3] ;  /* 0x0100000003027b82 */ /* 0x000f220000000a00 */
[----:B------:R-:W5:Y:S01]  /*8380*/  LDCU.64 UR4, c[0x4][0x18] ;  /* 0x01000300ff0477ac */ /* 0x000f620008000a00 */
[----:B--2---:R-:W-:Y:S01]  /*8390*/  MOV R5, UR9 ;  /* 0x0000000900057c02 */ /* 0x004fe20008000f00 */
[----:B------:R-:W-:Y:S01]  /*83a0*/  IMAD.U32 R4, RZ, RZ, UR8 ;  /* 0x00000008ff047e24 */ /* 0x000fe2000f8e00ff */
[----:B---3--:R-:W-:Y:S01]  /*83b0*/  MOV R7, UR7 ;  /* 0x0000000700077c02 */ /* 0x008fe20008000f00 */
[----:B------:R-:W-:Y:S01]  /*83c0*/  IMAD.U32 R6, RZ, RZ, UR6 ;  /* 0x00000006ff067e24 */ /* 0x000fe2000f8e00ff */
[----:B-----5:R-:W-:Y:S01]  /*83d0*/  MOV R11, UR5 ;  /* 0x00000005000b7c02 */ /* 0x020fe20008000f00 */
[----:B------:R-:W-:Y:S02]  /*83e0*/  IMAD.U32 R10, RZ, RZ, UR4 ;  /* 0x00000004ff0a7e24 */ /* 0x000fe4000f8e00ff */
[----:B------:R-:W-:Y:S07]  /*83f0*/  LEPC R20, `(.L_x_142) ;  /* 0x000000001014794e */ /* 0x000fee0000000000 */
[----:B-1--4-:R-:W-:Y:S05]  /*8400*/  CALL.ABS.NOINC R2 ;  /* 0x0000000002007343 */ /* 0x012fea0003c00000 */
.L_x_142:
[----:B------:R-:W-:Y:S05]  /*8410*/  BSYNC.RECONVERGENT B6 ;  /* 0x0000000000067941 */ /* 0x000fea0003800200 */
.L_x_141:
[----:B------:R-:W-:Y:S01]  /*8420*/  F2FP.F16.E5M2.UNPACK_B R4, R149 ;  /* 0x00000095ff04723e */ /* 0x000fe200020004ff */
[----:B------:R-:W-:Y:S05]  /*8430*/  WARPSYNC.ALL ;  /* 0x0000000000007948 */ /* 0x000fea0003800000 */
[----:B------:R-:W-:Y:S01]  /*8440*/  R2UR UR4, R80 ;  /* 0x00000000500472ca */ /* 0x000fe200000e0000 */
[--C-:B------:R-:W-:Y:S01]  /*8450*/  HADD2.F32 R88, -RZ, R4.reuse.H0_H0 ;  /* 0x20000004ff587230 */ /* 0x100fe20000004100 */
[-C--:B------:R-:W-:Y:S01]  /*8460*/  F2FP.F16.E5M2.UNPACK_B R0, R148.reuse ;  /* 0x00000094ff00723e */ /* 0x080fe200020004ff */
[----:B------:R-:W-:Y:S01]  /*8470*/  HADD2.F32 R83, -RZ, R4.H1_H1 ;  /* 0x30000004ff537230 */ /* 0x000fe20000004100 */
[----:B------:R-:W-:Y:S01]  /*8480*/  F2FP.F16.E5M2.UNPACK_B R4, R151 ;  /* 0x00000097ff04723e */ /* 0x000fe200020004ff */
[----:B------:R-:W-:Y:S01]  /*8490*/  BSSY.RECONVERGENT B0, `(.L_x_143) ;  /* 0x0000116000007945 */ /* 0x000fe20003800200 */
[----:B------:R-:W-:Y:S01]  /*84a0*/  F2FP.F16.E5M2.UNPACK_B R3, R148.H1 ;  /* 0x00000094ff03723e */ /* 0x000fe200030004ff */
[--C-:B------:R-:W-:Y:S01]  /*84b0*/  HADD2.F32 R2, -RZ, R0.reuse.H0_H0 ;  /* 0x20000000ff027230 */ /* 0x100fe20000004100 */
[----:B-1----:R-:W-:Y:S01]  /*84c0*/  F2FP.F16.E5M2.UNPACK_B R135, R162 ;  /* 0x000000a2ff87723e */ /* 0x002fe200020004ff */
[----:B------:R-:W-:Y:S01]  /*84d0*/  HADD2.F32 R82, -RZ, R0.H1_H1 ;  /* 0x30000000ff527230 */ /* 0x000fe20000004100 */
[----:B------:R-:W-:Y:S01]  /*84e0*/  F2FP.F16.E5M2.UNPACK_B R0, R149.H1 ;  /* 0x00000095ff00723e */ /* 0x000fe200030004ff */
[--C-:B------:R-:W-:Y:S01]  /*84f0*/  HADD2.F32 R84, -RZ, R3.reuse.H0_H0 ;  /* 0x20000003ff547230 */ /* 0x100fe20000004100 */
[----:B------:R-:W-:Y:S01]  /*8500*/  F2FP.F16.E5M2.UNPACK_B R125, R159.H1 ;  /* 0x0000009fff7d723e */ /* 0x000fe200030004ff */
[----:B------:R-:W-:Y:S01]  /*8510*/  HADD2.F32 R86, -RZ, R3.H1_H1 ;  /* 0x30000003ff567230 */ /* 0x000fe20000004100 */
[-C--:B------:R-:W-:Y:S01]  /*8520*/  F2FP.F16.E5M2.UNPACK_B R3, R150.reuse ;  /* 0x00000096ff03723e */ /* 0x080fe200020004ff */
[--C-:B------:R-:W-:Y:S01]  /*8530*/  HADD2.F32 R90, -RZ, R0.reuse.H0_H0 ;  /* 0x20000000ff5a7230 */ /* 0x100fe20000004100 */
[----:B------:R-:W-:Y:S01]  /*8540*/  ISETP.NE.AND P0, PT, R189, RZ, PT ;  /* 0x000000ffbd00720c */ /* 0x000fe20003f05270 */
[----:B------:R-:W-:Y:S01]  /*8550*/  HADD2.F32 R85, -RZ, R0.H1_H1 ;  /* 0x30000000ff557230 */ /* 0x000fe20000004100 */
[----:B------:R-:W-:Y:S01]  /*8560*/  F2FP.F16.E5M2.UNPACK_B R0, R150.H1 ;  /* 0x00000096ff00723e */ /* 0x000fe200030004ff */
[--C-:B------:R-:W-:Y:S01]  /*8570*/  HADD2.F32 R92, -RZ, R3.reuse.H0_H0 ;  /* 0x20000003ff5c7230 */ /* 0x100fe20000004100 */
[----:B------:R-:W-:Y:S01]  /*8580*/  ISETP.NE.AND P6, PT, R204, RZ, PT ;  /* 0x000000ffcc00720c */ /* 0x000fe20003fc5270 */
[----:B------:R-:W-:Y:S01]  /*8590*/  HADD2.F32 R87, -RZ, R3.H1_H1 ;  /* 0x30000003ff577230 */ /* 0x000fe20000004100 */
[----:B------:R-:W-:Y:S01]  /*85a0*/  F2FP.F16.E5M2.UNPACK_B R3, R151.H1 ;  /* 0x00000097ff03723e */ /* 0x000fe200030004ff */
[--C-:B------:R-:W-:Y:S02]  /*85b0*/  HADD2.F32 R94, -RZ, R0.reuse.H0_H0 ;  /* 0x20000000ff5e7230 */ /* 0x100fe40000004100 */
[----:B------:R-:W-:Y:S01]  /*85c0*/  HADD2.F32 R89, -RZ, R0.H1_H1 ;  /* 0x30000000ff597230 */ /* 0x000fe20000004100 */
[-C--:B------:R-:W-:Y:S01]  /*85d0*/  F2FP.F16.E5M2.UNPACK_B R0, R152.reuse ;  /* 0x00000098ff00723e */ /* 0x080fe200020004ff */
[--C-:B------:R-:W-:Y:S02]  /*85e0*/  HADD2.F32 R96, -RZ, R4.reuse.H0_H0 ;  /* 0x20000004ff607230 */ /* 0x100fe40000004100 */
[----:B------:R-:W-:Y:S01]  /*85f0*/  HADD2.F32 R91, -RZ, R4.H1_H1 ;  /* 0x30000004ff5b7230 */ /* 0x000fe20000004100 */
[-C--:B------:R-:W-:Y:S01]  /*8600*/  F2FP.F16.E5M2.UNPACK_B R4, R153.reuse ;  /* 0x00000099ff04723e */ /* 0x080fe200020004ff */
[--C-:B------:R-:W-:Y:S02]  /*8610*/  HADD2.F32 R100, -RZ, R0.reuse.H0_H0 ;  /* 0x20000000ff647230 */ /* 0x100fe40000004100 */
[----:B------:R-:W-:Y:S01]  /*8620*/  HADD2.F32 R95, -RZ, R0.H1_H1 ;  /* 0x30000000ff5f7230 */ /* 0x000fe20000004100 */
[----:B------:R-:W-:Y:S01]  /*8630*/  F2FP.F16.E5M2.UNPACK_B R0, R153.H1 ;  /* 0x00000099ff00723e */ /* 0x000fe200030004ff */
[--C-:B------:R-:W-:Y:S02]  /*8640*/  HADD2.F32 R98, -RZ, R3.reuse.H0_H0 ;  /* 0x20000003ff627230 */ /* 0x100fe40000004100 */
[----:B------:R-:W-:Y:S01]  /*8650*/  HADD2.F32 R93, -RZ, R3.H1_H1 ;  /* 0x30000003ff5d7230 */ /* 0x000fe20000004100 */
[----:B------:R-:W-:Y:S01]  /*8660*/  F2FP.F16.E5M2.UNPACK_B R3, R152.H1 ;  /* 0x00000098ff03723e */ /* 0x000fe200030004ff */
[--C-:B------:R-:W-:Y:S02]  /*8670*/  HADD2.F32 R106, -RZ, R0.reuse.H0_H0 ;  /* 0x20000000ff6a7230 */ /* 0x100fe40000004100 */
[----:B------:R-:W-:Y:S01]  /*8680*/  HADD2.F32 R101, -RZ, R0.H1_H1 ;  /* 0x30000000ff657230 */ /* 0x000fe20000004100 */
[-C--:B------:R-:W-:Y:S01]  /*8690*/  F2FP.F16.E5M2.UNPACK_B R0, R154.reuse.H1 ;  /* 0x0000009aff00723e */ /* 0x080fe200030004ff */
[--C-:B------:R-:W-:Y:S02]  /*86a0*/  HADD2.F32 R104, -RZ, R4.reuse.H0_H0 ;  /* 0x20000004ff687230 */ /* 0x100fe40000004100 */
[----:B------:R-:W-:Y:S01]  /*86b0*/  HADD2.F32 R99, -RZ, R4.H1_H1 ;  /* 0x30000004ff637230 */ /* 0x000fe20000004100 */
[----:B------:R-:W-:Y:S01]  /*86c0*/  F2FP.F16.E5M2.UNPACK_B R4, R155 ;  /* 0x0000009bff04723e */ /* 0x000fe200020004ff */
[--C-:B------:R-:W-:Y:S02]  /*86d0*/  HADD2.F32 R102, -RZ, R3.reuse.H0_H0 ;  /* 0x20000003ff667230 */ /* 0x100fe40000004100 */
[----:B------:R-:W-:Y:S01]  /*86e0*/  HADD2.F32 R97, -RZ, R3.H1_H1 ;  /* 0x30000003ff617230 */ /* 0x000fe20000004100 */
[----:B------:R-:W-:Y:S01]  /*86f0*/  F2FP.F16.E5M2.UNPACK_B R3, R154 ;  /* 0x0000009aff03723e */ /* 0x000fe200020004ff */
[--C-:B------:R-:W-:Y:S02]  /*8700*/  HADD2.F32 R110, -RZ, R0.reuse.H0_H0 ;  /* 0x20000000ff6e7230 */ /* 0x100fe40000004100 */
[----:B------:R-:W-:Y:S01]  /*8710*/  HADD2.F32 R105, -RZ, R0.H1_H1 ;  /* 0x30000000ff697230 */ /* 0x000fe20000004100 */
[-C--:B------:R-:W-:Y:S01]  /*8720*/  F2FP.F16.E5M2.UNPACK_B R0, R156.reuse ;  /* 0x0000009cff00723e */ /* 0x080fe200020004ff */
[--C-:B------:R-:W-:Y:S02]  /*8730*/  HADD2.F32 R112, -RZ, R4.reuse.H0_H0 ;  /* 0x20000004ff707230 */ /* 0x100fe40000004100 */
[----:B------:R-:W-:Y:S01]  /*8740*/  HADD2.F32 R107, -RZ, R4.H1_H1 ;  /* 0x30000004ff6b7230 */ /* 0x000fe20000004100 */
[----:B------:R-:W-:Y:S01]  /*8750*/  F2FP.F16.E5M2.UNPACK_B R4, R157 ;  /* 0x0000009dff04723e */ /* 0x000fe200020004ff */
[--C-:B------:R-:W-:Y:S02]  /*8760*/  HADD2.F32 R108, -RZ, R3.reuse.H0_H0 ;  /* 0x20000003ff6c7230 */ /* 0x100fe40000004100 */
[----:B------:R-:W-:Y:S01]  /*8770*/  HADD2.F32 R103, -RZ, R3.H1_H1 ;  /* 0x30000003ff677230 */ /* 0x000fe20000004100 */
[----:B------:R-:W-:Y:S01]  /*8780*/  F2FP.F16.E5M2.UNPACK_B R3, R155.H1 ;  /* 0x0000009bff03723e */ /* 0x000fe200030004ff */
[--C-:B------:R-:W-:Y:S02]  /*8790*/  HADD2.F32 R116, -RZ, R0.reuse.H0_H0 ;  /* 0x20000000ff747230 */ /* 0x100fe40000004100 */
[----:B------:R-:W-:Y:S01]  /*87a0*/  HADD2.F32 R111, -RZ, R0.H1_H1 ;  /* 0x30000000ff6f7230 */ /* 0x000fe20000004100 */
[----:B------:R-:W-:Y:S01]  /*87b0*/  F2FP.F16.E5M2.UNPACK_B R0, R156.H1 ;  /* 0x0000009cff00723e */ /* 0x000fe200030004ff */
[--C-:B------:R-:W-:Y:S02]  /*87c0*/  HADD2.F32 R120, -RZ, R4.reuse.H0_H0 ;  /* 0x20000004ff787230 */ /* 0x100fe40000004100 */
[----:B------:R-:W-:Y:S02]  /*87d0*/  HADD2.F32 R115, -RZ, R4.H1_H1 ;  /* 0x30000004ff737230 */ /* 0x000fe40000004100 */
[--C-:B------:R-:W-:Y:S01]  /*87e0*/  HADD2.F32 R114, -RZ, R3.reuse.H0_H0 ;  /* 0x20000003ff727230 */ /* 0x100fe20000004100 */
[----:B------:R-:W1:Y:S01]  /*87f0*/  LDTM.x64 R4, tmem[UR4+0x40] ;  /* 0x00004004000479ee */ /* 0x000e620008340000 */
[----:B------:R-:W-:Y:S01]  /*8800*/  HADD2.F32 R109, -RZ, R3.H1_H1 ;  /* 0x30000003ff6d7230 */ /* 0x000fe20000004100 */
[----:B------:R-:W-:Y:S01]  /*8810*/  F2FP.F16.E5M2.UNPACK_B R3, R157.H1 ;  /* 0x0000009dff03723e */ /* 0x000fe200030004ff */
        /* <DEDUP_REMOVED lines=14> */
[----:B------:R-:W-:Y:S01]  /*8900*/  F2FP.F16.E5M2.UNPACK_B R0, R160.H1 ;  /* 0x000000a0ff00723e */ /* 0x000fe200030004ff */
[--C-:B------:R-:W-:Y:S02]  /*8910*/  HADD2.F32 R132, -RZ, R3.reuse.H0_H0 ;  /* 0x20000003ff847230 */ /* 0x100fe40000004100 */
[C---:B-1----:R-:W-:Y:S01]  /*8920*/  FMUL R7, R78.reuse, R7 ;  /* 0x000000074e077220 */ /* 0x042fe20000400000 */
        /* <DEDUP_REMOVED lines=10> */
[C---:B------:R-:W-:Y:S01]  /*89d0*/  FMUL R0, R78.reuse, R4 ;  /* 0x000000044e007220 */ /* 0x040fe20000400000 */
[--C-:B------:R-:W-:Y:S01]  /*89e0*/  HADD2.F32 R140, -RZ, R135.reuse.H0_H0 ;  /* 0x20000087ff8c7230 */ /* 0x100fe20000004100 */
[----:B------:R-:W-:Y:S01]  /*89f0*/  F2FP.F16.E5M2.UNPACK_B R4, R163 ;  /* 0x000000a3ff04723e */ /* 0x000fe200020004ff */
[----:B------:R-:W-:Y:S02]  /*8a00*/  HADD2.F32 R135, -RZ, R135.H1_H1 ;  /* 0x30000087ff877230 */ /* 0x000fe40000004100 */
[C---:B------:R-:W-:Y:S01]  /*8a10*/  FFMA R0, R81.reuse, R2, R0 ;  /* 0x0000000251007223 */ /* 0x040fe20000000000 */
[C---:B------:R-:W-:Y:S01]  /*8a20*/  FMUL R2, R78.reuse, R5 ;  /* 0x000000054e027220 */ /* 0x040fe20000400000 */
[--C-:B------:R-:W-:Y:S01]  /*8a30*/  HADD2.F32 R142, -RZ, R3.reuse.H0_H0 ;  /* 0x20000003ff8e7230 */ /* 0x100fe20000004100 */
[----:B------:R-:W-:Y:S01]  /*8a40*/  F2FP.F16.E5M2.UNPACK_B R5, R163.H1 ;  /* 0x000000a3ff05723e */ /* 0x000fe200030004ff */
[----:B------:R-:W-:Y:S02]  /*8a50*/  HADD2.F32 R137, -RZ, R3.H1_H1 ;  /* 0x30000003ff897230 */ /* 0x000fe40000004100 */
[C---:B------:R-:W-:Y:S01]  /*8a60*/  FFMA R2, R81.reuse, R82, R2 ;  /* 0x0000005251027223 */ /* 0x040fe20000000002 */
[--C-:B------:R-:W-:Y:S02]  /*8a70*/  HADD2.F32 R82, -RZ, R4.reuse.H0_H0 ;  /* 0x20000004ff527230 */ /* 0x100fe40000004100 */
[C---:B------:R-:W-:Y:S01]  /*8a80*/  FMUL R3, R78.reuse, R6 ;  /* 0x000000064e037220 */ /* 0x040fe20000400000 */
[----:B------:R-:W-:Y:S02]  /*8a90*/  HADD2.F32 R139, -RZ, R4.H1_H1 ;  /* 0x30000004ff8b7230 */ /* 0x000fe40000004100 */
[C---:B------:R-:W-:Y:S01]  /*8aa0*/  FMUL R4, R78.reuse, R9 ;  /* 0x000000094e047220 */ /* 0x040fe20000400000 */
[--C-:B------:R-:W-:Y:S02]  /*8ab0*/  HADD2.F32 R141, -RZ, R5.reuse.H1_H1 ;  /* 0x30000005ff8d7230 */ /* 0x100fe40000004100 */
[C---:B------:R-:W-:Y:S01]  /*8ac0*/  FFMA R3, R81.reuse, R84, R3 ;  /* 0x0000005451037223 */ /* 0x040fe20000000003 */
[----:B------:R-:W-:Y:S01]  /*8ad0*/  FFMA R7, R81, R86, R7 ;  /* 0x0000005651077223 */ /* 0x000fe20000000007 */
[----:B------:R-:W-:Y:S02]  /*8ae0*/  HADD2.F32 R84, -RZ, R5.H0_H0 ;  /* 0x20000005ff547230 */ /* 0x000fe40000004100 */
[C---:B------:R-:W-:Y:S01]  /*8af0*/  FMUL R5, R78.reuse, R10 ;  /* 0x0000000a4e057220 */ /* 0x040fe20000400000 */
[C---:B------:R-:W-:Y:S01]  /*8b00*/  FMUL R6, R78.reuse, R11 ;  /* 0x0000000b4e067220 */ /* 0x040fe20000400000 */
[C---:B------:R-:W-:Y:S01]  /*8b10*/  FMUL R11, R78.reuse, R16 ;  /* 0x000000104e0b7220 */ /* 0x040fe20000400000 */
[----:B------:R-:W-:Y:S01]  /*8b20*/  F2FP.SATFINITE.E5M2.F32.PACK_AB_MERGE_C R143, R7, R3, RZ ;  /* 0x00000003078f723e */ /* 0x000fe200048060ff */
[C---:B------:R-:W-:Y:S01]  /*8b30*/  FMUL R3, R78.reuse, R8 ;  /* 0x000000084e037220 */ /* 0x040fe20000400000 */
[C---:B------:R-:W-:Y:S01]  /*8b40*/  FMUL R7, R78.reuse, R12 ;  /* 0x0000000c4e077220 */ /* 0x040fe20000400000 */
[C---:B------:R-:W-:Y:S01]  /*8b50*/  FMUL R8, R78.reuse, R13 ;  /* 0x0000000d4e087220 */ /* 0x040fe20000400000 */
[C---:B------:R-:W-:Y:S01]  /*8b60*/  FMUL R12, R78.reuse, R17 ;  /* 0x000000114e0c7220 */ /* 0x040fe20000400000 */
[C---:B------:R-:W-:Y:S01]  /*8b70*/  FFMA R3, R81.reuse, R88, R3 ;  /* 0x0000005851037223 */ /* 0x040fe20000000003 */
[C---:B------:R-:W-:Y:S01]  /*8b80*/  FFMA R4, R81.reuse, R83, R4 ;  /* 0x0000005351047223 */ /* 0x040fe20000000004 */
[C---:B------:R-:W-:Y:S01]  /*8b90*/  FFMA R5, R81.reuse, R90, R5 ;  /* 0x0000005a51057223 */ /* 0x040fe20000000005 */
[C---:B------:R-:W-:Y:S01]  /*8ba0*/  FFMA R6, R81.reuse, R85, R6 ;  /* 0x0000005551067223 */ /* 0x040fe20000000006 */
[C---:B------:R-:W-:Y:S01]  /*8bb0*/  FFMA R7, R81.reuse, R92, R7 ;  /* 0x0000005c51077223 */ /* 0x040fe20000000007 */
[C---:B------:R-:W-:Y:S01]  /*8bc0*/  FFMA R8, R81.reuse, R87, R8 ;  /* 0x0000005751087223 */ /* 0x040fe20000000008 */
[C---:B------:R-:W-:Y:S01]  /*8bd0*/  FMUL R16, R78.reuse, R21 ;  /* 0x000000154e107220 */ /* 0x040fe20000400000 */
[----:B------:R-:W-:Y:S01]  /*8be0*/  FMUL R9, R78, R14 ;  /* 0x0000000e4e097220 */ /* 0x000fe20000400000 */
[----:B------:R-:W-:Y:S01]  /*8bf0*/  F2FP.SATFINITE.E5M2.F32.PACK_AB_MERGE_C R5, R6, R5, RZ ;  /* 0x000000050605723e */ /* 0x000fe200048060ff */
[C---:B------:R-:W-:Y:S01]  /*8c00*/  FMUL R10, R78.reuse, R15 ;  /* 0x0000000f4e0a7220 */ /* 0x040fe20000400000 */
[C---:B------:R-:W-:Y:S01]  /*8c10*/  FMUL R15, R78.reuse, R20 ;  /* 0x000000144e0f7220 */ /* 0x040fe20000400000 */
[C---:B------:R-:W-:Y:S01]  /*8c20*/  FFMA R9, R81.reuse, R94, R9 ;  /* 0x0000005e51097223 */ /* 0x040fe20000000009 */
[C---:B------:R-:W-:Y:S01]  /*8c30*/  FMUL R20, R78.reuse, R25 ;  /* 0x000000194e147220 */ /* 0x040fe20000400000 */
[C---:B------:R-:W-:Y:S01]  /*8c40*/  FFMA R10, R81.reuse, R89, R10 ;  /* 0x00000059510a7223 */ /* 0x040fe2000000000a */
[C---:B------:R-:W-:Y:S01]  /*8c50*/  FFMA R11, R81.reuse, R96, R11 ;  /* 0x00000060510b7223 */ /* 0x040fe2000000000b */
[C---:B------:R-:W-:Y:S01]  /*8c60*/  FFMA R12, R81.reuse, R91, R12 ;  /* 0x0000005b510c7223 */ /* 0x040fe2000000000c */
[C---:B------:R-:W-:Y:S01]  /*8c70*/  FMUL R13, R78.reuse, R18 ;  /* 0x000000124e0d7220 */ /* 0x040fe20000400000 */
[----:B------:R-:W-:Y:S01]  /*8c80*/  FMUL R14, R78, R19 ;  /* 0x000000134e0e7220 */ /* 0x000fe20000400000 */
[----:B------:R-:W-:Y:S01]  /*8c90*/  F2FP.SATFINITE.E5M2.F32.PACK_AB_MERGE_C R9, R10, R9, RZ ;  /* 0x000000090a09723e */ /* 0x000fe200048060ff */
[C---:B------:R-:W-:Y:S01]  /*8ca0*/  FMUL R19, R78.reuse, R24 ;  /* 0x000000184e137220 */ /* 0x040fe20000400000 */
        /* <DEDUP_REMOVED lines=17> */
[----:B------:R-:W-:Y:S01]  /*8dc0*/  FMUL R27, R78, R32 ;  /* 0x000000204e1b7220 */ /* 0x000fe20000400000 */
[C---:B------:R-:W-:Y:S01]  /*8dd0*/  FFMA R21, R81.reuse, R106, R21 ;  /* 0x0000006a51157223 */ /* 0x040fe20000000015 */
[C---:B------:R-:W-:Y:S01]  /*8de0*/  FFMA R22, R81.reuse, R101, R22 ;  /* 0x0000006551167223 */ /* 0x040fe20000000016 */
[----:B------:R-:W-:Y:S01]  /*8df0*/  F2FP.SATFINITE.E5M2.F32.PACK_AB_MERGE_C R16, R16, R15, R17 ;  /* 0x0000000f1010723e */ /* 0x000fe20004806011 */
[C---:B------:R-:W-:Y:S01]  /*8e00*/  FFMA R23, R81.reuse, R108, R23 ;  /* 0x0000006c51177223 */ /* 0x040fe20000000017 */
[C---:B------:R-:W-:Y:S01]  /*8e10*/  FFMA R24, R81.reuse, R103, R24 ;  /* 0x0000006751187223 */ /* 0x040fe20000000018 */
[----:B------:R-:W-:Y:S01]  /*8e20*/  FMUL R32, R78, R37 ;  /* 0x000000254e207220 */ /* 0x000fe20000400000 */
[----:B------:R-:W-:Y:S01]  /*8e30*/  F2FP.SATFINITE.E5M2.F32.PACK_AB_MERGE_C R21, R22, R21, RZ ;  /* 0x000000151615723e */ /* 0x000fe200048060ff */
[C---:B------:R-:W-:Y:S01]  /*8e40*/  FMUL R25, R78.reuse, R30 ;  /* 0x0000001e4e197220 */ /* 0x040fe20000400000 */
[C---:B------:R-:W-:Y:S01]  /*8e50*/  FMUL R26, R78.reuse, R31 ;  /* 0x0000001f4e1a7220 */ /* 0x040fe20000400000 */
[----:B------:R-:W-:Y:S01]  /*8e60*/  FMUL R31, R78, R36 ;  /* 0x000000244e1f7220 */ /* 0x000fe20000400000 */
[----:B------:R-:W-:Y:S01]  /*8e70*/  F2FP.SATFINITE.E5M2.F32.PACK_AB_MERGE_C R17, R20, R19, R21 ;  /* 0x000000131411723e */ /* 0x000fe20004806015 */
        /* <DEDUP_REMOVED lines=8> */
[----:B------:R-:W-:Y:S01]  /*8f00*/  FMUL R35, R78, R40 ;  /* 0x000000284e237220 */ /* 0x000fe20000400000 */
[C---:B------:R-:W-:Y:S01]  /*8f10*/  FFMA R29, R81.reuse, R114, R29 ;  /* 0x00000072511d7223 */ /* 0x040fe2000000001d */
[----:B------:R-:W-:Y:S01]  /*8f20*/  F2FP.SATFINITE.E5M2.F32.PACK_AB_MERGE_C R18, R24, R23, R18 ;  /* 0x000000171812723e */ /* 0x000fe20004806012 */
        /* <DEDUP_REMOVED lines=22> */
[C---:B------:R-:W-:Y:S01]  /*9090*/  FMUL R41, R78.reuse, R46 ;  /* 0x0000002e4e297220 */ /* 0x040fe20000400000 */
[C---:B------:R-:W-:Y:S01]  /*90a0*/  FMUL R42, R78.reuse, R47 ;  /* 0x0000002f4e2a7220 */ /* 0x040fe20000400000 */
[C---:B------:R-:W-:Y:S01]  /*90b0*/  FFMA R40, R81.reuse, R119, R40 ;  /* 0x0000007751287223 */ /* 0x040fe20000000028 */
[--C-:B------:R-:W-:Y:S02]  /*90c0*/  HADD2.F32 R130, -RZ, R125.reuse.H0_H0 ;  /* 0x2000007dff827230 */ /* 0x100fe40000004100 */
[C---:B------:R-:W-:Y:S01]  /*90d0*/  FFMA R41, R81.reuse, R126, R41 ;  /* 0x0000007e51297223 */ /* 0x040fe20000000029 */
[----:B------:R-:W-:Y:S02]  /*90e0*/  HADD2.F32 R125, -RZ, R125.H1_H1 ;  /* 0x3000007dff7d7230 */ /* 0x000fe40000004100 */
[C---:B------:R-:W-:Y:S01]  /*90f0*/  FMUL R45, R78.reuse, R50 ;  /* 0x000000324e2d7220 */ /* 0x040fe20000400000 */
[C---:B------:R-:W-:Y:S01]  /*9100*/  FFMA R42, R81.reuse, R121, R42 ;  /* 0x00000079512a7223 */ /* 0x040fe2000000002a */
[C---:B------:R-:W-:Y:S01]  /*9110*/  FMUL R46, R78.reuse, R51 ;  /* 0x000000334e2e7220 */ /* 0x040fe20000400000 */
[C---:B------:R-:W-:Y:S01]  /*9120*/  FFMA R43, R81.reuse, R128, R43 ;  /* 0x00000080512b7223 */ /* 0x040fe2000000002b */
[C---:B------:R-:W-:Y:S01]  /*9130*/  FMUL R47, R78.reuse, R52 ;  /* 0x000000344e2f7220 */ /* 0x040fe20000400000 */
        /* <DEDUP_REMOVED lines=10> */
[C---:B------:R-:W-:Y:S01]  /*91e0*/  FFMA R45, R81.reuse, R130, R45 ;  /* 0x00000082512d7223 */ /* 0x040fe2000000002d */
[C---:B------:R-:W-:Y:S01]  /*91f0*/  FMUL R59, R78.reuse, R64 ;  /* 0x000000404e3b7220 */ /* 0x040fe20000400000 */
[C---:B------:R-:W-:Y:S01]  /*9200*/  FMUL R60, R78.reuse, R65 ;  /* 0x000000414e3c7220 */ /* 0x040fe20000400000 */
[C---:B------:R-:W-:Y:S01]  /*9210*/  FMUL R61, R78.reuse, R66 ;  /* 0x000000424e3d7220 */ /* 0x040fe20000400000 */
[----:B------:R-:W-:Y:S01]  /*9220*/  FMUL R62, R78, R67 ;  /* 0x000000434e3e7220 */ /* 0x000fe20000400000 */
[C---:B------:R-:W-:Y:S01]  /*9230*/  FFMA R46, R81.reuse, R125, R46 ;  /* 0x0000007d512e7223 */ /* 0x040fe2000000002e */
[----:B------:R-:W-:Y:S01]  /*9240*/  F2FP.SATFINITE.E5M2.F32.PACK_AB_MERGE_C R64, R2, R0, R143 ;  /* 0x000000000240723e */ /* 0x000fe2000480608f */
[C---:B------:R-:W-:Y:S01]  /*9250*/  FFMA R47, R81.reuse, R132, R47 ;  /* 0x00000084512f7223 */ /* 0x040fe2000000002f */
[----:B------:R-:W-:Y:S01]  /*9260*/  F2FP.SATFINITE.E5M2.F32.PACK_AB_MERGE_C R65, R4, R3, R5 ;  /* 0x000000030441723e */ /* 0x000fe20004806005 */
[C---:B------:R-:W-:Y:S01]  /*9270*/  FFMA R48, R81.reuse, R127, R48 ;  /* 0x0000007f51307223 */ /* 0x040fe20000000030 */
[----:B------:R-:W-:Y:S01]  /*9280*/  F2FP.SATFINITE.E5M2.F32.PACK_AB_MERGE_C R66, R8, R7, R9 ;  /* 0x000000070842723e */ /* 0x000fe20004806009 */
[C---:B------:R-:W-:Y:S01]  /*9290*/  FFMA R49, R81.reuse, R134, R49 ;  /* 0x0000008651317223 */ /* 0x040fe20000000031 */
[----:B------:R-:W-:Y:S01]  /*92a0*/  F2FP.SATFINITE.E5M2.F32.PACK_AB_MERGE_C R67, R12, R11, R13 ;  /* 0x0000000b0c43723e */ /* 0x000fe2000480600d */
[----:B------:R-:W-:Y:S01]  /*92b0*/  FMUL R53, R78, R58 ;  /* 0x0000003a4e357220 */ /* 0x000fe20000400000 */
[C---:B------:R-:W-:Y:S01]  /*92c0*/  FFMA R50, R81.reuse, R129, R50 ;  /* 0x0000008151327223 */ /* 0x040fe20000000032 */
[C---:B------:R-:W-:Y:S01]  /*92d0*/  FFMA R51, R81.reuse, R136, R51 ;  /* 0x0000008851337223 */ /* 0x040fe20000000033 */
[C---:B------:R-:W-:Y:S01]  /*92e0*/  FFMA R52, R81.reuse, R131, R52 ;  /* 0x0000008351347223 */ /* 0x040fe20000000034 */
[----:B------:R1:W-:Y:S01]  /*92f0*/  STS.128 [R172+UR49+0xa400], R64 ;  /* 0x00a40040ac007988 */ /* 0x0003e20008000c31 */
[C---:B------:R-:W-:Y:S01]  /*9300*/  FFMA R53, R81.reuse, R138, R53 ;  /* 0x0000008a51357223 */ /* 0x040fe20000000035 */
[----:B------:R-:W-:Y:S01]  /*9310*/  F2FP.SATFINITE.E5M2.F32.PACK_AB_MERGE_C R37, R38, R37, RZ ;  /* 0x000000252625723e */ /* 0x000fe200048060ff */
[C---:B------:R-:W-:Y:S01]  /*9320*/  FFMA R54, R81.reuse, R133, R54 ;  /* 0x0000008551367223 */ /* 0x040fe20000000036 */
[----:B------:R-:W-:Y:S01]  /*9330*/  FMUL R58, R78, R63 ;  /* 0x0000003f4e3a7220 */ /* 0x000fe20000400000 */
[C---:B------:R-:W-:Y:S01]  /*9340*/  FFMA R55, R81.reuse, R140, R55 ;  /* 0x0000008c51377223 */ /* 0x040fe20000000037 */
[C---:B------:R-:W-:Y:S01]  /*9350*/  FFMA R56, R81.reuse, R135, R56 ;  /* 0x0000008751387223 */ /* 0x040fe20000000038 */
[C---:B------:R-:W-:Y:S01]  /*9360*/  FFMA R57, R81.reuse, R142, R57 ;  /* 0x0000008e51397223 */ /* 0x040fe20000000039 */
[----:B------:R1:W-:Y:S01]  /*9370*/  STS.128 [R193+0xa010], R16 ;  /* 0x00a01010c1007388 */ /* 0x0003e20000000c00 */
[----:B------:R-:W-:Y:S01]  /*9380*/  F2FP.SATFINITE.E5M2.F32.PACK_AB_MERGE_C R33, R36, R35, R37 ;  /* 0x000000232421723e */ /* 0x000fe20004806025 */
[C---:B------:R-:W-:Y:S01]  /*9390*/  FFMA R58, R81.reuse, R137, R58 ;  /* 0x00000089513a7223 */ /* 0x040fe2000000003a */
[----:B------:R-:W-:Y:S01]  /*93a0*/  F2FP.SATFINITE.E5M2.F32.PACK_AB_MERGE_C R34, R42, R41, RZ ;  /* 0x000000292a22723e */ /* 0x000fe200048060ff */
[C---:B------:R-:W-:Y:S01]  /*93b0*/  FFMA R59, R81.reuse, R82, R59 ;  /* 0x00000052513b7223 */ /* 0x040fe2000000003b */
[----:B------:R-:W-:Y:S01]  /*93c0*/  F2FP.SATFINITE.E5M2.F32.PACK_AB_MERGE_C R35, R46, R45, RZ ;  /* 0x0000002d2e23723e */ /* 0x000fe200048060ff */
        /* <DEDUP_REMOVED lines=25> */
[----:B------:R-:W-:Y:S02]  /*9560*/  UIADD3 UR8, UP0, UPT, UR52, 0x680, URZ ;  /* 0x0000068034087890 */ /* 0x000fe4000ff1e0ff */
[----:B------:R-:W-:Y:S02]  /*9570*/  UIADD3 UR5, UPT, UPT, UR41, 0x40, URZ ;  /* 0x0000004029057890 */ /* 0x000fe4000fffe0ff */
[----:B------:R-:W-:Y:S02]  /*9580*/  UIADD3 UR4, UPT, UPT, UR49, 0xa400, URZ ;  /* 0x0000a40031047890 */ /* 0x000fe4000fffe0ff */
[----:B------:R-:W-:Y:S01]  /*9590*/  UIADD3.X UR9, UPT, UPT, URZ, UR53, URZ, UP0, !UPT ;  /* 0x00000035ff097290 */ /* 0x000fe200087fe4ff */
[----:B------:R-:W-:Y:S01]  /*95a0*/  UMOV UR6, UR42 ;  /* 0x0000002a00067c82 */ /* 0x000fe20008000000 */
[----:B------:R-:W-:Y:S07]  /*95b0*/  UMOV UR7, UR36 ;  /* 0x0000002400077c82 */ /* 0x000fee0008000000 */
[----:B------:R2:W-:Y:S01]  /*95c0*/  UTMASTG.3D [UR4], [UR8] ;  /* 0x00000004080073b5 */ /* 0x0005e20008010000 */
[----:B------:R0:W-:Y:S01]  /*95d0*/  UTMACMDFLUSH ;  /* 0x00000000000079b7 */ /* 0x0001e20000000000 */
[----:B--2---:R-:W-:Y:S04]  /*95e0*/  DEPBAR.LE SB0, 0x1 ;  /* 0x000080400000791a */ /* 0x004fe80000000000 */
.L_x_144:
[----:B------:R-:W-:Y:S05]  /*95f0*/  BSYNC.RECONVERGENT B0 ;  /* 0x0000000000007941 */ /* 0x000fea0003800200 */
.L_x_143:
        /* <DEDUP_REMOVED lines=16> */
.L_x_148:
[----:B------:R-:W-:Y:S05]  /*9700*/  BSYNC B0 ;  /* 0x0000000000007941 */ /* 0x000fea0003800000 */
.L_x_147:
        /* <DEDUP_REMOVED lines=20> */
.L_x_146:
[----:B------:R-:W-:Y:S05]  /*9850*/  BSYNC B1 ;  /* 0x0000000000017941 */ /* 0x000fea0003800000 */
.L_x_145:
[----:B--2---:R-:W-:Y:S01]  /*9860*/  VIADD R0, R80, 0x80 ;  /* 0x0000008050007836 */ /* 0x004fe20000000000 */
        /* <DEDUP_REMOVED lines=10> */
[----:B------:R-:W5:Y:S01]  /*9910*/  LDCU.64 UR6, c[0x4][0x80] ;  /* 0x01001000ff0677ac */ /* 0x000f620008000a00 */
[----:B------:R-:W1:Y:S01]  /*9920*/  LDC.64 R2, c[0x4][R3] ;  /* 0x0100000003027b82 */ /* 0x000e620000000a00 */
[----:B------:R-:W3:Y:S01]  /*9930*/  LDCU.64 UR4, c[0x4][0x18] ;  /* 0x01000300ff0477ac */ /* 0x000ee20008000a00 */
[----:B--2---:R-:W-:Y:S01]  /*9940*/  MOV R5, UR9 ;  /* 0x0000000900057c02 */ /* 0x004fe20008000f00 */
[----:B------:R-:W-:Y:S01]  /*9950*/  IMAD.U32 R4, RZ, RZ, UR8 ;  /* 0x00000008ff047e24 */ /* 0x000fe2000f8e00ff */
[----:B-----5:R-:W-:Y:S01]  /*9960*/  MOV R7, UR7 ;  /* 0x0000000700077c02 */ /* 0x020fe20008000f00 */
[----:B------:R-:W-:Y:S01]  /*9970*/  IMAD.U32 R6, RZ, RZ, UR6 ;  /* 0x00000006ff067e24 */ /* 0x000fe2000f8e00ff */
[----:B---3--:R-:W-:Y:S01]  /*9980*/  MOV R11, UR5 ;  /* 0x00000005000b7c02 */ /* 0x008fe20008000f00 */
[----:B------:R-:W-:Y:S02]  /*9990*/  IMAD.U32 R10, RZ, RZ, UR4 ;  /* 0x00000004ff0a7e24 */ /* 0x000fe4000f8e00ff */
[----:B------:R-:W-:Y:S07]  /*99a0*/  LEPC R20, `(.L_x_151) ;  /* 0x000000001014794e */ /* 0x000fee0000000000 */
[----:B-1--4-:R-:W-:Y:S05]  /*99b0*/  CALL.ABS.NOINC R2 ;  /* 0x0000000002007343 */ /* 0x012fea0003c00000 */
.L_x_151:
[----:B------:R-:W-:Y:S05]  /*99c0*/  BSYNC.RECONVERGENT B6 ;  /* 0x0000000000067941 */ /* 0x000fea0003800200 */
.L_x_150:
[----:B---3--:R-:W-:Y:S01]  /*99d0*/  F2FP.F16.E5M2.UNPACK_B R4, R149 ;  /* 0x00000095ff04723e */ /* 0x008fe200020004ff */
        /* <DEDUP_REMOVED lines=13> */
[----:B----4-:R-:W-:Y:S01]  /*9ab0*/  F2FP.F16.E5M2.UNPACK_B R125, R159.H1 ;  /* 0x0000009fff7d723e */ /* 0x010fe200030004ff */
        /* <DEDUP_REMOVED lines=262> */
[----:B------:R-:W-:Y:S02]  /*ab20*/  UIADD3 UR8, UP0, UPT, UR52, 0x680, URZ ;  /* 0x0000068034087890 */ /* 0x000fe4000ff1e0ff */
[----:B------:R-:W-:Y:S02]  /*ab30*/  UIADD3 UR5, UPT, UPT, UR41, 0x80, URZ ;  /* 0x0000008029057890 */ /* 0x000fe4000fffe0ff */
[----:B------:R-:W-:Y:S01]  /*ab40*/  MOV R188, UR10 ;  /* 0x0000000a00bc7c02 */ /* 0x000fe20008000f00 */
[----:B------:R-:W-:Y:S01]  /*ab50*/  UIADD3.X UR9, UPT, UPT, URZ, UR53, URZ, UP0, !UPT ;  /* 0x00000035ff097290 */ /* 0x000fe200087fe4ff */
[----:B------:R-:W-:Y:S02]  /*ab60*/  UMOV UR6, UR42 ;  /* 0x0000002a00067c82 */ /* 0x000fe40008000000 */
[----:B------:R-:W-:Y:S01]  /*ab70*/  R2UR UR4, R188 ;  /* 0x00000000bc0472ca */ /* 0x000fe200000e0000 */
[----:B------:R-:W-:Y:S11]  /*ab80*/  UMOV UR7, UR36 ;  /* 0x0000002400077c82 */ /* 0x000ff60008000000 */
[----:B------:R-:W-:Y:S01]  /*ab90*/  @!UPT UIADD3 URZ, UPT, UPT, URZ, URZ, URZ ;  /* 0x000000fffffff290 */ /* 0x000fe2000fffe0ff */
[----:B------:R2:W-:Y:S01]  /*aba0*/  UTMASTG.3D [UR4], [UR8] ;  /* 0x00000004080073b5 */ /* 0x0005e20008010000 */
[----:B------:R0:W-:Y:S01]  /*abb0*/  UTMACMDFLUSH ;  /* 0x00000000000079b7 */ /* 0x0001e20000000000 */
[----:B--2---:R-:W-:Y:S04]  /*abc0*/  DEPBAR.LE SB0, 0x1 ;  /* 0x000080400000791a */ /* 0x004fe80000000000 */
.L_x_153:
[----:B------:R-:W-:Y:S05]  /*abd0*/  BSYNC.RECONVERGENT B0 ;  /* 0x0000000000007941 */ /* 0x000fea0003800200 */
.L_x_152:
        /* <DEDUP_REMOVED lines=16> */
.L_x_157:
[----:B------:R-:W-:Y:S05]  /*ace0*/  BSYNC B0 ;  /* 0x0000000000007941 */ /* 0x000fea0003800000 */
.L_x_156:
        /* <DEDUP_REMOVED lines=20> */
.L_x_155:
[----:B------:R-:W-:Y:S05]  /*ae30*/  BSYNC B1 ;  /* 0x0000000000017941 */ /* 0x000fea0003800000 */
.L_x_154:
[----:B--2---:R-:W-:Y:S05]  /*ae40*/  VIADD R0, R80, 0xc0 ;  /* 0x000000c050007836 */ /* 0x004fea0000000000 */
        /* <DEDUP_REMOVED lines=20> */
.L_x_159:
[----:B------:R-:W-:Y:S01]  /*af90*/  ISETP.NE.AND P0, PT, R189, RZ, PT ;  /* 0x000000ffbd00720c */ /* 0x000fe20003f05270 */
[----:B------:R-:W-:Y:S05]  /*afa0*/  WARPSYNC.ALL ;  /* 0x0000000000007948 */ /* 0x000fea0003800000 */
[----:B------:R-:W-:Y:S01]  /*afb0*/  R2UR UR4, R80 ;  /* 0x00000000500472ca */ /* 0x000fe200000e0000 */
[----:B------:R-:W-:Y:S01]  /*afc0*/  BSSY.RECONVERGENT B0, `(.L_x_160) ;  /* 0x000011c000007945 */ /* 0x000fe20003800200 */
[----:B---3--:R-:W-:Y:S02]  /*afd0*/  F2FP.F16.E5M2.UNPACK_B R11, R149 ;  /* 0x00000095ff0b723e */ /* 0x008fe400020004ff */
[----:B------:R-:W-:Y:S02]  /*afe0*/  F2FP.F16.E5M2.UNPACK_B R10, R150 ;  /* 0x00000096ff0a723e */ /* 0x000fe400020004ff */
[----:B------:R-:W-:Y:S01]  /*aff0*/  F2FP.F16.E5M2.UNPACK_B R9, R151 ;  /* 0x00000097ff09723e */ /* 0x000fe200020004ff */
[--C-:B------:R-:W-:Y:S01]  /*b000*/  HADD2.F32 R83, -RZ, R11.reuse.H0_H0 ;  /* 0x2000000bff537230 */ /* 0x100fe20000004100 */
[----:B----4-:R-:W-:Y:S01]  /*b010*/  F2FP.F16.E5M2.UNPACK_B R8, R152 ;  /* 0x00000098ff08723e */ /* 0x010fe200020004ff */
[----:B------:R-:W-:Y:S01]  /*b020*/  HADD2.F32 R84, -RZ, R11.H1_H1 ;  /* 0x3000000bff547230 */ /* 0x000fe20000004100 */
[----:B------:R-:W-:Y:S01]  /*b030*/  F2FP.F16.E5M2.UNPACK_B R7, R153 ;  /* 0x00000099ff07723e */ /* 0x000fe200020004ff */
[--C-:B------:R-:W-:Y:S01]  /*b040*/  HADD2.F32 R87, -RZ, R10.reuse.H0_H0 ;  /* 0x2000000aff577230 */ /* 0x100fe20000004100 */
[----:B------:R-:W-:Y:S01]  /*b050*/  F2FP.F16.E5M2.UNPACK_B R6, R154 ;  /* 0x0000009aff06723e */ /* 0x000fe200020004ff */
[----:B------:R-:W-:Y:S01]  /*b060*/  HADD2.F32 R88, -RZ, R10.H1_H1 ;  /* 0x3000000aff587230 */ /* 0x000fe20000004100 */
[----:B------:R-:W-:Y:S01]  /*b070*/  F2FP.F16.E5M2.UNPACK_B R5, R155 ;  /* 0x0000009bff05723e */ /* 0x000fe200020004ff */
[--C-:B------:R-:W-:Y:S01]  /*b080*/  HADD2.F32 R91, -RZ, R9.reuse.H0_H0 ;  /* 0x20000009ff5b7230 */ /* 0x100fe20000004100 */
[----:B-1----:R-:W-:Y:S01]  /*b090*/  F2FP.F16.E5M2.UNPACK_B R4, R156 ;  /* 0x0000009cff04723e */ /* 0x002fe200020004ff */
[----:B------:R-:W-:Y:S01]  /*b0a0*/  HADD2.F32 R93, -RZ, R9.H1_H1 ;  /* 0x30000009ff5d7230 */ /* 0x000fe20000004100 */
[-C--:B------:R-:W-:Y:S01]  /*b0b0*/  F2FP.F16.E5M2.UNPACK_B R2, R148.reuse ;  /* 0x00000094ff02723e */ /* 0x080fe200020004ff */
[--C-:B------:R-:W-:Y:S01]  /*b0c0*/  HADD2.F32 R94, -RZ, R8.reuse.H0_H0 ;  /* 0x20000008ff5e7230 */ /* 0x100fe20000004100 */
[----:B------:R-:W-:Y:S01]  /*b0d0*/  F2FP.F16.E5M2.UNPACK_B R148, R148.H1 ;  /* 0x00000094ff94723e */ /* 0x000fe200030004ff */
[----:B------:R-:W-:Y:S01]  /*b0e0*/  HADD2.F32 R97, -RZ, R8.H1_H1 ;  /* 0x30000008ff617230 */ /* 0x000fe20000004100 */
[----:B------:R-:W-:Y:S01]  /*b0f0*/  F2FP.F16.E5M2.UNPACK_B R149, R149.H1 ;  /* 0x00000095ff95723e */ /* 0x000fe200030004ff */
[--C-:B------:R-:W-:Y:S01]  /*b100*/  HADD2.F32 R98, -RZ, R7.reuse.H0_H0 ;  /* 0x20000007ff627230 */ /* 0x100fe20000004100 */
[----:B------:R-:W-:Y:S01]  /*b110*/  F2FP.F16.E5M2.UNPACK_B R150, R150.H1 ;  /* 0x00000096ff96723e */ /* 0x000fe200030004ff */
[----:B------:R-:W-:Y:S01]  /*b120*/  HADD2.F32 R101, -RZ, R7.H1_H1 ;  /* 0x30000007ff657230 */ /* 0x000fe20000004100 */
[----:B------:R-:W-:Y:S01]  /*b130*/  F2FP.F16.E5M2.UNPACK_B R151, R151.H1 ;  /* 0x00000097ff97723e */ /* 0x000fe200030004ff */
[--C-:B------:R-:W-:Y:S01]  /*b140*/  HADD2.F32 R102, -RZ, R6.reuse.H0_H0 ;  /* 0x20000006ff667230 */ /* 0x100fe20000004100 */
[----:B------:R-:W-:Y:S01]  /*b150*/  IADD3 R191, PT, PT, R191, 0x1e0, RZ ;  /* 0x000001e0bfbf7810 */ /* 0x000fe20007ffe0ff */
[----:B------:R-:W-:Y:S01]  /*b160*/  HADD2.F32 R105, -RZ, R6.H1_H1 ;  /* 0x30000006ff697230 */ /* 0x000fe20000004100 */
[----:B------:R-:W-:Y:S01]  /*b170*/  F2FP.F16.E5M2.UNPACK_B R138, R163 ;  /* 0x000000a3ff8a723e */ /* 0x000fe200020004ff */
[--C-:B------:R-:W-:Y:S01]  /*b180*/  HADD2.F32 R106, -RZ, R5.reuse.H0_H0 ;  /* 0x20000005ff6a7230 */ /* 0x100fe20000004100 */
[----:B------:R-:W-:Y:S01]  /*b190*/  LOP3.LUT R191, R191, 0xfefffff8, RZ, 0xc0, !PT ;  /* 0xfefffff8bfbf7812 */ /* 0x000fe200078ec0ff */
[----:B------:R-:W-:Y:S01]  /*b1a0*/  HADD2.F32 R109, -RZ, R5.H1_H1 ;  /* 0x30000005ff6d7230 */ /* 0x000fe20000004100 */
[----:B------:R-:W-:Y:S01]  /*b1b0*/  F2FP.F16.E5M2.UNPACK_B R116, R157 ;  /* 0x0000009dff74723e */ /* 0x000fe200020004ff */
[--C-:B------:R-:W-:Y:S01]  /*b1c0*/  HADD2.F32 R110, -RZ, R4.reuse.H0_H0 ;  /* 0x20000004ff6e7230 */ /* 0x100fe20000004100 */
[----:B------:R-:W-:Y:S01]  /*b1d0*/  F2FP.F16.E5M2.UNPACK_B R120, R158 ;  /* 0x0000009eff78723e */ /* 0x000fe200020004ff */
[----:B------:R-:W-:Y:S01]  /*b1e0*/  HADD2.F32 R113, -RZ, R4.H1_H1 ;  /* 0x30000004ff717230 */ /* 0x000fe20000004100 */
[----:B------:R-:W-:Y:S01]  /*b1f0*/  F2FP.F16.E5M2.UNPACK_B R124, R159 ;  /* 0x0000009fff7c723e */ /* 0x000fe200020004ff */
[----:B------:R-:W1:Y:S01]  /*b200*/  LDTM.x64 R4, tmem[UR4+0xc0] ;  /* 0x0000c004000479ee */ /* 0x000e620008340000 */
[--C-:B------:R-:W-:Y:S01]  /*b210*/  HADD2.F32 R0, -RZ, R2.reuse.H0_H0 ;  /* 0x20000002ff007230 */ /* 0x100fe20000004100 */
[----:B------:R-:W-:Y:S01]  /*b220*/  NOP ;  /* 0x0000000000007918 */ /* 0x000fe20000000000 */
[----:B-1----:R1:W-:Y:S01]  /*b230*/  SYNCS.ARRIVE.TRANS64.RED.A1T0 RZ, [R191+URZ], RZ ;  /* 0x000000ffbfff79a7 */ /* 0x0023e200081004ff */
[----:B------:R-:W-:Y:S01]  /*b240*/  HADD2.F32 R2, -RZ, R2.H1_H1 ;  /* 0x30000002ff027230 */ /* 0x000fe20000004100 */
[----:B------:R-:W-:Y:S01]  /*b250*/  F2FP.F16.E5M2.UNPACK_B R128, R160 ;  /* 0x000000a0ff80723e */ /* 0x000fe200020004ff */
[--C-:B------:R-:W-:Y:S01]  /*b260*/  HADD2.F32 R86, -RZ, R149.reuse.H1_H1 ;  /* 0x30000095ff567230 */ /* 0x100fe20000004100 */
[----:B------:R-:W-:Y:S01]  /*b270*/  F2FP.F16.E5M2.UNPACK_B R132, R161 ;  /* 0x000000a1ff84723e */ /* 0x000fe200020004ff */
[--C-:B------:R-:W-:Y:S01]  /*b280*/  HADD2.F32 R114, -RZ, R116.reuse.H0_H0 ;  /* 0x20000074ff727230 */ /* 0x100fe20000004100 */
[----:B------:R-:W-:Y:S01]  /*b290*/  F2FP.F16.E5M2.UNPACK_B R136, R162 ;  /* 0x000000a2ff88723e */ /* 0x000fe200020004ff */
[----:B------:R-:W-:Y:S01]  /*b2a0*/  HADD2.F32 R117, -RZ, R116.H1_H1 ;  /* 0x30000074ff757230 */ /* 0x000fe20000004100 */
[----:B------:R-:W-:Y:S01]  /*b2b0*/  F2FP.F16.E5M2.UNPACK_B R152, R152.H1 ;  /* 0x00000098ff98723e */ /* 0x000fe200030004ff */
        /* <DEDUP_REMOVED lines=12> */
[C---:B------:R-:W-:Y:S01]  /*b380*/  FMUL R4, R78.reuse, R4 ;  /* 0x000000044e047220 */ /* 0x040fe20000400000 */
[C---:B------:R-:W-:Y:S01]  /*b390*/  FMUL R5, R78.reuse, R5 ;  /* 0x000000054e057220 */ /* 0x040fe20000400000 */
[----:B------:R-:W-:Y:S02]  /*b3a0*/  HADD2.F32 R3, -RZ, R148.H0_H0 ;  /* 0x20000094ff037230 */ /* 0x000fe40000004100 */
        /* <DEDUP_REMOVED lines=9> */
[----:B------:R-:W-:Y:S02]  /*b440*/  HADD2.F32 R130, -RZ, R132.H0_H0 ;  /* 0x20000084ff827230 */ /* 0x000fe40000004100 */
[C---:B------:R-:W-:Y:S01]  /*b450*/  FMUL R6, R78.reuse, R6 ;  /* 0x000000064e067220 */ /* 0x040fe20000400000 */
[----:B------:R-:W-:Y:S02]  /*b460*/  HADD2.F32 R82, -RZ, R148.H1_H1 ;  /* 0x30000094ff527230 */ /* 0x000fe40000004100 */
[C---:B------:R-:W-:Y:S01]  /*b470*/  FMUL R7, R78.reuse, R7 ;  /* 0x000000074e077220 */ /* 0x040fe20000400000 */
[----:B------:R-:W-:Y:S02]  /*b480*/  HADD2.F32 R85, -RZ, R149.H0_H0 ;  /* 0x20000095ff557230 */ /* 0x000fe40000004100 */
[C---:B------:R-:W-:Y:S01]  /*b490*/  FFMA R6, R81.reuse, R3, R6 ;  /* 0x0000000351067223 */ /* 0x040fe20000000006 */
[----:B------:R-:W-:Y:S02]  /*b4a0*/  HADD2.F32 R133, -RZ, R132.H1_H1 ;  /* 0x30000084ff857230 */ /* 0x000fe40000004100 */
[C---:B------:R-:W-:Y:S01]  /*b4b0*/  FFMA R7, R81.reuse, R82, R7 ;  /* 0x0000005251077223 */ /* 0x040fe20000000007 */
[C---:B------:R-:W-:Y:S01]  /*b4c0*/  FFMA R8, R81.reuse, R83, R8 ;  /* 0x0000005351087223 */ /* 0x040fe20000000008 */
[C---:B------:R-:W-:Y:S01]  /*b4d0*/  FFMA R9, R81.reuse, R84, R9 ;  /* 0x0000005451097223 */ /* 0x040fe20000000009 */
[--C-:B------:R-:W-:Y:S02]  /*b4e0*/  HADD2.F32 R82, -RZ, R138.reuse.H0_H0 ;  /* 0x2000008aff527230 */ /* 0x100fe40000004100 */
[C---:B------:R-:W-:Y:S01]  /*b4f0*/  FMUL R10, R78.reuse, R10 ;  /* 0x0000000a4e0a7220 */ /* 0x040fe20000400000 */
[----:B------:R-:W-:Y:S02]  /*b500*/  HADD2.F32 R83, -RZ, R138.H1_H1 ;  /* 0x3000008aff537230 */ /* 0x000fe40000004100 */
[C---:B------:R-:W-:Y:S01]  /*b510*/  FMUL R11, R78.reuse, R11 ;  /* 0x0000000b4e0b7220 */ /* 0x040fe20000400000 */
[----:B------:R-:W-:Y:S02]  /*b520*/  HADD2.F32 R89, -RZ, R150.H0_H0 ;  /* 0x20000096ff597230 */ /* 0x000fe40000004100 */
[C---:B------:R-:W-:Y:S01]  /*b530*/  FFMA R10, R81.reuse, R85, R10 ;  /* 0x00000055510a7223 */ /* 0x040fe2000000000a */
[--C-:B------:R-:W-:Y:S02]  /*b540*/  HADD2.F32 R134, -RZ, R136.reuse.H0_H0 ;  /* 0x20000088ff867230 */ /* 0x100fe40000004100 */
[C---:B------:R-:W-:Y:S01]  /*b550*/  FFMA R11, R81.reuse, R86, R11 ;  /* 0x00000056510b7223 */ /* 0x040fe2000000000b */
[C---:B------:R-:W-:Y:S01]  /*b560*/  FFMA R12, R81.reuse, R87, R12 ;  /* 0x00000057510c7223 */ /* 0x040fe2000000000c */
[----:B------:R-:W-:Y:S01]  /*b570*/  FFMA R13, R81, R88, R13 ;  /* 0x00000058510d7223 */ /* 0x000fe2000000000d */
[----:B------:R-:W-:Y:S01]  /*b580*/  F2FP.SATFINITE.E5M2.F32.PACK_AB_MERGE_C R86, R7, R6, RZ ;  /* 0x000000060756723e */ /* 0x000fe200048060ff */
[C---:B------:R-:W-:Y:S01]  /*b590*/  FMUL R7, R78.reuse, R20 ;  /* 0x000000144e077220 */ /* 0x040fe20000400000 */
[----:B------:R-:W-:Y:S01]  /*b5a0*/  F2FP.SATFINITE.E5M2.F32.PACK_AB_MERGE_C R138, R11, R10, RZ ;  /* 0x0000000a0b8a723e */ /* 0x000fe200048060ff */
[C---:B------:R-:W-:Y:S01]  /*b5b0*/  FMUL R10, R78.reuse, R21 ;  /* 0x000000154e0a7220 */ /* 0x040fe20000400000 */
[C---:B------:R-:W-:Y:S01]  /*b5c0*/  FMUL R21, R78.reuse, R28 ;  /* 0x0000001c4e157220 */ /* 0x040fe20000400000 */
[----:B------:R-:W-:Y:S02]  /*b5d0*/  HADD2.F32 R137, -RZ, R136.H1_H1 ;  /* 0x30000088ff897230 */ /* 0x000fe40000004100 */
[C---:B------:R-:W-:Y:S01]  /*b5e0*/  FMUL R14, R78.reuse, R14 ;  /* 0x0000000e4e0e7220 */ /* 0x040fe20000400000 */
[----:B------:R-:W-:Y:S02]  /*b5f0*/  HADD2.F32 R90, -RZ, R150.H1_H1 ;  /* 0x30000096ff5a7230 */ /* 0x000fe40000004100 */
[C---:B------:R-:W-:Y:S01]  /*b600*/  FMUL R15, R78.reuse, R15 ;  /* 0x0000000f4e0f7220 */ /* 0x040fe20000400000 */
[--C-:B------:R-:W-:Y:S02]  /*b610*/  HADD2.F32 R92, -RZ, R151.reuse.H0_H0 ;  /* 0x20000097ff5c7230 */ /* 0x100fe40000004100 */
[C---:B------:R-:W-:Y:S01]  /*b620*/  FFMA R14, R81.reuse, R89, R14 ;  /* 0x00000059510e7223 */ /* 0x040fe2000000000e */
[----:B------:R-:W-:Y:S02]  /*b630*/  HADD2.F32 R95, -RZ, R151.H1_H1 ;  /* 0x30000097ff5f7230 */ /* 0x000fe40000004100 */
[C---:B------:R-:W-:Y:S01]  /*b640*/  FFMA R15, R81.reuse, R90, R15 ;  /* 0x0000005a510f7223 */ /* 0x040fe2000000000f */
[C---:B------:R-:W-:Y:S01]  /*b650*/  FFMA R0, R81.reuse, R91, R0 ;  /* 0x0000005b51007223 */ /* 0x040fe20000000000 */
[----:B------:R-:W-:Y:S01]  /*b660*/  FFMA R2, R81, R93, R2 ;  /* 0x0000005d51027223 */ /* 0x000fe20000000002 */
[C---:B------:R-:W-:Y:S01]  /*b670*/  FMUL R3, R78.reuse, R18 ;  /* 0x000000124e037220 */ /* 0x040fe20000400000 */
[C---:B------:R-:W-:Y:S01]  /*b680*/  FMUL R18, R78.reuse, R25 ;  /* 0x000000194e127220 */ /* 0x040fe20000400000 */
[----:B------:R-:W-:Y:S01]  /*b690*/  F2FP.SATFINITE.E5M2.F32.PACK_AB_MERGE_C R14, R15, R14, RZ ;  /* 0x0000000e0f0e723e */ /* 0x000fe200048060ff */
[C---:B------:R-:W-:Y:S01]  /*b6a0*/  FMUL R25, R78.reuse, R32 ;  /* 0x000000204e197220 */ /* 0x040fe20000400000 */
[C---:B------:R-:W-:Y:S01]  /*b6b0*/  FFMA R3, R81.reuse, R92, R3 ;  /* 0x0000005c51037223 */ /* 0x040fe20000000003 */
[C---:B------:R-:W-:Y:S01]  /*b6c0*/  FMUL R6, R78.reuse, R19 ;  /* 0x000000134e067220 */ /* 0x040fe20000400000 */
[--C-:B------:R-:W-:Y:S02]  /*b6d0*/  HADD2.F32 R96, -RZ, R152.reuse.H0_H0 ;  /* 0x20000098ff607230 */ /* 0x100fe40000004100 */
[C---:B------:R-:W-:Y:S01]  /*b6e0*/  FMUL R11, R78.reuse, R22 ;  /* 0x000000164e0b7220 */ /* 0x040fe20000400000 */
[----:B------:R-:W-:Y:S02]  /*b6f0*/  HADD2.F32 R99, -RZ, R152.H1_H1 ;  /* 0x30000098ff637230 */ /* 0x000fe40000004100 */
[C---:B------:R-:W-:Y:S01]  /*b700*/  FFMA R6, R81.reuse, R95, R6 ;  /* 0x0000005f51067223 */ /* 0x040fe20000000006 */
[C---:B------:R-:W-:Y:S01]  /*b710*/  FFMA R7, R81.reuse, R94, R7 ;  /* 0x0000005e51077223 */ /* 0x040fe20000000007 */
[C---:B------:R-:W-:Y:S01]  /*b720*/  FFMA R10, R81.reuse, R97, R10 ;  /* 0x00000061510a7223 */ /* 0x040fe2000000000a */
[C---:B------:R-:W-:Y:S01]  /*b730*/  FFMA R11, R81.reuse, R96, R11 ;  /* 0x00000060510b7223 */ /* 0x040fe2000000000b */
[----:B------:R-:W-:Y:S01]  /*b740*/  FMUL R22, R78, R29 ;  /* 0x0000001d4e167220 */ /* 0x000fe20000400000 */
[----:B------:R-:W-:Y:S01]  /*b750*/  F2FP.SATFINITE.E5M2.F32.PACK_AB_MERGE_C R3, R6, R3, RZ ;  /* 0x000000030603723e */ /* 0x000fe200048060ff */
[C---:B------:R-:W-:Y:S01]  /*b760*/  FMUL R29, R78.reuse, R36 ;  /* 0x000000244e1d7220 */ /* 0x040fe20000400000 */
        /* <DEDUP_REMOVED lines=11> */
[----:B------:R-:W-:Y:S01]  /*b820*/  FMUL R20, R78, R27 ;  /* 0x0000001b4e147220 */ /* 0x000fe20000400000 */
[--C-:B------:R-:W-:Y:S01]  /*b830*/  HADD2.F32 R104, -RZ, R154.reuse.H0_H0 ;  /* 0x2000009aff687230 */ /* 0x100fe20000004100 */
[----:B------:R-:W-:Y:S01]  /*b840*/  F2FP.SATFINITE.E5M2.F32.PACK_AB_MERGE_C R16, R10, R7, R16 ;  /* 0x000000070a10723e */ /* 0x000fe20004806010 */
[----:B------:R-:W-:Y:S02]  /*b850*/  HADD2.F32 R107, -RZ, R154.H1_H1 ;  /* 0x3000009aff6b7230 */ /* 0x000fe40000004100 */
        /* <DEDUP_REMOVED lines=28> */
[----:B------:R-:W-:Y:S01]  /*ba20*/  F2FP.F16.E5M2.UNPACK_B R159, R159.H1 ;  /* 0x0000009fff9f723e */ /* 0x000fe200030004ff */
[----:B------:R-:W-:Y:S01]  /*ba30*/  FMUL R38, R78, R45 ;  /* 0x0000002d4e267220 */ /* 0x000fe20000400000 */
[----:B------:R-:W-:Y:S01]  /*ba40*/  F2FP.SATFINITE.E5M2.F32.PACK_AB_MERGE_C R19, R28, R27, RZ ;  /* 0x0000001b1c13723e */ /* 0x000fe200048060ff */
[----:B------:R-:W-:Y:S01]  /*ba50*/  FFMA R31, R81, R112, R31 ;  /* 0x00000070511f7223 */ /* 0x000fe2000000001f */
[C---:B------:R-:W-:Y:S01]  /*ba60*/  FMUL R45, R78.reuse, R52 ;  /* 0x000000344e2d7220 */ /* 0x040fe20000400000 */
[C---:B------:R-:W-:Y:S01]  /*ba70*/  FMUL R52, R78.reuse, R59 ;  /* 0x0000003b4e347220 */ /* 0x040fe20000400000 */
[----:B------:R-:W-:Y:S01]  /*ba80*/  F2FP.F16.E5M2.UNPACK_B R160, R160.H1 ;  /* 0x000000a0ffa0723e */ /* 0x000fe200030004ff */
[C---:B------:R-:W-:Y:S01]  /*ba90*/  FMUL R59, R78.reuse, R66 ;  /* 0x000000424e3b7220 */ /* 0x040fe20000400000 */
[----:B------:R-:W-:Y:S01]  /*baa0*/  F2FP.SATFINITE.E5M2.F32.PACK_AB_MERGE_C R66, R13, R12, R14 ;  /* 0x0000000c0d42723e */ /* 0x000fe2000480600e */
        /* <DEDUP_REMOVED lines=11> */
[C---:B------:R-:W-:Y:S01]  /*bb60*/  FFMA R35, R81.reuse, R116, R35 ;  /* 0x0000007451237223 */ /* 0x040fe20000000023 */
[C---:B------:R-:W-:Y:S01]  /*bb70*/  FMUL R36, R78.reuse, R43 ;  /* 0x0000002b4e247220 */ /* 0x040fe20000400000 */
[--C-:B------:R-:W-:Y:S02]  /*bb80*/  HADD2.F32 R120, -RZ, R158.reuse.H0_H0 ;  /* 0x2000009eff787230 */ /* 0x100fe40000004100 */
[C---:B------:R-:W-:Y:S01]  /*bb90*/  FMUL R39, R78.reuse, R46 ;  /* 0x0000002e4e277220 */ /* 0x040fe20000400000 */
[----:B------:R-:W-:Y:S02]  /*bba0*/  HADD2.F32 R123, -RZ, R158.H1_H1 ;  /* 0x3000009eff7b7230 */ /* 0x000fe40000004100 */
        /* <DEDUP_REMOVED lines=11> */
[C---:B------:R-:W-:Y:S01]  /*bc60*/  FFMA R42, R81.reuse, R125, R42 ;  /* 0x0000007d512a7223 */ /* 0x040fe2000000002a */
[C---:B------:R-:W-:Y:S01]  /*bc70*/  FMUL R46, R78.reuse, R53 ;  /* 0x000000354e2e7220 */ /* 0x040fe20000400000 */
[--C-:B------:R-:W-:Y:S02]  /*bc80*/  HADD2.F32 R128, -RZ, R160.reuse.H0_H0 ;  /* 0x200000a0ff807230 */ /* 0x100fe40000004100 */
[C---:B------:R-:W-:Y:S01]  /*bc90*/  FMUL R50, R78.reuse, R57 ;  /* 0x000000394e327220 */ /* 0x040fe20000400000 */
[C---:B------:R-:W-:Y:S01]  /*bca0*/  FMUL R51, R78.reuse, R58 ;  /* 0x0000003a4e337220 */ /* 0x040fe20000400000 */
[C---:B------:R-:W-:Y:S01]  /*bcb0*/  FMUL R53, R78.reuse, R60 ;  /* 0x0000003c4e357220 */ /* 0x040fe20000400000 */
[C---:B------:R-:W-:Y:S01]  /*bcc0*/  FFMA R43, R81.reuse, R124, R43 ;  /* 0x0000007c512b7223 */ /* 0x040fe2000000002b */
[----:B------:R-:W-:Y:S02]  /*bcd0*/  HADD2.F32 R131, -RZ, R160.H1_H1 ;  /* 0x300000a0ff837230 */ /* 0x000fe40000004100 */
[C---:B------:R-:W-:Y:S01]  /*bce0*/  FMUL R47, R78.reuse, R54 ;  /* 0x000000364e2f7220 */ /* 0x040fe20000400000 */
[C---:B------:R-:W-:Y:S01]  /*bcf0*/  FMUL R57, R78.reuse, R64 ;  /* 0x000000404e397220 */ /* 0x040fe20000400000 */
[C---:B------:R-:W-:Y:S01]  /*bd00*/  FMUL R58, R78.reuse, R65 ;  /* 0x000000414e3a7220 */ /* 0x040fe20000400000 */
[C---:B------:R-:W-:Y:S01]  /*bd10*/  FMUL R60, R78.reuse, R67 ;  /* 0x000000434e3c7220 */ /* 0x040fe20000400000 */
[----:B------:R-:W-:Y:S01]  /*bd20*/  FFMA R44, R81, R127, R44 ;  /* 0x0000007f512c7223 */ /* 0x000fe2000000002c */
[C---:B------:R-:W-:Y:S01]  /*bd30*/  FMUL R48, R78.reuse, R55 ;  /* 0x000000374e307220 */ /* 0x040fe20000400000 */
[----:B------:R-:W-:Y:S01]  /*bd40*/  F2FP.SATFINITE.E5M2.F32.PACK_AB_MERGE_C R64, R5, R4, R86 ;  /* 0x000000040540723e */ /* 0x000fe20004806056 */
[----:B------:R-:W-:Y:S01]  /*bd50*/  FFMA R45, R81, R126, R45 ;  /* 0x0000007e512d7223 */ /* 0x000fe2000000002d */
[----:B------:R-:W-:Y:S01]  /*bd60*/  F2FP.SATFINITE.E5M2.F32.PACK_AB_MERGE_C R65, R9, R8, R138 ;  /* 0x000000080941723e */ /* 0x000fe2000480608a */
[----:B------:R-:W-:Y:S01]  /*bd70*/  FMUL R49, R78, R56 ;  /* 0x000000384e317220 */ /* 0x000fe20000400000 */
[----:B------:R-:W-:Y:S01]  /*bd80*/  F2FP.SATFINITE.E5M2.F32.PACK_AB_MERGE_C R67, R2, R0, R3 ;  /* 0x000000000243723e */ /* 0x000fe20004806003 */
[C---:B------:R-:W-:Y:S01]  /*bd90*/  FFMA R46, R81.reuse, R129, R46 ;  /* 0x00000081512e7223 */ /* 0x040fe2000000002e */
[----:B------:R-:W-:Y:S01]  /*bda0*/  F2FP.F16.E5M2.UNPACK_B R162, R162.H1 ;  /* 0x000000a2ffa2723e */ /* 0x000fe200030004ff */
[--C-:B------:R-:W-:Y:S02]  /*bdb0*/  HADD2.F32 R132, -RZ, R161.reuse.H0_H0 ;  /* 0x200000a1ff847230 */ /* 0x100fe40000004100 */
[C---:B------:R-:W-:Y:S01]  /*bdc0*/  FFMA R47, R81.reuse, R128, R47 ;  /* 0x00000080512f7223 */ /* 0x040fe2000000002f */
[----:B------:R1:W-:Y:S01]  /*bdd0*/  STS.128 [R172+UR49+0xa400], R64 ;  /* 0x00a40040ac007988 */ /* 0x0003e20008000c31 */
[----:B------:R-:W-:Y:S02]  /*bde0*/  HADD2.F32 R135, -RZ, R161.H1_H1 ;  /* 0x300000a1ff877230 */ /* 0x000fe40000004100 */
[C---:B------:R-:W-:Y:S01]  /*bdf0*/  FFMA R48, R81.reuse, R131, R48 ;  /* 0x0000008351307223 */ /* 0x040fe20000000030 */
[C---:B------:R-:W-:Y:S01]  /*be00*/  FFMA R49, R81.reuse, R130, R49 ;  /* 0x0000008251317223 */ /* 0x040fe20000000031 */
[----:B------:R-:W-:Y:S01]  /*be10*/  F2FP.F16.E5M2.UNPACK_B R163, R163.H1 ;  /* 0x000000a3ffa3723e */ /* 0x000fe200030004ff */
[C---:B------:R-:W-:Y:S01]  /*be20*/  FFMA R50, R81.reuse, R133, R50 ;  /* 0x0000008551327223 */ /* 0x040fe20000000032 */
[----:B------:R-:W-:Y:S01]  /*be30*/  FMUL R54, R78, R61 ;  /* 0x0000003d4e367220 */ /* 0x000fe20000400000 */
[--C-:B------:R-:W-:Y:S01]  /*be40*/  HADD2.F32 R136, -RZ, R162.reuse.H0_H0 ;  /* 0x200000a2ff887230 */ /* 0x100fe20000004100 */
[----:B------:R1:W-:Y:S01]  /*be50*/  STS.128 [R193+0xa010], R16 ;  /* 0x00a01010c1007388 */ /* 0x0003e20000000c00 */
[----:B------:R-:W-:Y:S01]  /*be60*/  F2FP.SATFINITE.E5M2.F32.PACK_AB_MERGE_C R35, R36, R35, RZ ;  /* 0x000000232423723e */ /* 0x000fe200048060ff */
[C---:B------:R-:W-:Y:S01]  /*be70*/  FFMA R51, R81.reuse, R132, R51 ;  /* 0x0000008451337223 */ /* 0x040fe20000000033 */
[----:B------:R-:W-:Y:S01]  /*be80*/  F2FP.SATFINITE.E5M2.F32.PACK_AB_MERGE_C R39, R40, R39, RZ ;  /* 0x000000272827723e */ /* 0x000fe200048060ff */
[----:B------:R-:W-:Y:S02]  /*be90*/  HADD2.F32 R139, -RZ, R162.H1_H1 ;  /* 0x300000a2ff8b7230 */ /* 0x000fe40000004100 */
[C---:B------:R-:W-:Y:S01]  /*bea0*/  FMUL R55, R78.reuse, R62 ;  /* 0x0000003e4e377220 */ /* 0x040fe20000400000 */
[C---:B------:R-:W-:Y:S01]  /*beb0*/  FFMA R52, R81.reuse, R135, R52 ;  /* 0x0000008751347223 */ /* 0x040fe20000000034 */
[----:B------:R-:W-:Y:S01]  /*bec0*/  FMUL R56, R78, R63 ;  /* 0x0000003f4e387220 */ /* 0x000fe20000400000 */
[C---:B------:R-:W-:Y:S01]  /*bed0*/  FFMA R53, R81.reuse, R134, R53 ;  /* 0x0000008651357223 */ /* 0x040fe20000000035 */
[C---:B------:R-:W-:Y:S01]  /*bee0*/  FFMA R54, R81.reuse, R137, R54 ;  /* 0x0000008951367223 */ /* 0x040fe20000000036 */
[--C-:B------:R-:W-:Y:S02]  /*bef0*/  HADD2.F32 R84, -RZ, R163.reuse.H0_H0 ;  /* 0x200000a3ff547230 */ /* 0x100fe40000004100 */
[C---:B------:R-:W-:Y:S01]  /*bf00*/  FFMA R55, R81.reuse, R136, R55 ;  /* 0x0000008851377223 */ /* 0x040fe20000000037 */
[----:B------:R-:W-:Y:S02]  /*bf10*/  HADD2.F32 R85, -RZ, R163.H1_H1 ;  /* 0x300000a3ff557230 */ /* 0x000fe40000004100 */
[C---:B------:R-:W-:Y:S01]  /*bf20*/  FFMA R56, R81.reuse, R139, R56 ;  /* 0x0000008b51387223 */ /* 0x040fe20000000038 */
[----:B------:R-:W-:Y:S01]  /*bf30*/  F2FP.SATFINITE.E5M2.F32.PACK_AB_MERGE_C R43, R44, R43, RZ ;  /* 0x0000002b2c2b723e */ /* 0x000fe200048060ff */
[C---:B------:R-:W-:Y:S01]  /*bf40*/  FFMA R57, R81.reuse, R82, R57 ;  /* 0x0000005251397223 */ /* 0x040fe20000000039 */
[C---:B------:R-:W-:Y:S01]  /*bf50*/  FFMA R58, R81.reuse, R83, R58 ;  /* 0x00000053513a7223 */ /* 0x040fe2000000003a */
[C---:B------:R-:W-:Y:S01]  /*bf60*/  FFMA R59, R81.reuse, R84, R59 ;  /* 0x00000054513b7223 */ /* 0x040fe2000000003b */
[----:B------:R-:W-:Y:S01]  /*bf70*/  F2FP.SATFINITE.E5M2.F32.PACK_AB_MERGE_C R33, R34, R33, R35 ;  /* 0x000000212221723e */ /* 0x000fe20004806023 */
[----:B------:R-:W-:Y:S01]  /*bf80*/  FFMA R60, R81, R85, R60 ;  /* 0x00000055513c7223 */ /* 0x000fe2000000003c */
[----:B------:R-:W-:Y:S02]  /*bf90*/  F2FP.SATFINITE.E5M2.F32.PACK_AB_MERGE_C R32, R30, R29, R32 ;  /* 0x0000001d1e20723e */ /* 0x000fe40004806020 */
        /* <DEDUP_REMOVED lines=11> */
[----:B------:R-:W-:Y:S03]  /*c050*/  IADD3 R76, PT, PT, R76, 0x1, RZ ;  /* 0x000000014c4c7810 */ /* 0x000fe60007ffe0ff */
        /* <DEDUP_REMOVED lines=18> */
.L_x_161:
[----:B------:R-:W-:Y:S05]  /*c180*/  BSYNC.RECONVERGENT B0 ;  /* 0x0000000000007941 */ /* 0x000fea0003800200 */
.L_x_160:
[----:B------:R-:W-:Y:S01]  /*c190*/  BAR.SYNC.DEFER_BLOCKING 0x1, 0x80 ;  /* 0x0042000000007b1d */ /* 0x000fe20000010000 */
[----:B------:R-:W-:Y:S01]  /*c1a0*/  ISETP.NE.AND P2, PT, R190, RZ, PT ;  /* 0x000000ffbe00720c */ /* 0x000fe20003f45270 */
[----:B------:R-:W-:Y:S01]  /*c1b0*/  IMAD.IADD R20, R75, 0x1, R147 ;  /* 0x000000014b147824 */ /* 0x000fe200078e0293 */
[----:B------:R-:W-:Y:S01]  /*c1c0*/  ISETP.NE.AND P0, PT, R192, 0x2, PT ;  /* 0x00000002c000780c */ /* 0x000fe20003f05270 */
[----:B------:R-:W-:Y:S01]  /*c1d0*/  IMAD.IADD R21, R77, 0x1, R170 ;  /* 0x000000014d157824 */ /* 0x000fe200078e02aa */
[----:B------:R-:W-:Y:S02]  /*c1e0*/  ISETP.NE.AND P1, PT, R76, 0x2, PT ;  /* 0x000000024c00780c */ /* 0x000fe40003f25270 */
[----:B------:R-:W-:Y:S02]  /*c1f0*/  SEL R3, RZ, 0x1, P0 ;  /* 0x00000001ff037807 */ /* 0x000fe40000000000 */
[----:B------:R-:W-:Y:S02]  /*c200*/  SEL R0, RZ, 0x1, P1 ;  /* 0x00000001ff007807 */ /* 0x000fe40000800000 */
[----:B------:R-:W-:Y:S02]  /*c210*/  LOP3.LUT R182, R182, R3, RZ, 0x3c, !PT ;  /* 0x00000003b6b67212 */ /* 0x000fe400078e3cff */
[----:B------:R-:W-:Y:S02]  /*c220*/  LOP3.LUT R183, R183, R0, RZ, 0x3c, !PT ;  /* 0x00000000b7b77212 */ /* 0x000fe400078e3cff */
[----:B------:R-:W-:Y:S02]  /*c230*/  @P2 R2UR UR36, R179 ;  /* 0x00000000b32422ca */ /* 0x000fe400000e0000 */
[----:B------:R-:W-:Y:S02]  /*c240*/  SEL R192, R192, RZ, P0 ;  /* 0x000000ffc0c07207 */ /* 0x000fe40000000000 */
[----:B------:R-:W-:Y:S01]  /*c250*/  SEL R76, R76, RZ, P1 ;  /* 0x000000ff4c4c7207 */ /* 0x000fe20000800000 */
[----:B------:R-:W-:Y:S10]  /*c260*/  @P2 BRA `(.L_x_162) ;  /* 0xffffff9800dc2947 */ /* 0x000ff4000383ffff */
[----:B------:R-:W-:Y:S05]  /*c270*/  EXIT ;  /* 0x000000000000794d */ /* 0x000fea0003800000 */
.L_x_25:
[----:B--2---:R2:W4:Y:S02]  /*c280*/  SYNCS.PHASECHK.TRANS64.TRYWAIT P0, [R3+URZ+0x200], R2 ;  /* 0x00020002030075a7 */ /* 0x00452400080011ff */
[----:B----4-:R-:W-:Y:S05]  /*c290*/  @!P0 NANOSLEEP.SYNCS 0x989680 ;  /* 0x009896800000895d */ /* 0x010fea0003900000 */
[----:B------:R-:W4:Y:S02]  /*c2a0*/  @!P0 SYNCS.PHASECHK.TRANS64 P0, [R3+URZ+0x200], R2 ;  /* 0x00020002030085a7 */ /* 0x000f2400080010ff */
[----:B----4-:R-:W-:Y:S05]  /*c2b0*/  @!P0 BRA `(.L_x_25) ;  /* 0xfffffffc00f08947 */ /* 0x010fea000383ffff */
[----:B------:R-:W-:Y:S05]  /*c2c0*/  BRA `(.L_x_163) ;  /* 0xffffff5400d87947 */ /* 0x000fea000383ffff */
.L_x_28:
[----:B-1----:R-:W-:-:S07]  /*c2d0*/  MOV R2, UR33 ;  /* 0x0000002100027c02 */ /* 0x002fce0008000f00 */
.L_x_164:
[----:B-1----:R1:W2:Y:S02]  /*c2e0*/  SYNCS.PHASECHK.TRANS64.TRYWAIT P0, [R2+URZ+0xb0], R5 ;  /* 0x0000b005020075a7 */ /* 0x0022a400080011ff */
[----:B--2---:R-:W-:Y:S05]  /*c2f0*/  @!P0 NANOSLEEP.SYNCS 0x989680 ;  /* 0x009896800000895d */ /* 0x004fea0003900000 */
[----:B------:R-:W2:Y:S02]  /*c300*/  @!P0 SYNCS.PHASECHK.TRANS64 P0, [R2+URZ+0xb0], R5 ;  /* 0x0000b005020085a7 */ /* 0x000ea400080010ff */
[----:B--2---:R-:W-:Y:S05]  /*c310*/  @!P0 BRA `(.L_x_164) ;  /* 0xfffffffc00f08947 */ /* 0x004fea000383ffff */
[----:B------:R-:W-:Y:S05]  /*c320*/  BRA `(.L_x_27) ;  /* 0xffffff58003c7947 */ /* 0x000fea000383ffff */
.L_x_35:
[----:B-1----:R-:W-:-:S07]  /*c330*/  MOV R2, UR17 ;  /* 0x0000001100027c02 */ /* 0x002fce0008000f00 */
.L_x_165:
[----:B-1----:R1:W2:Y:S02]  /*c340*/  SYNCS.PHASECHK.TRANS64.TRYWAIT P0, [R2+URZ+0xb0], R5 ;  /* 0x0000b005020075a7 */ /* 0x0022a400080011ff */
[----:B--2---:R-:W-:Y:S05]  /*c350*/  @!P0 NANOSLEEP.SYNCS 0x989680 ;  /* 0x009896800000895d */ /* 0x004fea0003900000 */
[----:B------:R-:W2:Y:S02]  /*c360*/  @!P0 SYNCS.PHASECHK.TRANS64 P0, [R2+URZ+0xb0], R5 ;  /* 0x0000b005020085a7 */ /* 0x000ea400080010ff */
[----:B--2---:R-:W-:Y:S05]  /*c370*/  @!P0 BRA `(.L_x_165) ;  /* 0xfffffffc00f08947 */ /* 0x004fea000383ffff */
[----:B------:R-:W-:Y:S05]  /*c380*/  BRA `(.L_x_34) ;  /* 0xffffff5800f47947 */ /* 0x000fea000383ffff */
.L_x_40:
[----:B-1----:R1:W2:Y:S02]  /*c390*/  SYNCS.PHASECHK.TRANS64.TRYWAIT P0, [R2+URZ+0x1b0], R3 ;  /* 0x0001b003020075a7 */ /* 0x0022a400080011ff */
[----:B--2---:R-:W-:Y:S05]  /*c3a0*/  @!P0 NANOSLEEP.SYNCS 0x989680 ;  /* 0x009896800000895d */ /* 0x004fea0003900000 */
[----:B------:R-:W2:Y:S02]  /*c3b0*/  @!P0 SYNCS.PHASECHK.TRANS64 P0, [R2+URZ+0x1b0], R3 ;  /* 0x0001b003020085a7 */ /* 0x000ea400080010ff */
[----:B--2---:R-:W-:Y:S05]  /*c3c0*/  @!P0 BRA `(.L_x_40) ;  /* 0xfffffffc00f08947 */ /* 0x004fea000383ffff */
[----:B------:R-:W-:Y:S05]  /*c3d0*/  BRA `(.L_x_166) ;  /* 0xffffff5c00947947 */ /* 0x000fea000383ffff */
.L_x_44:
[----:B---3--:R-:W-:-:S07]  /*c3e0*/  MOV R0, UR4 ;  /* 0x0000000400007c02 */ /* 0x008fce0008000f00 */
.L_x_167:
[----:B-1----:R1:W2:Y:S02]  /*c3f0*/  SYNCS.PHASECHK.TRANS64.TRYWAIT P0, [R0+URZ], R3 ;  /* 0x00000003000075a7 */ /* 0x0022a400080011ff */
[----:B--2---:R-:W-:Y:S05]  /*c400*/  @!P0 NANOSLEEP.SYNCS 0x989680 ;  /* 0x009896800000895d */ /* 0x004fea0003900000 */
[----:B------:R-:W2:Y:S02]  /*c410*/  @!P0 SYNCS.PHASECHK.TRANS64 P0, [R0+URZ], R3 ;  /* 0x00000003000085a7 */ /* 0x000ea400080010ff */
[----:B--2---:R-:W-:Y:S05]  /*c420*/  @!P0 BRA `(.L_x_167) ;  /* 0xfffffffc00f08947 */ /* 0x004fea000383ffff */
[----:B------:R-:W-:Y:S05]  /*c430*/  BRA `(.L_x_168) ;  /* 0xffffff6400047947 */ /* 0x000fea000383ffff */
.L_x_45:
[----:B---3--:R-:W-:-:S07]  /*c440*/  MOV R0, UR4 ;  /* 0x0000000400007c02 */ /* 0x008fce0008000f00 */
.L_x_169:
[----:B-1----:R1:W2:Y:S02]  /*c450*/  SYNCS.PHASECHK.TRANS64.TRYWAIT P0, [R0+URZ], R3 ;  /* 0x00000003000075a7 */ /* 0x0022a400080011ff */
[----:B--2---:R-:W-:Y:S05]  /*c460*/  @!P0 NANOSLEEP.SYNCS 0x989680 ;  /* 0x009896800000895d */ /* 0x004fea0003900000 */
[----:B------:R-:W2:Y:S02]  /*c470*/  @!P0 SYNCS.PHASECHK.TRANS64 P0, [R0+URZ], R3 ;  /* 0x00000003000085a7 */ /* 0x000ea400080010ff */
[----:B--2---:R-:W-:Y:S05]  /*c480*/  @!P0 BRA `(.L_x_169) ;  /* 0xfffffffc00f08947 */ /* 0x004fea000383ffff */
[----:B------:R-:W-:Y:S05]  /*c490*/  BRA `(.L_x_170) ;  /* 0xffffff6400107947 */ /* 0x000fea000383ffff */
.L_x_46:
[----:B---3--:R-:W-:-:S07]  /*c4a0*/  MOV R0, UR4 ;  /* 0x0000000400007c02 */ /* 0x008fce0008000f00 */
.L_x_171:
[----:B-1----:R1:W2:Y:S02]  /*c4b0*/  SYNCS.PHASECHK.TRANS64.TRYWAIT P0, [R0+URZ], R3 ;  /* 0x00000003000075a7 */ /* 0x0022a400080011ff */
[----:B--2---:R-:W-:Y:S05]  /*c4c0*/  @!P0 NANOSLEEP.SYNCS 0x989680 ;  /* 0x009896800000895d */ /* 0x004fea0003900000 */
[----:B------:R-:W2:Y:S02]  /*c4d0*/  @!P0 SYNCS.PHASECHK.TRANS64 P0, [R0+URZ], R3 ;  /* 0x00000003000085a7 */ /* 0x000ea400080010ff */
[----:B--2---:R-:W-:Y:S05]  /*c4e0*/  @!P0 BRA `(.L_x_171) ;  /* 0xfffffffc00f08947 */ /* 0x004fea000383ffff */
[----:B------:R-:W-:Y:S05]  /*c4f0*/  BRA `(.L_x_172) ;  /* 0xffffff64001c7947 */ /* 0x000fea000383ffff */
.L_x_47:
[----:B---3--:R-:W-:-:S07]  /*c500*/  MOV R0, UR4 ;  /* 0x0000000400007c02 */ /* 0x008fce0008000f00 */
.L_x_173:
[----:B-1----:R1:W2:Y:S02]  /*c510*/  SYNCS.PHASECHK.TRANS64.TRYWAIT P0, [R0+URZ], R3 ;  /* 0x00000003000075a7 */ /* 0x0022a400080011ff */
[----:B--2---:R-:W-:Y:S05]  /*c520*/  @!P0 NANOSLEEP.SYNCS 0x989680 ;  /* 0x009896800000895d */ /* 0x004fea0003900000 */
[----:B------:R-:W2:Y:S02]  /*c530*/  @!P0 SYNCS.PHASECHK.TRANS64 P0, [R0+URZ], R3 ;  /* 0x00000003000085a7 */ /* 0x000ea400080010ff */
[----:B--2---:R-:W-:Y:S05]  /*c540*/  @!P0 BRA `(.L_x_173) ;  /* 0xfffffffc00f08947 */ /* 0x004fea000383ffff */
[----:B------:R-:W-:Y:S05]  /*c550*/  BRA `(.L_x_174) ;  /* 0xffffff6400287947 */ /* 0x000fea000383ffff */
.L_x_48:
[----:B---3--:R-:W-:-:S07]  /*c560*/  MOV R0, UR4 ;  /* 0x0000000400007c02 */ /* 0x008fce0008000f00 */
.L_x_175:
[----:B-1----:R1:W2:Y:S02]  /*c570*/  SYNCS.PHASECHK.TRANS64.TRYWAIT P0, [R0+URZ], R3 ;  /* 0x00000003000075a7 */ /* 0x0022a400080011ff */
[----:B--2---:R-:W-:Y:S05]  /*c580*/  @!P0 NANOSLEEP.SYNCS 0x989680 ;  /* 0x009896800000895d */ /* 0x004fea0003900000 */
[----:B------:R-:W2:Y:S02]  /*c590*/  @!P0 SYNCS.PHASECHK.TRANS64 P0, [R0+URZ], R3 ;  /* 0x00000003000085a7 */ /* 0x000ea400080010ff */
[----:B--2---:R-:W-:Y:S05]  /*c5a0*/  @!P0 BRA `(.L_x_175) ;  /* 0xfffffffc00f08947 */ /* 0x004fea000383ffff */
[----:B------:R-:W-:Y:S05]  /*c5b0*/  BRA `(.L_x_176) ;  /* 0xffffff6400347947 */ /* 0x000fea000383ffff */
.L_x_49:
[----:B---3--:R-:W-:-:S07]  /*c5c0*/  MOV R0, UR4 ;  /* 0x0000000400007c02 */ /* 0x008fce0008000f00 */
.L_x_177:
[----:B-1----:R1:W2:Y:S02]  /*c5d0*/  SYNCS.PHASECHK.TRANS64.TRYWAIT P0, [R0+URZ], R3 ;  /* 0x00000003000075a7 */ /* 0x0022a400080011ff */
[----:B--2---:R-:W-:Y:S05]  /*c5e0*/  @!P0 NANOSLEEP.SYNCS 0x989680 ;  /* 0x009896800000895d */ /* 0x004fea0003900000 */
[----:B------:R-:W2:Y:S02]  /*c5f0*/  @!P0 SYNCS.PHASECHK.TRANS64 P0, [R0+URZ], R3 ;  /* 0x00000003000085a7 */ /* 0x000ea400080010ff */
[----:B--2---:R-:W-:Y:S05]  /*c600*/  @!P0 BRA `(.L_x_177) ;  /* 0xfffffffc00f08947 */ /* 0x004fea000383ffff */
[----:B------:R-:W-:Y:S05]  /*c610*/  BRA `(.L_x_178) ;  /* 0xffffff6400407947 */ /* 0x000fea000383ffff */
.L_x_50:
[----:B---3--:R-:W-:-:S07]  /*c620*/  MOV R0, UR4 ;  /* 0x0000000400007c02 */ /* 0x008fce0008000f00 */
.L_x_179:
[----:B-1----:R1:W2:Y:S02]  /*c630*/  SYNCS.PHASECHK.TRANS64.TRYWAIT P0, [R0+URZ], R3 ;  /* 0x00000003000075a7 */ /* 0x0022a400080011ff */
[----:B--2---:R-:W-:Y:S05]  /*c640*/  @!P0 NANOSLEEP.SYNCS 0x989680 ;  /* 0x009896800000895d */ /* 0x004fea0003900000 */
[----:B------:R-:W2:Y:S02]  /*c650*/  @!P0 SYNCS.PHASECHK.TRANS64 P0, [R0+URZ], R3 ;  /* 0x00000003000085a7 */ /* 0x000ea400080010ff */
[----:B--2---:R-:W-:Y:S05]  /*c660*/  @!P0 BRA `(.L_x_179) ;  /* 0xfffffffc00f08947 */ /* 0x004fea000383ffff */
[----:B------:R-:W-:Y:S05]  /*c670*/  BRA `(.L_x_180) ;  /* 0xffffff64004c7947 */ /* 0x000fea000383ffff */
.L_x_51:
[----:B---3--:R-:W-:-:S07]  /*c680*/  MOV R0, UR4 ;  /* 0x0000000400007c02 */ /* 0x008fce0008000f00 */
.L_x_181:
[----:B-1----:R1:W2:Y:S02]  /*c690*/  SYNCS.PHASECHK.TRANS64.TRYWAIT P0, [R0+URZ], R3 ;  /* 0x00000003000075a7 */ /* 0x0022a400080011ff */
[----:B--2---:R-:W-:Y:S05]  /*c6a0*/  @!P0 NANOSLEEP.SYNCS 0x989680 ;  /* 0x009896800000895d */ /* 0x004fea0003900000 */
[----:B------:R-:W2:Y:S02]  /*c6b0*/  @!P0 SYNCS.PHASECHK.TRANS64 P0, [R0+URZ], R3 ;  /* 0x00000003000085a7 */ /* 0x000ea400080010ff */
[----:B--2---:R-:W-:Y:S05]  /*c6c0*/  @!P0 BRA `(.L_x_181) ;  /* 0xfffffffc00f08947 */ /* 0x004fea000383ffff */
[----:B------:R-:W-:Y:S05]  /*c6d0*/  BRA `(.L_x_182) ;  /* 0xffffff6400587947 */ /* 0x000fea000383ffff */
.L_x_52:
[----:B---3--:R-:W-:-:S07]  /*c6e0*/  MOV R0, UR4 ;  /* 0x0000000400007c02 */ /* 0x008fce0008000f00 */
.L_x_183:
[----:B-1----:R1:W2:Y:S02]  /*c6f0*/  SYNCS.PHASECHK.TRANS64.TRYWAIT P0, [R0+URZ], R3 ;  /* 0x00000003000075a7 */ /* 0x0022a400080011ff */
[----:B--2---:R-:W-:Y:S05]  /*c700*/  @!P0 NANOSLEEP.SYNCS 0x989680 ;  /* 0x009896800000895d */ /* 0x004fea0003900000 */
[----:B------:R-:W2:Y:S02]  /*c710*/  @!P0 SYNCS.PHASECHK.TRANS64 P0, [R0+URZ], R3 ;  /* 0x00000003000085a7 */ /* 0x000ea400080010ff */
[----:B--2---:R-:W-:Y:S05]  /*c720*/  @!P0 BRA `(.L_x_183) ;  /* 0xfffffffc00f08947 */ /* 0x004fea000383ffff */
[----:B------:R-:W-:Y:S05]  /*c730*/  BRA `(.L_x_184) ;  /* 0xffffff6400647947 */ /* 0x000fea000383ffff */
.L_x_53:
[----:B---3--:R-:W-:-:S07]  /*c740*/  MOV R0, UR4 ;  /* 0x0000000400007c02 */ /* 0x008fce0008000f00 */
.L_x_185:
[----:B-1----:R1:W2:Y:S02]  /*c750*/  SYNCS.PHASECHK.TRANS64.TRYWAIT P0, [R0+URZ], R3 ;  /* 0x00000003000075a7 */ /* 0x0022a400080011ff */
[----:B--2---:R-:W-:Y:S05]  /*c760*/  @!P0 NANOSLEEP.SYNCS 0x989680 ;  /* 0x009896800000895d */ /* 0x004fea0003900000 */
[----:B------:R-:W2:Y:S02]  /*c770*/  @!P0 SYNCS.PHASECHK.TRANS64 P0, [R0+URZ], R3 ;  /* 0x00000003000085a7 */ /* 0x000ea400080010ff */
[----:B--2---:R-:W-:Y:S05]  /*c780*/  @!P0 BRA `(.L_x_185) ;  /* 0xfffffffc00f08947 */ /* 0x004fea000383ffff */
[----:B------:R-:W-:Y:S05]  /*c790*/  BRA `(.L_x_186) ;  /* 0xffffff6400707947 */ /* 0x000fea000383ffff */
.L_x_54:
[----:B---3--:R-:W-:-:S07]  /*c7a0*/  MOV R0, UR4 ;  /* 0x0000000400007c02 */ /* 0x008fce0008000f00 */
.L_x_187:
[----:B-1----:R1:W2:Y:S02]  /*c7b0*/  SYNCS.PHASECHK.TRANS64.TRYWAIT P0, [R0+URZ], R3 ;  /* 0x00000003000075a7 */ /* 0x0022a400080011ff */
[----:B--2---:R-:W-:Y:S05]  /*c7c0*/  @!P0 NANOSLEEP.SYNCS 0x989680 ;  /* 0x009896800000895d */ /* 0x004fea0003900000 */
[----:B------:R-:W2:Y:S02]  /*c7d0*/  @!P0 SYNCS.PHASECHK.TRANS64 P0, [R0+URZ], R3 ;  /* 0x00000003000085a7 */ /* 0x000ea400080010ff */
[----:B--2---:R-:W-:Y:S05]  /*c7e0*/  @!P0 BRA `(.L_x_187) ;  /* 0xfffffffc00f08947 */ /* 0x004fea000383ffff */
[----:B------:R-:W-:Y:S05]  /*c7f0*/  BRA `(.L_x_188) ;  /* 0xffffff64007c7947 */ /* 0x000fea000383ffff */
.L_x_55:
[----:B---3--:R-:W-:-:S07]  /*c800*/  MOV R0, UR4 ;  /* 0x0000000400007c02 */ /* 0x008fce0008000f00 */
.L_x_189:
[----:B-1----:R1:W2:Y:S02]  /*c810*/  SYNCS.PHASECHK.TRANS64.TRYWAIT P0, [R0+URZ], R3 ;  /* 0x00000003000075a7 */ /* 0x0022a400080011ff */
[----:B--2---:R-:W-:Y:S05]  /*c820*/  @!P0 NANOSLEEP.SYNCS 0x989680 ;  /* 0x009896800000895d */ /* 0x004fea0003900000 */
[----:B------:R-:W2:Y:S02]  /*c830*/  @!P0 SYNCS.PHASECHK.TRANS64 P0, [R0+URZ], R3 ;  /* 0x00000003000085a7 */ /* 0x000ea400080010ff */
[----:B--2---:R-:W-:Y:S05]  /*c840*/  @!P0 BRA `(.L_x_189) ;  /* 0xfffffffc00f08947 */ /* 0x004fea000383ffff */
[----:B------:R-:W-:Y:S05]  /*c850*/  BRA `(.L_x_190) ;  /* 0xffffff6400887947 */ /* 0x000fea000383ffff */
.L_x_56:
[----:B---3--:R-:W-:-:S07]  /*c860*/  MOV R0, UR4 ;  /* 0x0000000400007c02 */ /* 0x008fce0008000f00 */
.L_x_191:
[----:B-1----:R1:W2:Y:S02]  /*c870*/  SYNCS.PHASECHK.TRANS64.TRYWAIT P0, [R0+URZ], R3 ;  /* 0x00000003000075a7 */ /* 0x0022a400080011ff */
[----:B--2---:R-:W-:Y:S05]  /*c880*/  @!P0 NANOSLEEP.SYNCS 0x989680 ;  /* 0x009896800000895d */ /* 0x004fea0003900000 */
[----:B------:R-:W2:Y:S02]  /*c890*/  @!P0 SYNCS.PHASECHK.TRANS64 P0, [R0+URZ], R3 ;  /* 0x00000003000085a7 */ /* 0x000ea400080010ff */
[----:B--2---:R-:W-:Y:S05]  /*c8a0*/  @!P0 BRA `(.L_x_191) ;  /* 0xfffffffc00f08947 */ /* 0x004fea000383ffff */
[----:B------:R-:W-:Y:S05]  /*c8b0*/  BRA `(.L_x_192) ;  /* 0xffffff6400947947 */ /* 0x000fea000383ffff */
.L_x_57:
[----:B---3--:R-:W-:-:S07]  /*c8c0*/  MOV R0, UR4 ;  /* 0x0000000400007c02 */ /* 0x008fce0008000f00 */
.L_x_193:
[----:B-1----:R1:W2:Y:S02]  /*c8d0*/  SYNCS.PHASECHK.TRANS64.TRYWAIT P0, [R0+URZ], R3 ;  /* 0x00000003000075a7 */ /* 0x0022a400080011ff */
[----:B--2---:R-:W-:Y:S05]  /*c8e0*/  @!P0 NANOSLEEP.SYNCS 0x989680 ;  /* 0x009896800000895d */ /* 0x004fea0003900000 */
[----:B------:R-:W2:Y:S02]  /*c8f0*/  @!P0 SYNCS.PHASECHK.TRANS64 P0, [R0+URZ], R3 ;  /* 0x00000003000085a7 */ /* 0x000ea400080010ff */
[----:B--2---:R-:W-:Y:S05]  /*c900*/  @!P0 BRA `(.L_x_193) ;  /* 0xfffffffc00f08947 */ /* 0x004fea000383ffff */
[----:B------:R-:W-:Y:S05]  /*c910*/  BRA `(.L_x_194) ;  /* 0xffffff6400a07947 */ /* 0x000fea000383ffff */
.L_x_58:
[----:B---3--:R-:W-:-:S07]  /*c920*/  MOV R0, UR4 ;  /* 0x0000000400007c02 */ /* 0x008fce0008000f00 */
.L_x_195:
[----:B-1----:R1:W2:Y:S02]  /*c930*/  SYNCS.PHASECHK.TRANS64.TRYWAIT P0, [R0+URZ], R3 ;  /* 0x00000003000075a7 */ /* 0x0022a400080011ff */
[----:B--2---:R-:W-:Y:S05]  /*c940*/  @!P0 NANOSLEEP.SYNCS 0x989680 ;  /* 0x009896800000895d */ /* 0x004fea0003900000 */
[----:B------:R-:W2:Y:S02]  /*c950*/  @!P0 SYNCS.PHASECHK.TRANS64 P0, [R0+URZ], R3 ;  /* 0x00000003000085a7 */ /* 0x000ea400080010ff */
[----:B--2---:R-:W-:Y:S05]  /*c960*/  @!P0 BRA `(.L_x_195) ;  /* 0xfffffffc00f08947 */ /* 0x004fea000383ffff */
[----:B------:R-:W-:Y:S05]  /*c970*/  BRA `(.L_x_196) ;  /* 0xffffff6400ac7947 */ /* 0x000fea000383ffff */
.L_x_59:
[----:B---3--:R-:W-:-:S07]  /*c980*/  MOV R0, UR4 ;  /* 0x0000000400007c02 */ /* 0x008fce0008000f00 */
.L_x_197:
[----:B-1----:R1:W2:Y:S02]  /*c990*/  SYNCS.PHASECHK.TRANS64.TRYWAIT P0, [R0+URZ], R3 ;  /* 0x00000003000075a7 */ /* 0x0022a400080011ff */
[----:B--2---:R-:W-:Y:S05]  /*c9a0*/  @!P0 NANOSLEEP.SYNCS 0x989680 ;  /* 0x009896800000895d */ /* 0x004fea0003900000 */
[----:B------:R-:W2:Y:S02]  /*c9b0*/  @!P0 SYNCS.PHASECHK.TRANS64 P0, [R0+URZ], R3 ;  /* 0x00000003000085a7 */ /* 0x000ea400080010ff */
[----:B--2---:R-:W-:Y:S05]  /*c9c0*/  @!P0 BRA `(.L_x_197) ;  /* 0xfffffffc00f08947 */ /* 0x004fea000383ffff */
[----:B------:R-:W-:Y:S05]  /*c9d0*/  BRA `(.L_x_198) ;  /* 0xffffff6400b87947 */ /* 0x000fea000383ffff */
.L_x_60:
[----:B---3--:R-:W-:-:S07]  /*c9e0*/  MOV R0, UR4 ;  /* 0x0000000400007c02 */ /* 0x008fce0008000f00 */
.L_x_199:
[----:B-1----:R1:W2:Y:S02]  /*c9f0*/  SYNCS.PHASECHK.TRANS64.TRYWAIT P0, [R0+URZ], R3 ;  /* 0x00000003000075a7 */ /* 0x0022a400080011ff */
[----:B--2---:R-:W-:Y:S05]  /*ca00*/  @!P0 NANOSLEEP.SYNCS 0x989680 ;  /* 0x009896800000895d */ /* 0x004fea0003900000 */
[----:B------:R-:W2:Y:S02]  /*ca10*/  @!P0 SYNCS.PHASECHK.TRANS64 P0, [R0+URZ], R3 ;  /* 0x00000003000085a7 */ /* 0x000ea400080010ff */
[----:B--2---:R-:W-:Y:S05]  /*ca20*/  @!P0 BRA `(.L_x_199) ;  /* 0xfffffffc00f08947 */ /* 0x004fea000383ffff */
[----:B------:R-:W-:Y:S05]  /*ca30*/  BRA `(.L_x_200) ;  /* 0xffffff6400c47947 */ /* 0x000fea000383ffff */
.L_x_61:
[----:B---3--:R-:W-:-:S07]  /*ca40*/  MOV R0, UR4 ;  /* 0x0000000400007c02 */ /* 0x008fce0008000f00 */
.L_x_201:
[----:B-1----:R1:W2:Y:S02]  /*ca50*/  SYNCS.PHASECHK.TRANS64.TRYWAIT P0, [R0+URZ], R3 ;  /* 0x00000003000075a7 */ /* 0x0022a400080011ff */
[----:B--2---:R-:W-:Y:S05]  /*ca60*/  @!P0 NANOSLEEP.SYNCS 0x989680 ;  /* 0x009896800000895d */ /* 0x004fea0003900000 */
[----:B------:R-:W2:Y:S02]  /*ca70*/  @!P0 SYNCS.PHASECHK.TRANS64 P0, [R0+URZ], R3 ;  /* 0x00000003000085a7 */ /* 0x000ea400080010ff */
[----:B--2---:R-:W-:Y:S05]  /*ca80*/  @!P0 BRA `(.L_x_201) ;  /* 0xfffffffc00f08947 */ /* 0x004fea000383ffff */
[----:B------:R-:W-:Y:S05]  /*ca90*/  BRA `(.L_x_202) ;  /* 0xffffff6400d07947 */ /* 0x000fea000383ffff */
.L_x_62:
[----:B---3--:R-:W-:-:S07]  /*caa0*/  MOV R0, UR4 ;  /* 0x0000000400007c02 */ /* 0x008fce0008000f00 */
.L_x_203:
[----:B-1----:R1:W2:Y:S02]  /*cab0*/  SYNCS.PHASECHK.TRANS64.TRYWAIT P0, [R0+URZ], R3 ;  /* 0x00000003000075a7 */ /* 0x0022a400080011ff */
[----:B--2---:R-:W-:Y:S05]  /*cac0*/  @!P0 NANOSLEEP.SYNCS 0x989680 ;  /* 0x009896800000895d */ /* 0x004fea0003900000 */
[----:B------:R-:W2:Y:S02]  /*cad0*/  @!P0 SYNCS.PHASECHK.TRANS64 P0, [R0+URZ], R3 ;  /* 0x00000003000085a7 */ /* 0x000ea400080010ff */
[----:B--2---:R-:W-:Y:S05]  /*cae0*/  @!P0 BRA `(.L_x_203) ;  /* 0xfffffffc00f08947 */ /* 0x004fea000383ffff */
[----:B------:R-:W-:Y:S05]  /*caf0*/  BRA `(.L_x_204) ;  /* 0xffffff6400dc7947 */ /* 0x000fea000383ffff */
.L_x_63:
[----:B---3--:R-:W-:-:S07]  /*cb00*/  MOV R0, UR4 ;  /* 0x0000000400007c02 */ /* 0x008fce0008000f00 */
.L_x_205:
[----:B-1----:R1:W2:Y:S02]  /*cb10*/  SYNCS.PHASECHK.TRANS64.TRYWAIT P0, [R0+URZ], R3 ;  /* 0x00000003000075a7 */ /* 0x0022a400080011ff */
[----:B--2---:R-:W-:Y:S05]  /*cb20*/  @!P0 NANOSLEEP.SYNCS 0x989680 ;  /* 0x009896800000895d */ /* 0x004fea0003900000 */
[----:B------:R-:W2:Y:S02]  /*cb30*/  @!P0 SYNCS.PHASECHK.TRANS64 P0, [R0+URZ], R3 ;  /* 0x00000003000085a7 */ /* 0x000ea400080010ff */
[----:B--2---:R-:W-:Y:S05]  /*cb40*/  @!P0 BRA `(.L_x_205) ;  /* 0xfffffffc00f08947 */ /* 0x004fea000383ffff */
[----:B------:R-:W-:Y:S05]  /*cb50*/  BRA `(.L_x_206) ;  /* 0xffffff6400e87947 */ /* 0x000fea000383ffff */
.L_x_64:
[----:B---3--:R-:W-:-:S07]  /*cb60*/  MOV R0, UR4 ;  /* 0x0000000400007c02 */ /* 0x008fce0008000f00 */
.L_x_207:
[----:B-1----:R1:W2:Y:S02]  /*cb70*/  SYNCS.PHASECHK.TRANS64.TRYWAIT P0, [R0+URZ], R3 ;  /* 0x00000003000075a7 */ /* 0x0022a400080011ff */
[----:B--2---:R-:W-:Y:S05]  /*cb80*/  @!P0 NANOSLEEP.SYNCS 0x989680 ;  /* 0x009896800000895d */ /* 0x004fea0003900000 */
[----:B------:R-:W2:Y:S02]  /*cb90*/  @!P0 SYNCS.PHASECHK.TRANS64 P0, [R0+URZ], R3 ;  /* 0x00000003000085a7 */ /* 0x000ea400080010ff */
[----:B--2---:R-:W-:Y:S05]  /*cba0*/  @!P0 BRA `(.L_x_207) ;  /* 0xfffffffc00f08947 */ /* 0x004fea000383ffff */
[----:B------:R-:W-:Y:S05]  /*cbb0*/  BRA `(.L_x_208) ;  /* 0xffffff6400f47947 */ /* 0x000fea000383ffff */
.L_x_67:
[----:B-1----:R1:W2:Y:S02]  /*cbc0*/  SYNCS.PHASECHK.TRANS64.TRYWAIT P0, [R0+URZ+0x1f0], R5 ;  /* 0x0001f005000075a7 */ /* 0x0022a400080011ff */
[----:B--2---:R-:W-:Y:S05]  /*cbd0*/  @!P0 NANOSLEEP.SYNCS 0x989680 ;  /* 0x009896800000895d */ /* 0x004fea0003900000 */
[----:B------:R-:W2:Y:S02]  /*cbe0*/  @!P0 SYNCS.PHASECHK.TRANS64 P0, [R0+URZ+0x1f0], R5 ;  /* 0x0001f005000085a7 */ /* 0x000ea400080010ff */
[----:B--2---:R-:W-:Y:S05]  /*cbf0*/  @!P0 BRA `(.L_x_67) ;  /* 0xfffffffc00f08947 */ /* 0x004fea000383ffff */
[----:B------:R-:W-:Y:S05]  /*cc00*/  BRA `(.L_x_209) ;  /* 0xffffff6800547947 */ /* 0x000fea000383ffff */
.L_x_68:
[----:B------:R-:W-:-:S07]  /*cc10*/  MOV R0, UR5 ;  /* 0x0000000500007c02 */ /* 0x000fce0008000f00 */
.L_x_210:
[----:B-1----:R1:W2:Y:S02]  /*cc20*/  SYNCS.PHASECHK.TRANS64.TRYWAIT P0, [R0+URZ+0x1c0], R7 ;  /* 0x0001c007000075a7 */ /* 0x0022a400080011ff */
[----:B--2---:R-:W-:Y:S05]  /*cc30*/  @!P0 NANOSLEEP.SYNCS 0x989680 ;  /* 0x009896800000895d */ /* 0x004fea0003900000 */
[----:B------:R-:W2:Y:S02]  /*cc40*/  @!P0 SYNCS.PHASECHK.TRANS64 P0, [R0+URZ+0x1c0], R7 ;  /* 0x0001c007000085a7 */ /* 0x000ea400080010ff */
[----:B--2---:R-:W-:Y:S05]  /*cc50*/  @!P0 BRA `(.L_x_210) ;  /* 0xfffffffc00f08947 */ /* 0x004fea000383ffff */
[----:B------:R-:W-:Y:S05]  /*cc60*/  BRA `(.L_x_211) ;  /* 0xffffff6800647947 */ /* 0x000fea000383ffff */
.L_x_69:
[----:B-1----:R1:W2:Y:S02]  /*cc70*/  SYNCS.PHASECHK.TRANS64.TRYWAIT P1, [R0+URZ+0x1b0], R5 ;  /* 0x0001b005000075a7 */ /* 0x0022a400080211ff */
[----:B--2---:R-:W-:Y:S05]  /*cc80*/  @!P1 NANOSLEEP.SYNCS 0x989680 ;  /* 0x009896800000995d */ /* 0x004fea0003900000 */
[----:B------:R-:W2:Y:S02]  /*cc90*/  @!P1 SYNCS.PHASECHK.TRANS64 P1, [R0+URZ+0x1b0], R5 ;  /* 0x0001b005000095a7 */ /* 0x000ea400080210ff */
[----:B--2---:R-:W-:Y:S05]  /*cca0*/  @!P1 BRA `(.L_x_69) ;  /* 0xfffffffc00f09947 */ /* 0x004fea000383ffff */
[----:B------:R-:W-:Y:S05]  /*ccb0*/  BRA `(.L_x_212) ;  /* 0xffffff6800947947 */ /* 0x000fea000383ffff */
.L_x_72:
[----:B------:R-:W-:-:S07]  /*ccc0*/  MOV R0, UR5 ;  /* 0x0000000500007c02 */ /* 0x000fce0008000f00 */
.L_x_213:
[----:B-1----:R1:W2:Y:S02]  /*ccd0*/  SYNCS.PHASECHK.TRANS64.TRYWAIT P0, [R0+URZ+0x1c0], R3 ;  /* 0x0001c003000075a7 */ /* 0x0022a400080011ff */
[----:B--2---:R-:W-:Y:S05]  /*cce0*/  @!P0 NANOSLEEP.SYNCS 0x989680 ;  /* 0x009896800000895d */ /* 0x004fea0003900000 */
[----:B------:R-:W2:Y:S02]  /*ccf0*/  @!P0 SYNCS.PHASECHK.TRANS64 P0, [R0+URZ+0x1c0], R3 ;  /* 0x0001c003000085a7 */ /* 0x000ea400080010ff */
[----:B--2---:R-:W-:Y:S05]  /*cd00*/  @!P0 BRA `(.L_x_213) ;  /* 0xfffffffc00f08947 */ /* 0x004fea000383ffff */
[----:B------:R-:W-:Y:S05]  /*cd10*/  BRA `(.L_x_71) ;  /* 0xffffff6800e87947 */ /* 0x000fea000383ffff */
.L_x_81:
[----:B-1----:R-:W-:-:S04]  /*cd20*/  MOV R4, UR6 ;  /* 0x0000000600047c02 */ /* 0x002fc80008000f00 */
[----:B------:R1:W2:Y:S03]  /*cd30*/  SYNCS.PHASECHK.TRANS64.TRYWAIT P0, [R4+URZ+0x8], R5 ;  /* 0x00000805040075a7 */ /* 0x0002a600080011ff */
[----:B--2---:R-:W-:Y:S05]  /*cd40*/  @!P0 NANOSLEEP.SYNCS 0x989680 ;  /* 0x009896800000895d */ /* 0x004fea0003900000 */
[----:B------:R-:W2:Y:S02]  /*cd50*/  @!P0 SYNCS.PHASECHK.TRANS64 P0, [R4+URZ+0x8], R5 ;  /* 0x00000805040085a7 */ /* 0x000ea400080010ff */
[----:B--2---:R-:W-:Y:S05]  /*cd60*/  @!P0 BRA `(.L_x_81) ;  /* 0xfffffffc00ec8947 */ /* 0x004fea000383ffff */
[----:B------:R-:W-:Y:S05]  /*cd70*/  BRA `(.L_x_80) ;  /* 0xffffff6c009c7947 */ /* 0x000fea000383ffff */
.L_x_83:
[----:B------:R-:W-:Y:S01]  /*cd80*/  BSSY B0, `(.L_x_214) ;  /* 0x0000006000007945 */ /* 0x000fe20003800000 */
[----:B------:R-:W-:-:S07]  /*cd90*/  MOV R15, 0xffffffff ;  /* 0xffffffff000f7802 */ /* 0x000fce0000000f00 */
[----:B-1---5:R-:W-:Y:S05]  /*cda0*/  WARPSYNC.COLLECTIVE R15, `(.L_x_215) ;  /* 0x000000000f0c7348 */ /* 0x022fea0003c00000 */
[----:B------:R-:W-:Y:S02]  /*cdb0*/  ELECT P6, UR79, PT ;  /* 0x00000000004f782f */ /* 0x000fe400038c0000 */
[----:B------:R-:W-:Y:S01]  /*cdc0*/  MOV R14, UR79 ;  /* 0x0000004f000e7c02 */ /* 0x000fe20008000f00 */
[----:B-1---5:R-:W-:Y:S10]  /*cdd0*/  ENDCOLLECTIVE ;  /* 0x000000000000791b */ /* 0x022ff40003800000 */
.L_x_215:
[----:B------:R-:W-:Y:S05]  /*cde0*/  BSYNC B0 ;  /* 0x0000000000007941 */ /* 0x000fea0003800000 */
.L_x_214:
[----:B------:R-:W-:Y:S05]  /*cdf0*/  BRA `(.L_x_216) ;  /* 0xffffff6c00cc7947 */ /* 0x000fea000383ffff */
.L_x_85:
[----:B-1----:R-:W-:-:S04]  /*ce00*/  MOV R2, UR6 ;  /* 0x0000000600027c02 */ /* 0x002fc80008000f00 */
[----:B------:R1:W2:Y:S03]  /*ce10*/  SYNCS.PHASECHK.TRANS64.TRYWAIT P0, [R2+URZ+0x8], R3 ;  /* 0x00000803020075a7 */ /* 0x0002a600080011ff */
[----:B--2---:R-:W-:Y:S05]  /*ce20*/  @!P0 NANOSLEEP.SYNCS 0x989680 ;  /* 0x009896800000895d */ /* 0x004fea0003900000 */
[----:B------:R-:W2:Y:S02]  /*ce30*/  @!P0 SYNCS.PHASECHK.TRANS64 P0, [R2+URZ+0x8], R3 ;  /* 0x00000803020085a7 */ /* 0x000ea400080010ff */
[----:B--2---:R-:W-:Y:S05]  /*ce40*/  @!P0 BRA `(.L_x_85) ;  /* 0xfffffffc00ec8947 */ /* 0x004fea000383ffff */
[----:B------:R-:W-:Y:S05]  /*ce50*/  BRA `(.L_x_84) ;  /* 0xffffff6c00d07947 */ /* 0x000fea000383ffff */
.L_x_86:
[----:B-1----:R1:W2:Y:S02]  /*ce60*/  SYNCS.PHASECHK.TRANS64.TRYWAIT P0, [R0+URZ+0x1b0], R5 ;  /* 0x0001b005000075a7 */ /* 0x0022a400080011ff */
[----:B--2---:R-:W-:Y:S05]  /*ce70*/  @!P0 NANOSLEEP.SYNCS 0x989680 ;  /* 0x009896800000895d */ /* 0x004fea0003900000 */
[----:B------:R-:W2:Y:S02]  /*ce80*/  @!P0 SYNCS.PHASECHK.TRANS64 P0, [R0+URZ+0x1b0], R5 ;  /* 0x0001b005000085a7 */ /* 0x000ea400080010ff */
[----:B--2---:R-:W-:Y:S05]  /*ce90*/  @!P0 BRA `(.L_x_86) ;  /* 0xfffffffc00f08947 */ /* 0x004fea000383ffff */
[----:B------:R-:W-:Y:S05]  /*cea0*/  BRA `(.L_x_217) ;  /* 0xffffff7000a47947 */ /* 0x000fea000383ffff */
.L_x_88:
[----:B------:R-:W-:-:S07]  /*ceb0*/  MOV R0, UR11 ;  /* 0x0000000b00007c02 */ /* 0x000fce0008000f00 */
.L_x_218:
[----:B-1----:R1:W2:Y:S02]  /*cec0*/  SYNCS.PHASECHK.TRANS64.TRYWAIT P0, [R0+URZ+0x1e0], R5 ;  /* 0x0001e005000075a7 */ /* 0x0022a400080011ff */
[----:B--2---:R-:W-:Y:S05]  /*ced0*/  @!P0 NANOSLEEP.SYNCS 0x989680 ;  /* 0x009896800000895d */ /* 0x004fea0003900000 */
[----:B------:R-:W2:Y:S02]  /*cee0*/  @!P0 SYNCS.PHASECHK.TRANS64 P0, [R0+URZ+0x1e0], R5 ;  /* 0x0001e005000085a7 */ /* 0x000ea400080010ff */
[----:B--2---:R-:W-:Y:S05]  /*cef0*/  @!P0 BRA `(.L_x_218) ;  /* 0xfffffffc00f08947 */ /* 0x004fea000383ffff */
[----:B------:R-:W-:Y:S05]  /*cf00*/  BRA `(.L_x_219) ;  /* 0xffffff7000ec7947 */ /* 0x000fea000383ffff */
.L_x_91:
[----:B------:R-:W-:Y:S07]  /*cf10*/  MOV R0, UR9 ;  /* 0x0000000900007c02 */ /* 0x000fee0008000f00 */
.L_x_220:
[----:B-1----:R1:W2:Y:S02]  /*cf20*/  SYNCS.PHASECHK.TRANS64.TRYWAIT P0, [R0+URZ], R5 ;  /* 0x00000005000075a7 */ /* 0x0022a400080011ff */
[----:B--2---:R-:W-:Y:S05]  /*cf30*/  @!P0 NANOSLEEP.SYNCS 0x989680 ;  /* 0x009896800000895d */ /* 0x004fea0003900000 */
[----:B------:R-:W2:Y:S02]  /*cf40*/  @!P0 SYNCS.PHASECHK.TRANS64 P0, [R0+URZ], R5 ;  /* 0x00000005000085a7 */ /* 0x000ea400080010ff */
[----:B--2---:R-:W-:Y:S05]  /*cf50*/  @!P0 BRA `(.L_x_220) ;  /* 0xfffffffc00f08947 */ /* 0x004fea000383ffff */
[----:B------:R-:W-:Y:S05]  /*cf60*/  BRA `(.L_x_90) ;  /* 0xffffff7400047947 */ /* 0x000fea000383ffff */
.L_x_95:
[----:B-1----:R-:W-:-:S07]  /*cf70*/  MOV R0, UR5 ;  /* 0x0000000500007c02 */ /* 0x002fce0008000f00 */
.L_x_221:
[----:B-1----:R1:W2:Y:S02]  /*cf80*/  SYNCS.PHASECHK.TRANS64.TRYWAIT P0, [R0+URZ], R3 ;  /* 0x00000003000075a7 */ /* 0x0022a400080011ff */
[----:B--2---:R-:W-:Y:S05]  /*cf90*/  @!P0 NANOSLEEP.SYNCS 0x989680 ;  /* 0x009896800000895d */ /* 0x004fea0003900000 */
[----:B------:R-:W2:Y:S02]  /*cfa0*/  @!P0 SYNCS.PHASECHK.TRANS64 P0, [R0+URZ], R3 ;  /* 0x00000003000085a7 */ /* 0x000ea400080010ff */
[----:B--2---:R-:W-:Y:S05]  /*cfb0*/  @!P0 BRA `(.L_x_221) ;  /* 0xfffffffc00f08947 */ /* 0x004fea000383ffff */
[----:B------:R-:W-:Y:S05]  /*cfc0*/  BRA `(.L_x_222) ;  /* 0xffffff7400bc7947 */ /* 0x000fea000383ffff */
.L_x_98:
[----:B------:R-:W-:-:S07]  /*cfd0*/  MOV R0, UR8 ;  /* 0x0000000800007c02 */ /* 0x000fce0008000f00 */
.L_x_223:
[----:B-1----:R1:W2:Y:S02]  /*cfe0*/  SYNCS.PHASECHK.TRANS64.TRYWAIT P1, [R0+URZ+0x210], R3 ;  /* 0x00021003000075a7 */ /* 0x0022a400080211ff */
[----:B--2---:R-:W-:Y:S05]  /*cff0*/  @!P1 NANOSLEEP.SYNCS 0x989680 ;  /* 0x009896800000995d */ /* 0x004fea0003900000 */
[----:B------:R-:W2:Y:S02]  /*d000*/  @!P1 SYNCS.PHASECHK.TRANS64 P1, [R0+URZ+0x210], R3 ;  /* 0x00021003000095a7 */ /* 0x000ea400080210ff */
[----:B--2---:R-:W-:Y:S05]  /*d010*/  @!P1 BRA `(.L_x_223) ;  /* 0xfffffffc00f09947 */ /* 0x004fea000383ffff */
[----:B------:R-:W-:Y:S05]  /*d020*/  BRA `(.L_x_224) ;  /* 0xffffff7800087947 */ /* 0x000fea000383ffff */
.L_x_103:
[----:B--2---:R2:W4:Y:S02]  /*d030*/  SYNCS.PHASECHK.TRANS64.TRYWAIT P0, [R0+URZ+0x1b0], R3 ;  /* 0x0001b003000075a7 */ /* 0x00452400080011ff */
[----:B----4-:R-:W-:Y:S05]  /*d040*/  @!P0 NANOSLEEP.SYNCS 0x989680 ;  /* 0x009896800000895d */ /* 0x010fea0003900000 */
[----:B------:R-:W4:Y:S02]  /*d050*/  @!P0 SYNCS.PHASECHK.TRANS64 P0, [R0+URZ+0x1b0], R3 ;  /* 0x0001b003000085a7 */ /* 0x000f2400080010ff */
[----:B----4-:R-:W-:Y:S05]  /*d060*/  @!P0 BRA `(.L_x_103) ;  /* 0xfffffffc00f08947 */ /* 0x010fea000383ffff */
[----:B------:R-:W-:Y:S05]  /*d070*/  BRA `(.L_x_225) ;  /* 0xffffff7c001c7947 */ /* 0x000fea000383ffff */
.L_x_106:
[----:B------:R-:W-:Y:S07]  /*d080*/  MOV R0, UR7 ;  /* 0x0000000700007c02 */ /* 0x000fee0008000f00 */
.L_x_226:
[----:B--2---:R2:W4:Y:S02]  /*d090*/  SYNCS.PHASECHK.TRANS64.TRYWAIT P0, [R0+URZ+0x1a8], R3 ;  /* 0x0001a803000075a7 */ /* 0x00452400080011ff */
[----:B----4-:R-:W-:Y:S05]  /*d0a0*/  @!P0 NANOSLEEP.SYNCS 0x989680 ;  /* 0x009896800000895d */ /* 0x010fea0003900000 */
[----:B------:R-:W4:Y:S02]  /*d0b0*/  @!P0 SYNCS.PHASECHK.TRANS64 P0, [R0+URZ+0x1a8], R3 ;  /* 0x0001a803000085a7 */ /* 0x000f2400080010ff */
[----:B----4-:R-:W-:Y:S05]  /*d0c0*/  @!P0 BRA `(.L_x_226) ;  /* 0xfffffffc00f08947 */ /* 0x010fea000383ffff */
[----:B------:R-:W-:Y:S05]  /*d0d0*/  BRA `(.L_x_105) ;  /* 0xffffff7c00fc7947 */ /* 0x000fea000383ffff */
.L_x_109:
[----:B------:R-:W-:Y:S07]  /*d0e0*/  MOV R3, UR7 ;  /* 0x0000000700037c02 */ /* 0x000fee0008000f00 */
.L_x_227:
[----:B-1----:R1:W2:Y:S02]  /*d0f0*/  SYNCS.PHASECHK.TRANS64.TRYWAIT P0, [R3+URZ+0x180], R12 ;  /* 0x0001800c030075a7 */ /* 0x0022a400080011ff */
[----:B--2---:R-:W-:Y:S05]  /*d100*/  @!P0 NANOSLEEP.SYNCS 0x989680 ;  /* 0x009896800000895d */ /* 0x004fea0003900000 */
[----:B------:R-:W2:Y:S02]  /*d110*/  @!P0 SYNCS.PHASECHK.TRANS64 P0, [R3+URZ+0x180], R12 ;  /* 0x0001800c030085a7 */ /* 0x000ea400080010ff */
[----:B--2---:R-:W-:Y:S05]  /*d120*/  @!P0 BRA `(.L_x_227) ;  /* 0xfffffffc00f08947 */ /* 0x004fea000383ffff */
[----:B------:R-:W-:Y:S05]  /*d130*/  BRA `(.L_x_228) ;  /* 0xffffff8000747947 */ /* 0x000fea000383ffff */
.L_x_110:
[----:B-1----:R-:W-:Y:S07]  /*d140*/  MOV R3, UR7 ;  /* 0x0000000700037c02 */ /* 0x002fee0008000f00 */
.L_x_229:
[----:B-1----:R1:W2:Y:S02]  /*d150*/  SYNCS.PHASECHK.TRANS64.TRYWAIT P0, [R3+URZ+0x188], R12 ;  /* 0x0001880c030075a7 */ /* 0x0022a400080011ff */
[----:B--2---:R-:W-:Y:S05]  /*d160*/  @!P0 NANOSLEEP.SYNCS 0x989680 ;  /* 0x009896800000895d */ /* 0x004fea0003900000 */
[----:B------:R-:W2:Y:S02]  /*d170*/  @!P0 SYNCS.PHASECHK.TRANS64 P0, [R3+URZ+0x188], R12 ;  /* 0x0001880c030085a7 */ /* 0x000ea400080010ff */
[----:B--2---:R-:W-:Y:S05]  /*d180*/  @!P0 BRA `(.L_x_229) ;  /* 0xfffffffc00f08947 */ /* 0x004fea000383ffff */
[----:B------:R-:W-:Y:S05]  /*d190*/  BRA `(.L_x_230) ;  /* 0xffffff8000b07947 */ /* 0x000fea000383ffff */
.L_x_111:
[----:B-1----:R-:W-:Y:S07]  /*d1a0*/  MOV R3, UR7 ;  /* 0x0000000700037c02 */ /* 0x002fee0008000f00 */
.L_x_231:
[----:B-1----:R1:W2:Y:S02]  /*d1b0*/  SYNCS.PHASECHK.TRANS64.TRYWAIT P0, [R3+URZ+0x190], R12 ;  /* 0x0001900c030075a7 */ /* 0x0022a400080011ff */
[----:B--2---:R-:W-:Y:S05]  /*d1c0*/  @!P0 NANOSLEEP.SYNCS 0x989680 ;  /* 0x009896800000895d */ /* 0x004fea0003900000 */
[----:B------:R-:W2:Y:S02]  /*d1d0*/  @!P0 SYNCS.PHASECHK.TRANS64 P0, [R3+URZ+0x190], R12 ;  /* 0x0001900c030085a7 */ /* 0x000ea400080010ff */
[----:B--2---:R-:W-:Y:S05]  /*d1e0*/  @!P0 BRA `(.L_x_231) ;  /* 0xfffffffc00f08947 */ /* 0x004fea000383ffff */
[----:B------:R-:W-:Y:S05]  /*d1f0*/  BRA `(.L_x_232) ;  /* 0xffffff8000f87947 */ /* 0x000fea000383ffff */
.L_x_112:
[----:B------:R-:W-:Y:S07]  /*d200*/  MOV R3, UR7 ;  /* 0x0000000700037c02 */ /* 0x000fee0008000f00 */
.L_x_233:
[----:B-1----:R1:W2:Y:S02]  /*d210*/  SYNCS.PHASECHK.TRANS64.TRYWAIT P0, [R3+URZ+0x198], R12 ;  /* 0x0001980c030075a7 */ /* 0x0022a400080011ff */
[----:B--2---:R-:W-:Y:S05]  /*d220*/  @!P0 NANOSLEEP.SYNCS 0x989680 ;  /* 0x009896800000895d */ /* 0x004fea0003900000 */
[----:B------:R-:W2:Y:S02]  /*d230*/  @!P0 SYNCS.PHASECHK.TRANS64 P0, [R3+URZ+0x198], R12 ;  /* 0x0001980c030085a7 */ /* 0x000ea400080010ff */
[----:B--2---:R-:W-:Y:S05]  /*d240*/  @!P0 BRA `(.L_x_233) ;  /* 0xfffffffc00f08947 */ /* 0x004fea000383ffff */
[----:B------:R-:W-:Y:S05]  /*d250*/  BRA `(.L_x_234) ;  /* 0xffffff8400807947 */ /* 0x000fea000383ffff */
.L_x_114:
[----:B------:R-:W-:-:S07]  /*d260*/  MOV R0, UR7 ;  /* 0x0000000700007c02 */ /* 0x000fce0008000f00 */
.L_x_235:
[----:B-1----:R1:W4:Y:S02]  /*d270*/  SYNCS.PHASECHK.TRANS64.TRYWAIT P0, [R0+URZ+0x180], R3 ;  /* 0x00018003000075a7 */ /* 0x00232400080011ff */
[----:B----4-:R-:W-:Y:S05]  /*d280*/  @!P0 NANOSLEEP.SYNCS 0x989680 ;  /* 0x009896800000895d */ /* 0x010fea0003900000 */
[----:B------:R-:W4:Y:S02]  /*d290*/  @!P0 SYNCS.PHASECHK.TRANS64 P0, [R0+URZ+0x180], R3 ;  /* 0x00018003000085a7 */ /* 0x000f2400080010ff */
[----:B----4-:R-:W-:Y:S05]  /*d2a0*/  @!P0 BRA `(.L_x_235) ;  /* 0xfffffffc00f08947 */ /* 0x010fea000383ffff */
[----:B------:R-:W-:Y:S05]  /*d2b0*/  BRA `(.L_x_236) ;  /* 0xffffff8400f07947 */ /* 0x000fea000383ffff */
.L_x_115:
[----:B-1----:R-:W-:-:S07]  /*d2c0*/  MOV R0, UR7 ;  /* 0x0000000700007c02 */ /* 0x002fce0008000f00 */
.L_x_237:
[----:B-1----:R1:W4:Y:S02]  /*d2d0*/  SYNCS.PHASECHK.TRANS64.TRYWAIT P0, [R0+URZ+0x188], R3 ;  /* 0x00018803000075a7 */ /* 0x00232400080011ff */
[----:B----4-:R-:W-:Y:S05]  /*d2e0*/  @!P0 NANOSLEEP.SYNCS 0x989680 ;  /* 0x009896800000895d */ /* 0x010fea0003900000 */
[----:B------:R-:W4:Y:S02]  /*d2f0*/  @!P0 SYNCS.PHASECHK.TRANS64 P0, [R0+URZ+0x188], R3 ;  /* 0x00018803000085a7 */ /* 0x000f2400080010ff */
[----:B----4-:R-:W-:Y:S05]  /*d300*/  @!P0 BRA `(.L_x_237) ;  /* 0xfffffffc00f08947 */ /* 0x010fea000383ffff */
[----:B------:R-:W-:Y:S05]  /*d310*/  BRA `(.L_x_238) ;  /* 0xffffff8400e07947 */ /* 0x000fea000383ffff */
.L_x_116:
[----:B-1----:R-:W-:-:S07]  /*d320*/  MOV R0, UR7 ;  /* 0x0000000700007c02 */ /* 0x002fce0008000f00 */
.L_x_239:
[----:B-1----:R1:W4:Y:S02]  /*d330*/  SYNCS.PHASECHK.TRANS64.TRYWAIT P0, [R0+URZ+0x190], R3 ;  /* 0x00019003000075a7 */ /* 0x00232400080011ff */
[----:B----4-:R-:W-:Y:S05]  /*d340*/  @!P0 NANOSLEEP.SYNCS 0x989680 ;  /* 0x009896800000895d */ /* 0x010fea0003900000 */
[----:B------:R-:W4:Y:S02]  /*d350*/  @!P0 SYNCS.PHASECHK.TRANS64 P0, [R0+URZ+0x190], R3 ;  /* 0x00019003000085a7 */ /* 0x000f2400080010ff */
[----:B----4-:R-:W-:Y:S05]  /*d360*/  @!P0 BRA `(.L_x_239) ;  /* 0xfffffffc00f08947 */ /* 0x010fea000383ffff */
[----:B------:R-:W-:Y:S05]  /*d370*/  BRA `(.L_x_240) ;  /* 0xffffff8400d07947 */ /* 0x000fea000383ffff */
.L_x_118:
[----:B--2---:R2:W3:Y:S02]  /*d380*/  SYNCS.PHASECHK.TRANS64.TRYWAIT P0, [R0+URZ+0x1b0], R3 ;  /* 0x0001b003000075a7 */ /* 0x0044e400080011ff */
[----:B---3--:R-:W-:Y:S05]  /*d390*/  @!P0 NANOSLEEP.SYNCS 0x989680 ;  /* 0x009896800000895d */ /* 0x008fea0003900000 */
[----:B------:R-:W3:Y:S02]  /*d3a0*/  @!P0 SYNCS.PHASECHK.TRANS64 P0, [R0+URZ+0x1b0], R3 ;  /* 0x0001b003000085a7 */ /* 0x000ee400080010ff */
[----:B---3--:R-:W-:Y:S05]  /*d3b0*/  @!P0 BRA `(.L_x_118) ;  /* 0xfffffffc00f08947 */ /* 0x008fea000383ffff */
[----:B------:R-:W-:Y:S05]  /*d3c0*/  BRA `(.L_x_241) ;  /* 0xffffff8800987947 */ /* 0x000fea000383ffff */
.L_x_129:
[----:B-1----:R1:W3:Y:S02]  /*d3d0*/  SYNCS.PHASECHK.TRANS64.TRYWAIT P1, [R3+URZ+0x160], R0 ;  /* 0x00016000030075a7 */ /* 0x0022e400080211ff */
[----:B---3--:R-:W-:Y:S05]  /*d3e0*/  @!P1 NANOSLEEP.SYNCS 0x989680 ;  /* 0x009896800000995d */ /* 0x008fea0003900000 */
[----:B------:R-:W3:Y:S02]  /*d3f0*/  @!P1 SYNCS.PHASECHK.TRANS64 P1, [R3+URZ+0x160], R0 ;  /* 0x00016000030095a7 */ /* 0x000ee400080210ff */
[----:B---3--:R-:W-:Y:S05]  /*d400*/  @!P1 BRA `(.L_x_129) ;  /* 0xfffffffc00f09947 */ /* 0x008fea000383ffff */
[----:B------:R-:W-:Y:S05]  /*d410*/  BRA `(.L_x_128) ;  /* 0xffffff9400bc7947 */ /* 0x000fea000383ffff */
.L_x_131:
[----:B-1----:R1:W4:Y:S02]  /*d420*/  SYNCS.PHASECHK.TRANS64.TRYWAIT P0, [R191+URZ+0x1d0], R2 ;  /* 0x0001d002bf0075a7 */ /* 0x00232400080011ff */
[----:B----4-:R-:W-:Y:S05]  /*d430*/  @!P0 NANOSLEEP.SYNCS 0x989680 ;  /* 0x009896800000895d */ /* 0x010fea0003900000 */
[----:B------:R-:W4:Y:S02]  /*d440*/  @!P0 SYNCS.PHASECHK.TRANS64 P0, [R191+URZ+0x1d0], R2 ;  /* 0x0001d002bf0085a7 */ /* 0x000f2400080010ff */
[----:B----4-:R-:W-:Y:S05]  /*d450*/  @!P0 BRA `(.L_x_131) ;  /* 0xfffffffc00f08947 */ /* 0x010fea000383ffff */
[----:B------:R-:W-:Y:S05]  /*d460*/  BRA `(.L_x_130) ;  /* 0xffffff9800187947 */ /* 0x000fea000383ffff */
.L_x_140:
[----:B--2---:R2:W3:Y:S02]  /*d470*/  SYNCS.PHASECHK.TRANS64.TRYWAIT P0, [R206+URZ+0x160], R3 ;  /* 0x00016003ce0075a7 */ /* 0x0044e400080011ff */
[----:B---3--:R-:W-:Y:S05]  /*d480*/  @!P0 NANOSLEEP.SYNCS 0x989680 ;  /* 0x009896800000895d */ /* 0x008fea0003900000 */
[----:B------:R-:W3:Y:S02]  /*d490*/  @!P0 SYNCS.PHASECHK.TRANS64 P0, [R206+URZ+0x160], R3 ;  /* 0x00016003ce0085a7 */ /* 0x000ee400080010ff */
[----:B---3--:R-:W-:Y:S05]  /*d4a0*/  @!P0 BRA `(.L_x_140) ;  /* 0xfffffffc00f08947 */ /* 0x008fea000383ffff */
[----:B------:R-:W-:Y:S05]  /*d4b0*/  BRA `(.L_x_139) ;  /* 0xffffffac00247947 */ /* 0x000fea000383ffff */
.L_x_149:
[----:B--2---:R2:W3:Y:S02]  /*d4c0*/  SYNCS.PHASECHK.TRANS64.TRYWAIT P0, [R0+URZ+0x160], R7 ;  /* 0x00016007000075a7 */ /* 0x0044e400080011ff */
[----:B---3--:R-:W-:Y:S05]  /*d4d0*/  @!P0 NANOSLEEP.SYNCS 0x989680 ;  /* 0x009896800000895d */ /* 0x008fea0003900000 */
[----:B------:R-:W3:Y:S02]  /*d4e0*/  @!P0 SYNCS.PHASECHK.TRANS64 P0, [R0+URZ+0x160], R7 ;  /* 0x00016007000085a7 */ /* 0x000ee400080010ff */
[----:B---3--:R-:W-:Y:S05]  /*d4f0*/  @!P0 BRA `(.L_x_149) ;  /* 0xfffffffc00f08947 */ /* 0x008fea000383ffff */
[----:B------:R-:W-:Y:S05]  /*d500*/  BRA `(.L_x_148) ;  /* 0xffffffc0007c7947 */ /* 0x000fea000383ffff */
.L_x_158:
[----:B--2---:R2:W3:Y:S02]  /*d510*/  SYNCS.PHASECHK.TRANS64.TRYWAIT P0, [R0+URZ+0x160], R3 ;  /* 0x00016003000075a7 */ /* 0x0044e400080011ff */
[----:B---3--:R-:W-:Y:S05]  /*d520*/  @!P0 NANOSLEEP.SYNCS 0x989680 ;  /* 0x009896800000895d */ /* 0x008fea0003900000 */
[----:B------:R-:W3:Y:S02]  /*d530*/  @!P0 SYNCS.PHASECHK.TRANS64 P0, [R0+URZ+0x160], R3 ;  /* 0x00016003000085a7 */ /* 0x000ee400080010ff */
[----:B---3--:R-:W-:Y:S05]  /*d540*/  @!P0 BRA `(.L_x_158) ;  /* 0xfffffffc00f08947 */ /* 0x008fea000383ffff */
[----:B------:R-:W-:Y:S05]  /*d550*/  BRA `(.L_x_157) ;  /* 0xffffffd400e07947 */ /* 0x000fea000383ffff */
        .weak           $__internal_0_$__cuda_sm10x_tcgen05_guardrail_trap_col_being_dealloced_not_returned_by_alloc
        .type           $__internal_0_$__cuda_sm10x_tcgen05_guardrail_trap_col_being_dealloced_not_returned_by_alloc,@function
        .size           $__internal_0_$__cuda_sm10x_tcgen05_guardrail_trap_col_being_dealloced_not_returned_by_alloc,($__internal_1_$__cuda_sm10x_tcgen05_guardrail_trap_phase_invalid_during_alloc - $__internal_0_$__cuda_sm10x_tcgen05_guardrail_trap_col_being_dealloced_not_returned_by_alloc)
$__internal_0_$__cuda_sm10x_tcgen05_guardrail_trap_col_being_dealloced_not_returned_by_alloc:
[----:B------:R-:W-:Y:S05]  /*d560*/  BPT.TRAP 0x1 ;  /* 0x000000040000795c */ /* 0x000fea0000300000 */
[----:B------:R-:W-:-:S04]  /*d570*/  HFMA2 R3, -RZ, RZ, 0, 0 ;  /* 0x00000000ff037431 */ /* 0x000fc800000001ff */
[----:B------:R-:W-:Y:S05]  /*d580*/  RET.REL.NODEC R2 `(_ZN7cutlass13device_kernelINS_4gemm6kernel13GemmUniversalIN4cute5tupleIJiiiiEEENS1_10collective13CollectiveMmaINS1_35MainloopSm100TmaUmmaWarpSpecializedILi22ELi2ELi2ENS5_IJNS4_1CILi2EEENSA_ILi1EEESC_EEEEENS5_IJNSA_ILi256EEESF_NSA_ILi32EEEEEENS_12float_e5m2_tENS5_IJlSC_lEEESI_SJ_NS4_8TiledMMAINS4_8MMA_AtomIJNS4_10MMA_TraitsINS4_25SM100_MMA_F8F6F4_2x1SM_SSEJSI_SI_fSF_SF_NS4_17integral_constantINS4_4UMMA5MajorELSQ_0EEESR_NSO_INSP_7ScaleInELSS_0EEEST_EEEEEENS4_6LayoutINS5_IJSC_SC_SC_EEENS5_IJNSA_ILi0EEESY_SY_EEEEENS5_IJNS4_10UnderscoreES11_S11_EEEEENS4_18SM100_TMA_2SM_LOADENS4_14ComposedLayoutINS4_7SwizzleILi1ELi4ELi3EEENS4_18smem_ptr_flag_bitsILi8EEENSW_INS5_IJNSA_ILi8EEESG_EEENS5_IJSG_SC_EEEEEEEvNS4_8identityES14_S1E_vS1F_EENS_8epilogue10collective18CollectiveEpilogueINS1H_23Sm100TmaWarpSpecializedILi4ELi2ELi64ELb0ELb0EEEJNS5_IJNSA_ILi128EEESF_SG_EEENS5_IJNSW_IS1M_SC_EENSW_INSA_ILi64EEESC_EEEEESI_SJ_SI_SJ_NS1H_6fusion15FusionCallbacksIS1L_NS1S_17LinearCombinationISI_fSI_fLNS_15FloatRoundStyleE2EEES1N_S1R_JEEENS4_5SM1004TMEM4LOAD26SM100_TMEM_LOAD_32dp32b64xENS4_13SM90_TMA_LOADENS15_INS16_ILi2ELi4ELi3EEES19_NSW_INS5_IJS1A_S1P_EEENS5_IJS1P_SC_EEEEEEENS4_39AutoVectorizingCopyWithAssumedAlignmentILi128EEENS4_14SM90_TMA_STOREES27_S29_S29_EEEvvEEEEvNT_6ParamsE) ;  /* 0xffffff28029c7950 */ /* 0x000fea0003c3ffff */
        .weak           $__internal_1_$__cuda_sm10x_tcgen05_guardrail_trap_phase_invalid_during_alloc
        .type           $__internal_1_$__cuda_sm10x_tcgen05_guardrail_trap_phase_invalid_during_alloc,@function
        .size           $__internal_1_$__cuda_sm10x_tcgen05_guardrail_trap_phase_invalid_during_alloc,($__internal_2_$__cuda_sm10x_tcgen05_guardrail_trap_unallocated_columns_being_dealloced - $__internal_1_$__cuda_sm10x_tcgen05_guardrail_trap_phase_invalid_during_alloc)
$__internal_1_$__cuda_sm10x_tcgen05_guardrail_trap_phase_invalid_during_alloc:
[----:B------:R-:W-:Y:S05]  /*d590*/  BPT.TRAP 0x1 ;  /* 0x000000040000795c */ /* 0x000fea0000300000 */
[----:B------:R-:W-:-:S04]  /*d5a0*/  MOV R3, 0x0 ;  /* 0x0000000000037802 */ /* 0x000fc80000000f00 */
[----:B------:R-:W-:Y:S05]  /*d5b0*/  RET.REL.NODEC R2 `(_ZN7cutlass13device_kernelINS_4gemm6kernel13GemmUniversalIN4cute5tupleIJiiiiEEENS1_10collective13CollectiveMmaINS1_35MainloopSm100TmaUmmaWarpSpecializedILi22ELi2ELi2ENS5_IJNS4_1CILi2EEENSA_ILi1EEESC_EEEEENS5_IJNSA_ILi256EEESF_NSA_ILi32EEEEEENS_12float_e5m2_tENS5_IJlSC_lEEESI_SJ_NS4_8TiledMMAINS4_8MMA_AtomIJNS4_10MMA_TraitsINS4_25SM100_MMA_F8F6F4_2x1SM_SSEJSI_SI_fSF_SF_NS4_17integral_constantINS4_4UMMA5MajorELSQ_0EEESR_NSO_INSP_7ScaleInELSS_0EEEST_EEEEEENS4_6LayoutINS5_IJSC_SC_SC_EEENS5_IJNSA_ILi0EEESY_SY_EEEEENS5_IJNS4_10UnderscoreES11_S11_EEEEENS4_18SM100_TMA_2SM_LOADENS4_14ComposedLayoutINS4_7SwizzleILi1ELi4ELi3EEENS4_18smem_ptr_flag_bitsILi8EEENSW_INS5_IJNSA_ILi8EEESG_EEENS5_IJSG_SC_EEEEEEEvNS4_8identityES14_S1E_vS1F_EENS_8epilogue10collective18CollectiveEpilogueINS1H_23Sm100TmaWarpSpecializedILi4ELi2ELi64ELb0ELb0EEEJNS5_IJNSA_ILi128EEESF_SG_EEENS5_IJNSW_IS1M_SC_EENSW_INSA_ILi64EEESC_EEEEESI_SJ_SI_SJ_NS1H_6fusion15FusionCallbacksIS1L_NS1S_17LinearCombinationISI_fSI_fLNS_15FloatRoundStyleE2EEES1N_S1R_JEEENS4_5SM1004TMEM4LOAD26SM100_TMEM_LOAD_32dp32b64xENS4_13SM90_TMA_LOADENS15_INS16_ILi2ELi4ELi3EEES19_NSW_INS5_IJS1A_S1P_EEENS5_IJS1P_SC_EEEEEEENS4_39AutoVectorizingCopyWithAssumedAlignmentILi128EEENS4_14SM90_TMA_STOREES27_S29_S29_EEEvvEEEEvNT_6ParamsE) ;  /* 0xffffff2802907950 */ /* 0x000fea0003c3ffff */
        .weak           $__internal_2_$__cuda_sm10x_tcgen05_guardrail_trap_unallocated_columns_being_dealloced
        .type           $__internal_2_$__cuda_sm10x_tcgen05_guardrail_trap_unallocated_columns_being_dealloced,@function
        .size           $__internal_2_$__cuda_sm10x_tcgen05_guardrail_trap_unallocated_columns_being_dealloced,(.L_x_243 - $__internal_2_$__cuda_sm10x_tcgen05_guardrail_trap_unallocated_columns_being_dealloced)
$__internal_2_$__cuda_sm10x_tcgen05_guardrail_trap_unallocated_columns_being_dealloced:
[----:B------:R-:W-:Y:S05]  /*d5c0*/  BPT.TRAP 0x1 ;  /* 0x000000040000795c */ /* 0x000fea0000300000 */
[----:B------:R-:W-:-:S04]  /*d5d0*/  HFMA2 R3, -RZ, RZ, 0, 0 ;  /* 0x00000000ff037431 */ /* 0x000fc800000001ff */
[----:B------:R-:W-:Y:S05]  /*d5e0*/  RET.REL.NODEC R2 `(_ZN7cutlass13device_kernelINS_4gemm6kernel13GemmUniversalIN4cute5tupleIJiiiiEEENS1_10collective13CollectiveMmaINS1_35MainloopSm100TmaUmmaWarpSpecializedILi22ELi2ELi2ENS5_IJNS4_1CILi2EEENSA_ILi1EEESC_EEEEENS5_IJNSA_ILi256EEESF_NSA_ILi32EEEEEENS_12float_e5m2_tENS5_IJlSC_lEEESI_SJ_NS4_8TiledMMAINS4_8MMA_AtomIJNS4_10MMA_TraitsINS4_25SM100_MMA_F8F6F4_2x1SM_SSEJSI_SI_fSF_SF_NS4_17integral_constantINS4_4UMMA5MajorELSQ_0EEESR_NSO_INSP_7ScaleInELSS_0EEEST_EEEEEENS4_6LayoutINS5_IJSC_SC_SC_EEENS5_IJNSA_ILi0EEESY_SY_EEEEENS5_IJNS4_10UnderscoreES11_S11_EEEEENS4_18SM100_TMA_2SM_LOADENS4_14ComposedLayoutINS4_7SwizzleILi1ELi4ELi3EEENS4_18smem_ptr_flag_bitsILi8EEENSW_INS5_IJNSA_ILi8EEESG_EEENS5_IJSG_SC_EEEEEEEvNS4_8identityES14_S1E_vS1F_EENS_8epilogue10collective18CollectiveEpilogueINS1H_23Sm100TmaWarpSpecializedILi4ELi2ELi64ELb0ELb0EEEJNS5_IJNSA_ILi128EEESF_SG_EEENS5_IJNSW_IS1M_SC_EENSW_INSA_ILi64EEESC_EEEEESI_SJ_SI_SJ_NS1H_6fusion15FusionCallbacksIS1L_NS1S_17LinearCombinationISI_fSI_fLNS_15FloatRoundStyleE2EEES1N_S1R_JEEENS4_5SM1004TMEM4LOAD26SM100_TMEM_LOAD_32dp32b64xENS4_13SM90_TMA_LOADENS15_INS16_ILi2ELi4ELi3EEES19_NSW_INS5_IJS1A_S1P_EEENS5_IJS1P_SC_EEEEEEENS4_39AutoVectorizingCopyWithAssumedAlignmentILi128EEENS4_14SM90_TMA_STOREES27_S29_S29_EEEvvEEEEvNT_6ParamsE) ;  /* 0xffffff2802847950 */ /* 0x000fea0003c3ffff */
.L_x_242:
[----:B------:R-:W-:-:S00]  /*d5f0*/  BRA `(.L_x_242) ;  /* 0xfffffffc00fc7947 */ /* 0x000fc0000383ffff */
[----:B------:R-:W-:-:S00]  /*d600*/  NOP ;  /* 0x0000000000007918 */ /* 0x000fc00000000000 */
[----:B------:R-:W-:-:S00]  /*d610*/  NOP ;  /* 0x0000000000007918 */ /* 0x000fc00000000000 */
[----:B------:R-:W-:-:S00]  /*d620*/  NOP ;  /* 0x0000000000007918 */ /* 0x000fc00000000000 */
[----:B------:R-:W-:-:S00]  /*d630*/  NOP ;  /* 0x0000000000007918 */ /* 0x000fc00000000000 */
[----:B------:R-:W-:-:S00]  /*d640*/  NOP ;  /* 0x0000000000007918 */ /* 0x000fc00000000000 */
[----:B------:R-:W-:-:S00]  /*d650*/  NOP ;  /* 0x0000000000007918 */ /* 0x000fc00000000000 */
[----:B------:R-:W-:-:S00]  /*d660*/  NOP ;  /* 0x0000000000007918 */ /* 0x000fc00000000000 */
[----:B------:R-:W-:-:S00]  /*d670*/  NOP ;  /* 0x0000000000007918 */ /* 0x000fc00000000000 */
.L_x_243:


//--------------------- .nv.global.init           --------------------------
	.section	.nv.global.init,"aw",@progbits
.nv.global.init:
	.type		$str$27,@object
	.size		$str$27,($str$28 - $str$27)
$str$27:
        /*0000*/ 	.byte	0x28, 0x61, 0x64, 0x64, 0x72, 0x65, 0x73, 0x73, 0x20, 0x26, 0x20, 0x6d, 0x61, 0x73, 0x6b, 0x29
        /*0010*/ 	.byte	0x20, 0x3d, 0x3d, 0x20, 0x30, 0x00
	.type		$str$28,@object
	.size		$str$28,($str$26 - $str$28)
$str$28:
        /*0016*/ 	.byte	0x2f, 0x74, 0x6d, 0x70, 0x2f, 0x63, 0x75, 0x74, 0x6c, 0x61, 0x73, 0x73, 0x5f, 0x73, 0x77, 0x65
        /*0026*/ 	.byte	0x65, 0x70, 0x5f, 0x73, 0x72, 0x63, 0x2f, 0x69, 0x6e, 0x63, 0x6c, 0x75, 0x64, 0x65, 0x2f, 0x63
        /*0036*/ 	.byte	0x75, 0x74, 0x65, 0x2f, 0x70, 0x6f, 0x69, 0x6e, 0x74, 0x65, 0x72, 0x5f, 0x66, 0x6c, 0x61, 0x67
        /*0046*/ 	.byte	0x67, 0x65, 0x64, 0x2e, 0x68, 0x70, 0x70, 0x00
	.type		$str$26,@object
	.size		$str$26,($str$25 - $str$26)
$str$26:
        /*004e*/ 	.byte	0x2f, 0x74, 0x6d, 0x70, 0x2f, 0x63, 0x75, 0x74, 0x6c, 0x61, 0x73, 0x73, 0x5f, 0x73, 0x77, 0x65
        /*005e*/ 	.byte	0x65, 0x70, 0x5f, 0x73, 0x72, 0x63, 0x2f, 0x69, 0x6e, 0x63, 0x6c, 0x75, 0x64, 0x65, 0x2f, 0x63
        /*006e*/ 	.byte	0x75, 0x74, 0x65, 0x2f, 0x61, 0x74, 0x6f, 0x6d, 0x2f, 0x63, 0x6f, 0x70, 0x79, 0x5f, 0x74, 0x72
        /*007e*/ 	.byte	0x61, 0x69, 0x74, 0x73, 0x5f, 0x73, 0x6d, 0x31, 0x30, 0x30, 0x2e, 0x68, 0x70, 0x70, 0x00
	.type		$str$25,@object
	.size		$str$25,(__unnamed_1 - $str$25)
$str$25:
        /*008d*/ 	.byte	0x28, 0x28, 0x75, 0x69, 0x6e, 0x74, 0x33, 0x32, 0x5f, 0x74, 0x28, 0x74, 0x68, 0x72, 0x65, 0x61
        /*009d*/ 	.byte	0x64, 0x49, 0x64, 0x78, 0x2e, 0x78, 0x29, 0x20, 0x2f, 0x20, 0x33, 0x32, 0x29, 0x20, 0x25, 0x20
        /*00ad*/ 	.byte	0x34, 0x29, 0x20, 0x3d, 0x3d, 0x20, 0x28, 0x28, 0x28, 0x74, 0x6d, 0x65, 0x6d, 0x5f, 0x61, 0x64
        /*00bd*/ 	.byte	0x64, 0x72, 0x20, 0x3e, 0x3e, 0x20, 0x31, 0x36, 0x29, 0x20, 0x2f, 0x20, 0x33, 0x32, 0x29, 0x20
        /*00cd*/ 	.byte	0x25, 0x20, 0x34, 0x29, 0x00
	.type		__unnamed_1,@object
	.size		__unnamed_1,(__unnamed_2 - __unnamed_1)
__unnamed_1:
        /*00d2*/ 	.byte	0x61, 0x75, 0x74, 0x6f, 0x20, 0x63, 0x75, 0x74, 0x65, 0x3a, 0x3a, 0x61, 0x73, 0x5f, 0x70, 0x6f
        /* <DEDUP_REMOVED lines=24> */
        /*0262*/ 	.byte	0x43, 0x3c, 0x38, 0x31, 0x39, 0x32, 0x3e, 0x3e, 0x3e, 0x3e, 0x5d, 0x00
	.type		__unnamed_2,@object
	.size		__unnamed_2,(__unnamed_3 - __unnamed_2)
__unnamed_2:
        /* <DEDUP_REMOVED lines=26> */
	.type		__unnamed_3,@object
	.size		__unnamed_3,(.L_3 - __unnamed_3)
__unnamed_3:
        /* <DEDUP_REMOVED lines=42> */
        /*06aa*/ 	.byte	0x3e, 0x3e, 0x3e, 0x3e, 0x5d, 0x00
.L_3:


//--------------------- .nv.shared._ZN7cutlass13device_kernelINS_4gemm6kernel13GemmUniversalIN4cute5tupleIJiiiiEEENS1_10collective13CollectiveMmaINS1_35MainloopSm100TmaUmmaWarpSpecializedILi22ELi2ELi2ENS5_IJNS4_1CILi2EEENSA_ILi1EEESC_EEEEENS5_IJNSA_ILi256EEESF_NSA_ILi32EEEEEENS_12float_e5m2_tENS5_IJlSC_lEEESI_SJ_NS4_8TiledMMAINS4_8MMA_AtomIJNS4_10MMA_TraitsINS4_25SM100_MMA_F8F6F4_2x1SM_SSEJSI_SI_fSF_SF_NS4_17integral_constantINS4_4UMMA5MajorELSQ_0EEESR_NSO_INSP_7ScaleInELSS_0EEEST_EEEEEENS4_6LayoutINS5_IJSC_SC_SC_EEENS5_IJNSA_ILi0EEESY_SY_EEEEENS5_IJNS4_10UnderscoreES11_S11_EEEEENS4_18SM100_TMA_2SM_LOADENS4_14ComposedLayoutINS4_7SwizzleILi1ELi4ELi3EEENS4_18smem_ptr_flag_bitsILi8EEENSW_INS5_IJNSA_ILi8EEESG_EEENS5_IJSG_SC_EEEEEEEvNS4_8identityES14_S1E_vS1F_EENS_8epilogue10collective18CollectiveEpilogueINS1H_23Sm100TmaWarpSpecializedILi4ELi2ELi64ELb0ELb0EEEJNS5_IJNSA_ILi128EEESF_SG_EEENS5_IJNSW_IS1M_SC_EENSW_INSA_ILi64EEESC_EEEEESI_SJ_SI_SJ_NS1H_6fusion15FusionCallbacksIS1L_NS1S_17LinearCombinationISI_fSI_fLNS_15FloatRoundStyleE2EEES1N_S1R_JEEENS4_5SM1004TMEM4LOAD26SM100_TMEM_LOAD_32dp32b64xENS4_13SM90_TMA_LOADENS15_INS16_ILi2ELi4ELi3EEES19_NSW_INS5_IJS1A_S1P_EEENS5_IJS1P_SC_EEEEEEENS4_39AutoVectorizingCopyWithAssumedAlignmentILi128EEENS4_14SM90_TMA_STOREES27_S29_S29_EEEvvEEEEvNT_6ParamsE --------------------------
	.section	.nv.shared._ZN7cutlass13device_kernelINS_4gemm6kernel13GemmUniversalIN4cute5tupleIJiiiiEEENS1_10collective13CollectiveMmaINS1_35MainloopSm100TmaUmmaWarpSpecializedILi22ELi2ELi2ENS5_IJNS4_1CILi2EEENSA_ILi1EEESC_EEEEENS5_IJNSA_ILi256EEESF_NSA_ILi32EEEEEENS_12float_e5m2_tENS5_IJlSC_lEEESI_SJ_NS4_8TiledMMAINS4_8MMA_AtomIJNS4_10MMA_TraitsINS4_25SM100_MMA_F8F6F4_2x1SM_SSEJSI_SI_fSF_SF_NS4_17integral_constantINS4_4UMMA5MajorELSQ_0EEESR_NSO_INSP_7ScaleInELSS_0EEEST_EEEEEENS4_6LayoutINS5_IJSC_SC_SC_EEENS5_IJNSA_ILi0EEESY_SY_EEEEENS5_IJNS4_10UnderscoreES11_S11_EEEEENS4_18SM100_TMA_2SM_LOADENS4_14ComposedLayoutINS4_7SwizzleILi1ELi4ELi3EEENS4_18smem_ptr_flag_bitsILi8EEENSW_INS5_IJNSA_ILi8EEESG_EEENS5_IJSG_SC_EEEEEEEvNS4_8identityES14_S1E_vS1F_EENS_8epilogue10collective18CollectiveEpilogueINS1H_23Sm100TmaWarpSpecializedILi4ELi2ELi64ELb0ELb0EEEJNS5_IJNSA_ILi128EEESF_SG_EEENS5_IJNSW_IS1M_SC_EENSW_INSA_ILi64EEESC_EEEEESI_SJ_SI_SJ_NS1H_6fusion15FusionCallbacksIS1L_NS1S_17LinearCombinationISI_fSI_fLNS_15FloatRoundStyleE2EEES1N_S1R_JEEENS4_5SM1004TMEM4LOAD26SM100_TMEM_LOAD_32dp32b64xENS4_13SM90_TMA_LOADENS15_INS16_ILi2ELi4ELi3EEES19_NSW_INS5_IJS1A_S1P_EEENS5_IJS1P_SC_EEEEEEENS4_39AutoVectorizingCopyWithAssumedAlignmentILi128EEENS4_14SM90_TMA_STOREES27_S29_S29_EEEvvEEEEvNT_6ParamsE,"aw",@nobits
	.sectionflags	@""
	.align	16
	.zero		1024


//--------------------- .nv.shared.reserved.0     --------------------------
	.section	.nv.shared.reserved.0,"aw",@nobits
	.weak		__nv_reservedSMEM_offset_0_alias
	.size		__nv_reservedSMEM_offset_0_alias, 0, 64
	.other		__nv_reservedSMEM_offset_0_alias,@"STO_CUDA_RESERVED_SHARED STV_DEFAULT"
__nv_reservedSMEM_offset_0_alias:
	.zero		0
.nv.shared.reserved.0:
	.zero		64
	.weak		__nv_reservedSMEM_tcgen05_partition
	.type		__nv_reservedSMEM_tcgen05_partition,@object
	.size		__nv_reservedSMEM_tcgen05_partition,(.L_0 - __nv_reservedSMEM_tcgen05_partition)
__nv_reservedSMEM_tcgen05_partition:
	.zero		32
.L_0:


//--------------------- .nv.global                --------------------------
	.section	.nv.global,"aw",@nobits
.nv.global:
	.type		_ZN40_INTERNAL_df45aacf_4_k_cu_4aa8f2a1_345704cute1_E,@object
	.size		_ZN40_INTERNAL_df45aacf_4_k_cu_4aa8f2a1_345704cute1_E,(_ZN40_INTERNAL_df45aacf_4_k_cu_4aa8f2a1_345704cuda3std3__45__cpo6cbeginE - _ZN40_INTERNAL_df45aacf_4_k_cu_4aa8f2a1_345704cute1_E)
_ZN40_INTERNAL_df45aacf_4_k_cu_4aa8f2a1_345704cute1_E:
	.zero		1
	.type		_ZN40_INTERNAL_df45aacf_4_k_cu_4aa8f2a1_345704cuda3std3__45__cpo6cbeginE,@object
	.size		_ZN40_INTERNAL_df45aacf_4_k_cu_4aa8f2a1_345704cuda3std3__45__cpo6cbeginE,(_ZN40_INTERNAL_df45aacf_4_k_cu_4aa8f2a1_345704cuda3std3__48in_placeE - _ZN40_INTERNAL_df45aacf_4_k_cu_4aa8f2a1_345704cuda3std3__45__cpo6cbeginE)
_ZN40_INTERNAL_df45aacf_4_k_cu_4aa8f2a1_345704cuda3std3__45__cpo6cbeginE:
	.zero		1
	.type		_ZN40_INTERNAL_df45aacf_4_k_cu_4aa8f2a1_345704cuda3std3__48in_placeE,@object
	.size		_ZN40_INTERNAL_df45aacf_4_k_cu_4aa8f2a1_345704cuda3std3__48in_placeE,(_ZN40_INTERNAL_df45aacf_4_k_cu_4aa8f2a1_345704cuda3std6ranges3__45__cpo9iter_moveE - _ZN40_INTERNAL_df45aacf_4_k_cu_4aa8f2a1_345704cuda3std3__48in_placeE)
_ZN40_INTERNAL_df45aacf_4_k_cu_4aa8f2a1_345704cuda3std3__48in_placeE:
	.zero		1
	.type		_ZN40_INTERNAL_df45aacf_4_k_cu_4aa8f2a1_345704cuda3std6ranges3__45__cpo9iter_moveE,@object
	.size		_ZN40_INTERNAL_df45aacf_4_k_cu_4aa8f2a1_345704cuda3std6ranges3__45__cpo9iter_moveE,(_ZN40_INTERNAL_df45aacf_4_k_cu_4aa8f2a1_345704cuda3std3__45__cpo5beginE - _ZN40_INTERNAL_df45aacf_4_k_cu_4aa8f2a1_345704cuda3std6ranges3__45__cpo9iter_moveE)
_ZN40_INTERNAL_df45aacf_4_k_cu_4aa8f2a1_345704cuda3std6ranges3__45__cpo9iter_moveE:
	.zero		1
	.type		_ZN40_INTERNAL_df45aacf_4_k_cu_4aa8f2a1_345704cuda3std3__45__cpo5beginE,@object
	.size		_ZN40_INTERNAL_df45aacf_4_k_cu_4aa8f2a1_345704cuda3std3__45__cpo5beginE,(_ZN40_INTERNAL_df45aacf_4_k_cu_4aa8f2a1_345704cuda3std3__442_GLOBAL__N__df45aacf_4_k_cu_4aa8f2a1_345706ignoreE - _ZN40_INTERNAL_df45aacf_4_k_cu_4aa8f2a1_345704cuda3std3__45__cpo5beginE)
_ZN40_INTERNAL_df45aacf_4_k_cu_4aa8f2a1_345704cuda3std3__45__cpo5beginE:
	.zero		1
	.type		_ZN40_INTERNAL_df45aacf_4_k_cu_4aa8f2a1_345704cuda3std3__442_GLOBAL__N__df45aacf_4_k_cu_4aa8f2a1_345706ignoreE,@object
	.size		_ZN40_INTERNAL_df45aacf_4_k_cu_4aa8f2a1_345704cuda3std3__442_GLOBAL__N__df45aacf_4_k_cu_4aa8f2a1_345706ignoreE,(_ZN40_INTERNAL_df45aacf_4_k_cu_4aa8f2a1_345704cute7productE - _ZN40_INTERNAL_df45aacf_4_k_cu_4aa8f2a1_345704cuda3std3__442_GLOBAL__N__df45aacf_4_k_cu_4aa8f2a1_345706ignoreE)
_ZN40_INTERNAL_df45aacf_4_k_cu_4aa8f2a1_345704cuda3std3__442_GLOBAL__N__df45aacf_4_k_cu_4aa8f2a1_345706ignoreE:
	.zero		1
	.type		_ZN40_INTERNAL_df45aacf_4_k_cu_4aa8f2a1_345704cute7productE,@object
	.size		_ZN40_INTERNAL_df45aacf_4_k_cu_4aa8f2a1_345704cute7productE,(_ZN40_INTERNAL_df45aacf_4_k_cu_4aa8f2a1_345704cuda3std3__45__cpo3endE - _ZN40_INTERNAL_df45aacf_4_k_cu_4aa8f2a1_345704cute7productE)
_ZN40_INTERNAL_df45aacf_4_k_cu_4aa8f2a1_345704cute7productE:
	.zero		1
	.type		_ZN40_INTERNAL_df45aacf_4_k_cu_4aa8f2a1_345704cuda3std3__45__cpo3endE,@object
	.size		_ZN40_INTERNAL_df45aacf_4_k_cu_4aa8f2a1_345704cuda3std3__45__cpo3endE,(_ZN40_INTERNAL_df45aacf_4_k_cu_4aa8f2a1_345704cuda3std3__419piecewise_constructE - _ZN40_INTERNAL_df45aacf_4_k_cu_4aa8f2a1_345704cuda3std3__45__cpo3endE)
_ZN40_INTERNAL_df45aacf_4_k_cu_4aa8f2a1_345704cuda3std3__45__cpo3endE:
	.zero		1
	.type		_ZN40_INTERNAL_df45aacf_4_k_cu_4aa8f2a1_345704cuda3std3__419piecewise_constructE,@object
	.size		_ZN40_INTERNAL_df45aacf_4_k_cu_4aa8f2a1_345704cuda3std3__419piecewise_constructE,(_ZN40_INTERNAL_df45aacf_4_k_cu_4aa8f2a1_345704cuda3std3__45__cpo4cendE - _ZN40_INTERNAL_df45aacf_4_k_cu_4aa8f2a1_345704cuda3std3__419piecewise_constructE)
_ZN40_INTERNAL_df45aacf_4_k_cu_4aa8f2a1_345704cuda3std3__419piecewise_constructE:
	.zero		1
	.type		_ZN40_INTERNAL_df45aacf_4_k_cu_4aa8f2a1_345704cuda3std3__45__cpo4cendE,@object
	.size		_ZN40_INTERNAL_df45aacf_4_k_cu_4aa8f2a1_345704cuda3std3__45__cpo4cendE,(_ZN40_INTERNAL_df45aacf_4_k_cu_4aa8f2a1_345704cuda3std6ranges3__45__cpo4swapE - _ZN40_INTERNAL_df45aacf_4_k_cu_4aa8f2a1_345704cuda3std3__45__cpo4cendE)
_ZN40_INTERNAL_df45aacf_4_k_cu_4aa8f2a1_345704cuda3std3__45__cpo4cendE:
	.zero		1
	.type		_ZN40_INTERNAL_df45aacf_4_k_cu_4aa8f2a1_345704cuda3std6ranges3__45__cpo4swapE,@object
	.size		_ZN40_INTERNAL_df45aacf_4_k_cu_4aa8f2a1_345704cuda3std6ranges3__45__cpo4swapE,(.L_11 - _ZN40_INTERNAL_df45aacf_4_k_cu_4aa8f2a1_345704cuda3std6ranges3__45__cpo4swapE)
_ZN40_INTERNAL_df45aacf_4_k_cu_4aa8f2a1_345704cuda3std6ranges3__45__cpo4swapE:
	.zero		1
.L_11:


//--------------------- .nv.constant0._ZN7cutlass13device_kernelINS_4gemm6kernel13GemmUniversalIN4cute5tupleIJiiiiEEENS1_10collective13CollectiveMmaINS1_35MainloopSm100TmaUmmaWarpSpecializedILi22ELi2ELi2ENS5_IJNS4_1CILi2EEENSA_ILi1EEESC_EEEEENS5_IJNSA_ILi256EEESF_NSA_ILi32EEEEEENS_12float_e5m2_tENS5_IJlSC_lEEESI_SJ_NS4_8TiledMMAINS4_8MMA_AtomIJNS4_10MMA_TraitsINS4_25SM100_MMA_F8F6F4_2x1SM_SSEJSI_SI_fSF_SF_NS4_17integral_constantINS4_4UMMA5MajorELSQ_0EEESR_NSO_INSP_7ScaleInELSS_0EEEST_EEEEEENS4_6LayoutINS5_IJSC_SC_SC_EEENS5_IJNSA_ILi0EEESY_SY_EEEEENS5_IJNS4_10UnderscoreES11_S11_EEEEENS4_18SM100_TMA_2SM_LOADENS4_14ComposedLayoutINS4_7SwizzleILi1ELi4ELi3EEENS4_18smem_ptr_flag_bitsILi8EEENSW_INS5_IJNSA_ILi8EEESG_EEENS5_IJSG_SC_EEEEEEEvNS4_8identityES14_S1E_vS1F_EENS_8epilogue10collective18CollectiveEpilogueINS1H_23Sm100TmaWarpSpecializedILi4ELi2ELi64ELb0ELb0EEEJNS5_IJNSA_ILi128EEESF_SG_EEENS5_IJNSW_IS1M_SC_EENSW_INSA_ILi64EEESC_EEEEESI_SJ_SI_SJ_NS1H_6fusion15FusionCallbacksIS1L_NS1S_17LinearCombinationISI_fSI_fLNS_15FloatRoundStyleE2EEES1N_S1R_JEEENS4_5SM1004TMEM4LOAD26SM100_TMEM_LOAD_32dp32b64xENS4_13SM90_TMA_LOADENS15_INS16_ILi2ELi4ELi3EEES19_NSW_INS5_IJS1A_S1P_EEENS5_IJS1P_SC_EEEEEEENS4_39AutoVectorizingCopyWithAssumedAlignmentILi128EEENS4_14SM90_TMA_STOREES27_S29_S29_EEEvvEEEEvNT_6ParamsE --------------------------
	.section	.nv.constant0._ZN7cutlass13device_kernelINS_4gemm6kernel13GemmUniversalIN4cute5tupleIJiiiiEEENS1_10collective13CollectiveMmaINS1_35MainloopSm100TmaUmmaWarpSpecializedILi22ELi2ELi2ENS5_IJNS4_1CILi2EEENSA_ILi1EEESC_EEEEENS5_IJNSA_ILi256EEESF_NSA_ILi32EEEEEENS_12float_e5m2_tENS5_IJlSC_lEEESI_SJ_NS4_8TiledMMAINS4_8MMA_AtomIJNS4_10MMA_TraitsINS4_25SM100_MMA_F8F6F4_2x1SM_SSEJSI_SI_fSF_SF_NS4_17integral_constantINS4_4UMMA5MajorELSQ_0EEESR_NSO_INSP_7ScaleInELSS_0EEEST_EEEEEENS4_6LayoutINS5_IJSC_SC_SC_EEENS5_IJNSA_ILi0EEESY_SY_EEEEENS5_IJNS4_10UnderscoreES11_S11_EEEEENS4_18SM100_TMA_2SM_LOADENS4_14ComposedLayoutINS4_7SwizzleILi1ELi4ELi3EEENS4_18smem_ptr_flag_bitsILi8EEENSW_INS5_IJNSA_ILi8EEESG_EEENS5_IJSG_SC_EEEEEEEvNS4_8identityES14_S1E_vS1F_EENS_8epilogue10collective18CollectiveEpilogueINS1H_23Sm100TmaWarpSpecializedILi4ELi2ELi64ELb0ELb0EEEJNS5_IJNSA_ILi128EEESF_SG_EEENS5_IJNSW_IS1M_SC_EENSW_INSA_ILi64EEESC_EEEEESI_SJ_SI_SJ_NS1H_6fusion15FusionCallbacksIS1L_NS1S_17LinearCombinationISI_fSI_fLNS_15FloatRoundStyleE2EEES1N_S1R_JEEENS4_5SM1004TMEM4LOAD26SM100_TMEM_LOAD_32dp32b64xENS4_13SM90_TMA_LOADENS15_INS16_ILi2ELi4ELi3EEES19_NSW_INS5_IJS1A_S1P_EEENS5_IJS1P_SC_EEEEEEENS4_39AutoVectorizingCopyWithAssumedAlignmentILi128EEENS4_14SM90_TMA_STOREES27_S29_S29_EEEvvEEEEvNT_6ParamsE,"a",@progbits
	.sectionflags	@""
	.align	4
.nv.constant0._ZN7cutlass13device_kernelINS_4gemm6kernel13GemmUniversalIN4cute5tupleIJiiiiEEENS1_10collective13CollectiveMmaINS1_35MainloopSm100TmaUmmaWarpSpecializedILi22ELi2ELi2ENS5_IJNS4_1CILi2EEENSA_ILi1EEESC_EEEEENS5_IJNSA_ILi256EEESF_NSA_ILi32EEEEEENS_12float_e5m2_tENS5_IJlSC_lEEESI_SJ_NS4_8TiledMMAINS4_8MMA_AtomIJNS4_10MMA_TraitsINS4_25SM100_MMA_F8F6F4_2x1SM_SSEJSI_SI_fSF_SF_NS4_17integral_constantINS4_4UMMA5MajorELSQ_0EEESR_NSO_INSP_7ScaleInELSS_0EEEST_EEEEEENS4_6LayoutINS5_IJSC_SC_SC_EEENS5_IJNSA_ILi0EEESY_SY_EEEEENS5_IJNS4_10UnderscoreES11_S11_EEEEENS4_18SM100_TMA_2SM_LOADENS4_14ComposedLayoutINS4_7SwizzleILi1ELi4ELi3EEENS4_18smem_ptr_flag_bitsILi8EEENSW_INS5_IJNSA_ILi8EEESG_EEENS5_IJSG_SC_EEEEEEEvNS4_8identityES14_S1E_vS1F_EENS_8epilogue10collective18CollectiveEpilogueINS1H_23Sm100TmaWarpSpecializedILi4ELi2ELi64ELb0ELb0EEEJNS5_IJNSA_ILi128EEESF_SG_EEENS5_IJNSW_IS1M_SC_EENSW_INSA_ILi64EEESC_EEEEESI_SJ_SI_SJ_NS1H_6fusion15FusionCallbacksIS1L_NS1S_17LinearCombinationISI_fSI_fLNS_15FloatRoundStyleE2EEES1N_S1R_JEEENS4_5SM1004TMEM4LOAD26SM100_TMEM_LOAD_32dp32b64xENS4_13SM90_TMA_LOADENS15_INS16_ILi2ELi4ELi3EEES19_NSW_INS5_IJS1A_S1P_EEENS5_IJS1P_SC_EEEEEEENS4_39AutoVectorizingCopyWithAssumedAlignmentILi128EEENS4_14SM90_TMA_STOREES27_S29_S29_EEEvvEEEEvNT_6ParamsE:
	.zero		2944


//--------------------- SYMBOLS --------------------------

	.type		.nv.reservedSmem.offset0,@object
	.size		.nv.reservedSmem.offset0,0x4
	.type		.nv.reservedSmem.cap,@object
	.size		.nv.reservedSmem.cap,0x4
	.type		__assertfail,@function
